	.target	sm_80

	.elftype	@"ET_EXEC"


//--------------------- .note.nv.tkinfo           --------------------------
	.section	.note.nv.tkinfo,"",@"SHT_NOTE"
	.sectionflags	@"SHF_NOTE_NV_TKINFO"
	.tkinfo
        /*0018*/ 	.word	0x00000002
        /*0030*/ 	.string	""
        /*0030*/ 	.string	"ptxas"
        /*0030*/ 	.string	"Cuda compilation tools, release 13.0, V13.0.88"
        /*0030*/ 	.string	"Build cuda_13.0.r13.0/compiler.36424714_0"
        /*0030*/ 	.string	"-v  -suppress-debug-info  -lineinfo  -arch sm_80 "



//--------------------- .note.nv.cuinfo           --------------------------
	.section	.note.nv.cuinfo,"",@"SHT_NOTE"
	.sectionflags	@"SHF_NOTE_NV_CUINFO"
        /*0018*/ 	.short	0x0002
        /*001a*/ 	.short	0x0050
        /*001c*/ 	.short	0x0082
	.zero		2


//--------------------- .nv.info                  --------------------------
	.section	.nv.info,"",@"SHT_CUDA_INFO"
	.align	4


	//----- nvinfo : EIATTR_REGCOUNT
	.align		4
        /*0000*/ 	.byte	0x04, 0x2f
        /*0002*/ 	.short	(.L_1 - .L_0)
	.align		4
.L_0:
        /*0004*/ 	.word	index@(matmul_kernel)
        /*0008*/ 	.word	0x00000040


	//----- nvinfo : EIATTR_FRAME_SIZE
	.align		4
.L_1:
        /*000c*/ 	.byte	0x04, 0x11
        /*000e*/ 	.short	(.L_3 - .L_2)
	.align		4
.L_2:
        /*0010*/ 	.word	index@(matmul_kernel)
        /*0014*/ 	.word	0x00001398


	//----- nvinfo : EIATTR_MIN_STACK_SIZE
	.align		4
.L_3:
        /*0018*/ 	.byte	0x04, 0x12
        /*001a*/ 	.short	(.L_5 - .L_4)
	.align		4
.L_4:
        /*001c*/ 	.word	index@(matmul_kernel)
        /*0020*/ 	.word	0x00001398
.L_5:


//--------------------- .nv.info.matmul_kernel    --------------------------
	.section	.nv.info.matmul_kernel,"",@"SHT_CUDA_INFO"
	.sectionflags	@""
	.align	4


	//----- nvinfo : EIATTR_CUDA_API_VERSION
	.align		4
        /*0000*/ 	.byte	0x04, 0x37
        /*0002*/ 	.short	(.L_7 - .L_6)
.L_6:
        /*0004*/ 	.word	0x00000082


	//----- nvinfo : EIATTR_SW2861232_WAR
	.align		4
.L_7:
        /*0008*/ 	.byte	0x01, 0x35
	.zero		2


	//----- nvinfo : EIATTR_PARAM_CBANK
	.align		4
        /*000c*/ 	.byte	0x04, 0x0a
        /*000e*/ 	.short	(.L_9 - .L_8)
	.align		4
.L_8:
        /*0010*/ 	.word	index@(.nv.constant0.matmul_kernel)
        /*0014*/ 	.short	0x0160
        /*0016*/ 	.short	0x0050


	//----- nvinfo : EIATTR_CBANK_PARAM_SIZE
	.align		4
.L_9:
        /*0018*/ 	.byte	0x03, 0x19
        /*001a*/ 	.short	0x0050


	//----- nvinfo : EIATTR_KPARAM_INFO
	.align		4
        /*001c*/ 	.byte	0x04, 0x17
        /*001e*/ 	.short	(.L_11 - .L_10)
.L_10:
        /*0020*/ 	.word	0x00000000
        /*0024*/ 	.short	0x000d
        /*0026*/ 	.short	0x0048
        /*0028*/ 	.byte	0x00, 0xf4, 0x21, 0x00


	//----- nvinfo : EIATTR_KPARAM_INFO
	.align		4
.L_11:
        /*002c*/ 	.byte	0x04, 0x17
        /*002e*/ 	.short	(.L_13 - .L_12)
.L_12:
        /*0030*/ 	.word	0x00000000
        /*0034*/ 	.short	0x000c
        /*0036*/ 	.short	0x0040
        /*0038*/ 	.byte	0x00, 0xf4, 0x21, 0x00


	//----- nvinfo : EIATTR_KPARAM_INFO
	.align		4
.L_13:
        /*003c*/ 	.byte	0x04, 0x17
        /*003e*/ 	.short	(.L_15 - .L_14)
.L_14:
        /*0040*/ 	.word	0x00000000
        /*0044*/ 	.short	0x000b
        /*0046*/ 	.short	0x0038
        /*0048*/ 	.byte	0x00, 0xf0, 0x11, 0x00


	//----- nvinfo : EIATTR_KPARAM_INFO
	.align		4
.L_15:
        /*004c*/ 	.byte	0x04, 0x17
        /*004e*/ 	.short	(.L_17 - .L_16)
.L_16:
        /*0050*/ 	.word	0x00000000
        /*0054*/ 	.short	0x000a
        /*0056*/ 	.short	0x0034
        /*0058*/ 	.byte	0x00, 0xf0, 0x11, 0x00


	//----- nvinfo : EIATTR_KPARAM_INFO
	.align		4
.L_17:
        /*005c*/ 	.byte	0x04, 0x17
        /*005e*/ 	.short	(.L_19 - .L_18)
.L_18:
        /*0060*/ 	.word	0x00000000
        /*0064*/ 	.short	0x0009
        /*0066*/ 	.short	0x0030
        /*0068*/ 	.byte	0x00, 0xf0, 0x11, 0x00


	//----- nvinfo : EIATTR_KPARAM_INFO
	.align		4
.L_19:
        /*006c*/ 	.byte	0x04, 0x17
        /*006e*/ 	.short	(.L_21 - .L_20)
.L_20:
        /*0070*/ 	.word	0x00000000
        /*0074*/ 	.short	0x0008
        /*0076*/ 	.short	0x002c
        /*0078*/ 	.byte	0x00, 0xf0, 0x11, 0x00


	//----- nvinfo : EIATTR_KPARAM_INFO
	.align		4
.L_21:
        /*007c*/ 	.byte	0x04, 0x17
        /*007e*/ 	.short	(.L_23 - .L_22)
.L_22:
        /*0080*/ 	.word	0x00000000
        /*0084*/ 	.short	0x0007
        /*0086*/ 	.short	0x0028
        /*0088*/ 	.byte	0x00, 0xf0, 0x11, 0x00


	//----- nvinfo : EIATTR_KPARAM_INFO
	.align		4
.L_23:
        /*008c*/ 	.byte	0x04, 0x17
        /*008e*/ 	.short	(.L_25 - .L_24)
.L_24:
        /*0090*/ 	.word	0x00000000
        /*0094*/ 	.short	0x0006
        /*0096*/ 	.short	0x0024
        /*0098*/ 	.byte	0x00, 0xf0, 0x11, 0x00


	//----- nvinfo : EIATTR_KPARAM_INFO
	.align		4
.L_25:
        /*009c*/ 	.byte	0x04, 0x17
        /*009e*/ 	.short	(.L_27 - .L_26)
.L_26:
        /*00a0*/ 	.word	0x00000000
        /*00a4*/ 	.short	0x0005
        /*00a6*/ 	.short	0x0020
        /*00a8*/ 	.byte	0x00, 0xf0, 0x11, 0x00


	//----- nvinfo : EIATTR_KPARAM_INFO
	.align		4
.L_27:
        /*00ac*/ 	.byte	0x04, 0x17
        /*00ae*/ 	.short	(.L_29 - .L_28)
.L_28:
        /*00b0*/ 	.word	0x00000000
        /*00b4*/ 	.short	0x0004
        /*00b6*/ 	.short	0x001c
        /*00b8*/ 	.byte	0x00, 0xf0, 0x11, 0x00


	//----- nvinfo : EIATTR_KPARAM_INFO
	.align		4
.L_29:
        /*00bc*/ 	.byte	0x04, 0x17
        /*00be*/ 	.short	(.L_31 - .L_30)
.L_30:
        /*00c0*/ 	.word	0x00000000
        /*00c4*/ 	.short	0x0003
        /*00c6*/ 	.short	0x0018
        /*00c8*/ 	.byte	0x00, 0xf0, 0x11, 0x00


	//----- nvinfo : EIATTR_KPARAM_INFO
	.align		4
.L_31:
        /*00cc*/ 	.byte	0x04, 0x17
        /*00ce*/ 	.short	(.L_33 - .L_32)
.L_32:
        /*00d0*/ 	.word	0x00000000
        /*00d4*/ 	.short	0x0002
        /*00d6*/ 	.short	0x0010
        /*00d8*/ 	.byte	0x00, 0xf4, 0x21, 0x00


	//----- nvinfo : EIATTR_KPARAM_INFO
	.align		4
.L_33:
        /*00dc*/ 	.byte	0x04, 0x17
        /*00de*/ 	.short	(.L_35 - .L_34)
.L_34:
        /*00e0*/ 	.word	0x00000000
        /*00e4*/ 	.short	0x0001
        /*00e6*/ 	.short	0x0008
        /*00e8*/ 	.byte	0x00, 0xf4, 0x21, 0x00


	//----- nvinfo : EIATTR_KPARAM_INFO
	.align		4
.L_35:
        /*00ec*/ 	.byte	0x04, 0x17
        /*00ee*/ 	.short	(.L_37 - .L_36)
.L_36:
        /*00f0*/ 	.word	0x00000000
        /*00f4*/ 	.short	0x0000
        /*00f6*/ 	.short	0x0000
        /*00f8*/ 	.byte	0x00, 0xf4, 0x21, 0x00


	//----- nvinfo : EIATTR_MAXREG_COUNT
	.align		4
.L_37:
        /*00fc*/ 	.byte	0x03, 0x1b
        /*00fe*/ 	.short	0x00ff


	//----- nvinfo : EIATTR_NUM_BARRIERS
	.align		4
        /*0100*/ 	.byte	0x02, 0x4c
        /*0102*/ 	.byte	0x01
	.zero		1


	//----- nvinfo : EIATTR_ANNOTATIONS
	.align		4
        /*0104*/ 	.byte	0x04, 0x55
        /*0106*/ 	.short	(.L_39 - .L_38)


	//   ....[0]....
.L_38:
        /*0108*/ 	.word	0x00000001
        /*010c*/ 	.byte	0xd0, 0x04, 0x00, 0x00, 0x01, 0x00, 0x00, 0x00, 0x10, 0x05, 0x00, 0x00, 0x01, 0x00, 0x00, 0x00
        /* <DEDUP_REMOVED lines=2235> */
        /*8ccc*/ 	.byte	0xb0, 0x3e, 0x02, 0x00, 0x01, 0x00, 0x00, 0x00, 0x70, 0x42, 0x02, 0x00


	//----- nvinfo : EIATTR_MERCURY_ISA_VERSION
	.align		4
.L_39:
        /*8cd8*/ 	.byte	0x03, 0x5f
        /*8cda*/ 	.short	0x0000


	//----- nvinfo : EIATTR_COOP_GROUP_MASK_REGIDS
	.align		4
        /*8cdc*/ 	.byte	0x04, 0x29
        /*8cde*/ 	.short	(.L_41 - .L_40)


	//   ....[0]....
.L_40:
        /*8ce0*/ 	.word	0xffffffff


	//   ....[1]....
        /*8ce4*/ 	.word	0xffffffff


	//   ....[2]....
        /*8ce8*/ 	.word	0xffffffff


	//   ....[3]....
        /*8cec*/ 	.word	0xffffffff


	//   ....[4]....
        /*8cf0*/ 	.word	0xffffffff


	//   ....[5]....
        /*8cf4*/ 	.word	0xffffffff


	//   ....[6]....
        /*8cf8*/ 	.word	0xffffffff


	//----- nvinfo : EIATTR_COOP_GROUP_INSTR_OFFSETS
	.align		4
.L_41:
        /*8cfc*/ 	.byte	0x04, 0x28
        /*8cfe*/ 	.short	(.L_43 - .L_42)


	//   ....[0]....
.L_42:
        /*8d00*/ 	.word	0x00021740


	//   ....[1]....
        /*8d04*/ 	.word	0x00021810


	//   ....[2]....
        /*8d08*/ 	.word	0x00021860


	//   ....[3]....
        /*8d0c*/ 	.word	0x000218b0


	//   ....[4]....
        /*8d10*/ 	.word	0x00021900


	//   ....[5]....
        /*8d14*/ 	.word	0x000219c0


	//   ....[6]....
        /*8d18*/ 	.word	0x00021b70


	//----- nvinfo : EIATTR_EXIT_INSTR_OFFSETS
	.align		4
.L_43:
        /*8d1c*/ 	.byte	0x04, 0x1c
        /*8d1e*/ 	.short	(.L_45 - .L_44)


	//   ....[0]....
.L_44:
        /*8d20*/ 	.word	0x000243b0


	//   ....[1]....
        /*8d24*/ 	.word	0x000243e0


	//----- nvinfo : EIATTR_REQNTID
	.align		4
.L_45:
        /*8d28*/ 	.byte	0x04, 0x10
        /*8d2a*/ 	.short	(.L_47 - .L_46)
.L_46:
        /*8d2c*/ 	.word	0x00000020
        /*8d30*/ 	.word	0x00000001
        /*8d34*/ 	.word	0x00000001
.L_47:


//--------------------- .nv.callgraph             --------------------------
	.section	.nv.callgraph,"",@"SHT_CUDA_CALLGRAPH"
	.align	4
	.sectionentsize	8
	.align		4
        /*0000*/ 	.word	0x00000000
	.align		4
        /*0004*/ 	.word	0xffffffff
	.align		4
        /*0008*/ 	.word	0x00000000
	.align		4
        /*000c*/ 	.word	0xfffffffe
	.align		4
        /*0010*/ 	.word	0x00000000
	.align		4
        /*0014*/ 	.word	0xfffffffd
	.align		4
        /*0018*/ 	.word	0x00000000
	.align		4
        /*001c*/ 	.word	0xfffffffc


//--------------------- .nv.rel.action            --------------------------
	.section	.nv.rel.action,"",@"SHT_CUDA_RELOCINFO"
	.align	8
	.sectionentsize	8
        /*0000*/ 	.byte	0x73, 0x00, 0x00, 0x00, 0x00, 0x00, 0x00, 0x00, 0x00, 0x00, 0x00, 0x11, 0x25, 0x00, 0x05, 0x36


//--------------------- .nv.constant0.matmul_kernel --------------------------
	.section	.nv.constant0.matmul_kernel,"a",@progbits
	.sectionflags	@""
	.align	4
.nv.constant0.matmul_kernel:
	.zero		432


//--------------------- .text.matmul_kernel       --------------------------
	.section	.text.matmul_kernel,"ax",@progbits
	.sectioninfo	@"SHI_REGISTERS=64"
	.align	128
        .global         matmul_kernel
        .type           matmul_kernel,@function
        .size           matmul_kernel,(.L_x_5 - matmul_kernel)
        .other          matmul_kernel,@"STO_CUDA_ENTRY STV_DEFAULT"
matmul_kernel:
.text.matmul_kernel:
[----:B------:R-:W-:-:S03]  /*0000*/  IMAD.MOV.U32 R1, RZ, RZ, c[0x0][0x28] ;  /* 0x00000a00ff017624 */ /* 0x000fc600078e00ff */
[----:B------:R-:W-:Y:S01]  /*0010*/  IMAD.MOV.U32 R6, RZ, RZ, 0x3f ;  /* 0x0000003fff067424 */ /* 0x000fe200078e00ff */
[----:B------:R-:W0:Y:S01]  /*0020*/  S2R R5, SR_CTAID.X ;  /* 0x0000000000057919 */ /* 0x000e220000002500 */
[----:B------:R-:W-:Y:S01]  /*0030*/  IADD3 R1, R1, -0x1398, RZ ;  /* 0xffffec6801017810 */ /* 0x000fe20007ffe0ff */
[----:B------:R-:W-:Y:S02]  /*0040*/  ULDC.64 UR4, c[0x0][0x118] ;  /* 0x0000460000047ab9 */ /* 0x000fe40000000a00 */
[----:B------:R-:W-:Y:S01]  /*0050*/  IADD3 R0, R6, c[0x0][0x17c], RZ ;  /* 0x00005f0006007a10 */ /* 0x000fe20007ffe0ff */
[----:B------:R-:W1:Y:S03]  /*0060*/  S2R R12, SR_TID.X ;  /* 0x00000000000c7919 */ /* 0x000e660000002100 */
[----:B------:R-:W-:-:S04]  /*0070*/  SHF.R.S32.HI R3, RZ, 0x1f, R0 ;  /* 0x0000001fff037819 */ /* 0x000fc80000011400 */
[----:B------:R-:W-:-:S04]  /*0080*/  LEA.HI R3, R3, R0, RZ, 0x6 ;  /* 0x0000000003037211 */ /* 0x000fc800078f30ff */
[----:B------:R-:W-:-:S05]  /*0090*/  SHF.R.S32.HI R3, RZ, 0x6, R3 ;  /* 0x00000006ff037819 */ /* 0x000fca0000011403 */
[----:B------:R-:W-:Y:S01]  /*00a0*/  IMAD.SHL.U32 R4, R3, 0x8, RZ ;  /* 0x0000000803047824 */ /* 0x000fe200078e00ff */
[----:B0-----:R-:W-:-:S04]  /*00b0*/  IABS R10, R5 ;  /* 0x00000005000a7213 */ /* 0x001fc80000000000 */
[-C--:B------:R-:W-:Y:S02]  /*00c0*/  IABS R7, R4.reuse ;  /* 0x0000000400077213 */ /* 0x080fe40000000000 */
[----:B------:R-:W-:Y:S02]  /*00d0*/  IABS R11, R4 ;  /* 0x00000004000b7213 */ /* 0x000fe40000000000 */
[----:B------:R-:W0:Y:S01]  /*00e0*/  I2F.RP R0, R7 ;  /* 0x0000000700007306 */ /* 0x000e220000209400 */
[----:B-1----:R-:W-:-:S07]  /*00f0*/  LOP3.LUT R13, R12, 0x1f, RZ, 0xc0, !PT ;  /* 0x0000001f0c0d7812 */ /* 0x002fce00078ec0ff */
[----:B0-----:R-:W0:Y:S02]  /*0100*/  MUFU.RCP R0, R0 ;  /* 0x0000000000007308 */ /* 0x001e240000001000 */
[----:B0-----:R-:W-:Y:S01]  /*0110*/  IADD3 R2, R0, 0xffffffe, RZ ;  /* 0x0ffffffe00027810 */ /* 0x001fe20007ffe0ff */
[----:B------:R-:W-:-:S05]  /*0120*/  IMAD.MOV R0, RZ, RZ, -R11 ;  /* 0x000000ffff007224 */ /* 0x000fca00078e0a0b */
[----:B------:R0:W1:Y:S02]  /*0130*/  F2I.FTZ.U32.TRUNC.NTZ R3, R2 ;  /* 0x0000000200037305 */ /* 0x000064000021f000 */
[----:B0-----:R-:W-:Y:S02]  /*0140*/  IMAD.MOV.U32 R2, RZ, RZ, RZ ;  /* 0x000000ffff027224 */ /* 0x001fe400078e00ff */
[----:B-1----:R-:W-:-:S04]  /*0150*/  IMAD.MOV R8, RZ, RZ, -R3 ;  /* 0x000000ffff087224 */ /* 0x002fc800078e0a03 */
[----:B------:R-:W-:Y:S02]  /*0160*/  IMAD R9, R8, R7, RZ ;  /* 0x0000000708097224 */ /* 0x000fe400078e02ff */
[----:B------:R-:W-:Y:S02]  /*0170*/  IMAD.MOV.U32 R8, RZ, RZ, R10 ;  /* 0x000000ffff087224 */ /* 0x000fe400078e000a */
[----:B------:R-:W-:-:S06]  /*0180*/  IMAD.HI.U32 R3, R3, R9, R2 ;  /* 0x0000000903037227 */ /* 0x000fcc00078e0002 */
[----:B------:R-:W-:-:S04]  /*0190*/  IMAD.HI.U32 R3, R3, R8, RZ ;  /* 0x0000000803037227 */ /* 0x000fc800078e00ff */
[----:B------:R-:W-:-:S05]  /*01a0*/  IMAD R0, R3, R0, R8 ;  /* 0x0000000003007224 */ /* 0x000fca00078e0208 */
[----:B------:R-:W-:-:S13]  /*01b0*/  ISETP.GT.U32.AND P1, PT, R7, R0, PT ;  /* 0x000000000700720c */ /* 0x000fda0003f24070 */
[----:B------:R-:W-:Y:S01]  /*01c0*/  @!P1 IMAD.IADD R0, R0, 0x1, -R7 ;  /* 0x0000000100009824 */ /* 0x000fe200078e0a07 */
[----:B------:R-:W-:Y:S02]  /*01d0*/  @!P1 IADD3 R3, R3, 0x1, RZ ;  /* 0x0000000103039810 */ /* 0x000fe40007ffe0ff */
[----:B------:R-:W-:Y:S02]  /*01e0*/  ISETP.NE.AND P1, PT, R4, RZ, PT ;  /* 0x000000ff0400720c */ /* 0x000fe40003f25270 */
[----:B------:R-:W-:Y:S02]  /*01f0*/  ISETP.GE.U32.AND P0, PT, R0, R7, PT ;  /* 0x000000070000720c */ /* 0x000fe40003f06070 */
[----:B------:R-:W-:-:S04]  /*0200*/  LOP3.LUT R0, R5, R4, RZ, 0x3c, !PT ;  /* 0x0000000405007212 */ /* 0x000fc800078e3cff */
[----:B------:R-:W-:Y:S02]  /*0210*/  ISETP.GE.AND P2, PT, R0, RZ, PT ;  /* 0x000000ff0000720c */ /* 0x000fe40003f46270 */
[----:B------:R-:W-:-:S05]  /*0220*/  IADD3 R0, R6, c[0x0][0x178], RZ ;  /* 0x00005e0006007a10 */ /* 0x000fca0007ffe0ff */
[----:B------:R-:W-:-:S05]  /*0230*/  @P0 IADD3 R3, R3, 0x1, RZ ;  /* 0x0000000103030810 */ /* 0x000fca0007ffe0ff */
[----:B------:R-:W-:Y:S01]  /*0240*/  IMAD.MOV.U32 R2, RZ, RZ, R3 ;  /* 0x000000ffff027224 */ /* 0x000fe200078e0003 */
[----:B------:R-:W-:-:S03]  /*0250*/  SHF.R.S32.HI R3, RZ, 0x1f, R0 ;  /* 0x0000001fff037819 */ /* 0x000fc60000011400 */
[----:B------:R-:W-:Y:S01]  /*0260*/  @!P2 IMAD.MOV R2, RZ, RZ, -R2 ;  /* 0x000000ffff02a224 */ /* 0x000fe200078e0a02 */
[----:B------:R-:W-:Y:S02]  /*0270*/  @!P1 LOP3.LUT R2, RZ, R4, RZ, 0x33, !PT ;  /* 0x00000004ff029212 */ /* 0x000fe400078e33ff */
[----:B------:R-:W-:-:S03]  /*0280*/  LEA.HI R3, R3, R0, RZ, 0x6 ;  /* 0x0000000003037211 */ /* 0x000fc600078f30ff */
[----:B------:R-:W-:Y:S02]  /*0290*/  IMAD.SHL.U32 R8, R2, 0x8, RZ ;  /* 0x0000000802087824 */ /* 0x000fe400078e00ff */
[----:B------:R-:W-:-:S03]  /*02a0*/  IMAD.MOV R2, RZ, RZ, -R2 ;  /* 0x000000ffff027224 */ /* 0x000fc600078e0a02 */
[----:B------:R-:W-:Y:S01]  /*02b0*/  LEA.HI.SX32 R3, R3, -R8, 0x1a ;  /* 0x8000000803037211 */ /* 0x000fe200078fd2ff */
[----:B------:R-:W-:-:S03]  /*02c0*/  IMAD R11, R4, R2, R5 ;  /* 0x00000002040b7224 */ /* 0x000fc600078e0205 */
[----:B------:R-:W-:-:S04]  /*02d0*/  IMNMX R10, R3, 0x8, PT ;  /* 0x00000008030a7817 */ /* 0x000fc80003800200 */
[-C--:B------:R-:W-:Y:S02]  /*02e0*/  IABS R7, R10.reuse ;  /* 0x0000000a00077213 */ /* 0x080fe40000000000 */
[----:B------:R-:W-:Y:S02]  /*02f0*/  IABS R4, R10 ;  /* 0x0000000a00047213 */ /* 0x000fe40000000000 */
[----:B------:R-:W0:Y:S08]  /*0300*/  I2F.RP R0, R7 ;  /* 0x0000000700007306 */ /* 0x000e300000209400 */
[----:B0-----:R-:W0:Y:S02]  /*0310*/  MUFU.RCP R0, R0 ;  /* 0x0000000000007308 */ /* 0x001e240000001000 */
[----:B0-----:R-:W-:Y:S01]  /*0320*/  IADD3 R3, R0, 0xffffffe, RZ ;  /* 0x0ffffffe00037810 */ /* 0x001fe20007ffe0ff */
[----:B------:R-:W-:-:S05]  /*0330*/  IMAD.MOV R0, RZ, RZ, -R4 ;  /* 0x000000ffff007224 */ /* 0x000fca00078e0a04 */
[----:B------:R-:W0:Y:S02]  /*0340*/  F2I.FTZ.U32.TRUNC.NTZ R3, R3 ;  /* 0x0000000300037305 */ /* 0x000e24000021f000 */
[----:B0-----:R-:W-:-:S04]  /*0350*/  IMAD.MOV R9, RZ, RZ, -R3 ;  /* 0x000000ffff097224 */ /* 0x001fc800078e0a03 */
[----:B------:R-:W-:Y:S01]  /*0360*/  IMAD.MOV.U32 R2, RZ, RZ, R9 ;  /* 0x000000ffff027224 */ /* 0x000fe200078e0009 */
[----:B------:R-:W-:-:S03]  /*0370*/  IABS R9, R11 ;  /* 0x0000000b00097213 */ /* 0x000fc60000000000 */
[----:B------:R-:W-:Y:S02]  /*0380*/  IMAD R5, R2, R7, RZ ;  /* 0x0000000702057224 */ /* 0x000fe400078e02ff */
[----:B------:R-:W-:-:S04]  /*0390*/  IMAD.MOV.U32 R2, RZ, RZ, RZ ;  /* 0x000000ffff027224 */ /* 0x000fc800078e00ff */
        /* <DEDUP_REMOVED lines=11> */
[----:B------:R-:W-:Y:S02]  /*0450*/  @P0 IADD3 R2, R2, 0x1, RZ ;  /* 0x0000000102020810 */ /* 0x000fe40007ffe0ff */
[----:B------:R-:W-:-:S04]  /*0460*/  ISETP.GT.AND P0, PT, R0, 0x3f, PT ;  /* 0x0000003f0000780c */ /* 0x000fc80003f04270 */
[----:B------:R-:W-:Y:S01]  /*0470*/  @!P2 IMAD.MOV R2, RZ, RZ, -R2 ;  /* 0x000000ffff02a224 */ /* 0x000fe200078e0a02 */
[----:B------:R-:W-:-:S05]  /*0480*/  @!P1 LOP3.LUT R2, RZ, R10, RZ, 0x33, !PT ;  /* 0x0000000aff029212 */ /* 0x000fca00078e33ff */
[----:B------:R-:W-:Y:S02]  /*0490*/  IMAD.SHL.U32 R14, R2, 0x40, RZ ;  /* 0x00000040020e7824 */ /* 0x000fe400078e00ff */
[----:B------:R-:W-:-:S03]  /*04a0*/  IMAD.MOV R3, RZ, RZ, -R2 ;  /* 0x000000ffff037224 */ /* 0x000fc600078e0a02 */
[----:B------:R-:W-:Y:S01]  /*04b0*/  IADD3 R4, R14, 0x1, RZ ;  /* 0x000000010e047810 */ /* 0x000fe20007ffe0ff */
[----:B------:R-:W-:Y:S01]  /*04c0*/  IMAD R3, R10, R3, R11 ;  /* 0x000000030a037224 */ /* 0x000fe200078e020b */
[----:B------:R-:W-:Y:S01]  /*04d0*/  STL [R1+0x3b4], R14 ;  /* 0x0003b40e01007387 */ /* 0x000fe20000100800 */
[----:B------:R-:W-:Y:S02]  /*04e0*/  IADD3 R5, R14, 0x2, RZ ;  /* 0x000000020e057810 */ /* 0x000fe40007ffe0ff */
[----:B------:R-:W-:Y:S01]  /*04f0*/  IMAD.IADD R2, R8, 0x1, R3 ;  /* 0x0000000108027824 */ /* 0x000fe200078e0203 */
[C---:B------:R-:W-:Y:S01]  /*0500*/  IADD3 R3, R14.reuse, 0x3, RZ ;  /* 0x000000030e037810 */ /* 0x040fe20007ffe0ff */
[----:B------:R0:W-:Y:S01]  /*0510*/  STL [R1+0xbcc], R4 ;  /* 0x000bcc0401007387 */ /* 0x0001e20000100800 */
[----:B------:R-:W-:Y:S01]  /*0520*/  IADD3 R60, R14, 0x20, RZ ;  /* 0x000000200e3c7810 */ /* 0x000fe20007ffe0ff */
[----:B------:R-:W-:Y:S01]  /*0530*/  IMAD.SHL.U32 R2, R2, 0x40, RZ ;  /* 0x0000004002027824 */ /* 0x000fe200078e00ff */
[C---:B------:R-:W-:Y:S01]  /*0540*/  IADD3 R6, R14.reuse, 0x23, RZ ;  /* 0x000000230e067810 */ /* 0x040fe20007ffe0ff */
[----:B------:R1:W-:Y:S01]  /*0550*/  STL [R1+0xbc8], R5 ;  /* 0x000bc80501007387 */ /* 0x0003e20000100800 */
[----:B------:R-:W-:-:S03]  /*0560*/  IADD3 R61, R14, 0x2f, RZ ;  /* 0x0000002f0e3d7810 */ /* 0x000fc60007ffe0ff */
[----:B------:R2:W-:Y:S01]  /*0570*/  STL [R1+0xbd4], R3 ;  /* 0x000bd40301007387 */ /* 0x0005e20000100800 */
[C---:B0-----:R-:W-:Y:S02]  /*0580*/  IADD3 R4, R14.reuse, 0x4, RZ ;  /* 0x000000040e047810 */ /* 0x041fe40007ffe0ff */
[----:B-1----:R-:W-:-:S03]  /*0590*/  IADD3 R5, R14, 0x5, RZ ;  /* 0x000000050e057810 */ /* 0x002fc60007ffe0ff */
[----:B------:R0:W-:Y:S01]  /*05a0*/  STL [R1+0xbd0], R4 ;  /* 0x000bd00401007387 */ /* 0x0001e20000100800 */
[----:B--2---:R-:W-:-:S03]  /*05b0*/  IADD3 R3, R14, 0x6, RZ ;  /* 0x000000060e037810 */ /* 0x004fc60007ffe0ff */
[----:B------:R1:W-:Y:S04]  /*05c0*/  STL [R1+0xbd8], R5 ;  /* 0x000bd80501007387 */ /* 0x0003e80000100800 */
        /* <DEDUP_REMOVED lines=47> */
[----:B------:R1:W-:Y:S01]  /*08c0*/  STL [R1+0xc1c], R5 ;  /* 0x000c1c0501007387 */ /* 0x0003e20000100800 */
[C---:B0-----:R-:W-:Y:S02]  /*08d0*/  IADD3 R4, R14.reuse, 0x1f, RZ ;  /* 0x0000001f0e047810 */ /* 0x041fe40007ffe0ff */
[----:B-1----:R-:W-:-:S03]  /*08e0*/  IADD3 R5, R14, 0x21, RZ ;  /* 0x000000210e057810 */ /* 0x002fc60007ffe0ff */
[----:B------:R0:W-:Y:S04]  /*08f0*/  STL [R1+0xc0c], R4 ;  /* 0x000c0c0401007387 */ /* 0x0001e80000100800 */
[----:B------:R-:W-:Y:S04]  /*0900*/  STL [R1+0xc18], R3 ;  /* 0x000c180301007387 */ /* 0x000fe80000100800 */
[----:B------:R1:W-:Y:S01]  /*0910*/  STL [R1+0xc50], R5 ;  /* 0x000c500501007387 */ /* 0x0003e20000100800 */
[----:B0-----:R-:W-:-:S03]  /*0920*/  IADD3 R4, R14, 0x22, RZ ;  /* 0x000000220e047810 */ /* 0x001fc60007ffe0ff */
[----:B------:R-:W-:Y:S04]  /*0930*/  STL [R1+0xc08], R60 ;  /* 0x000c083c01007387 */ /* 0x000fe80000100800 */
[----:B------:R0:W-:Y:S01]  /*0940*/  STL [R1+0xc4c], R4 ;  /* 0x000c4c0401007387 */ /* 0x0001e20000100800 */
[----:B-1----:R-:W-:-:S03]  /*0950*/  IADD3 R5, R14, 0x24, RZ ;  /* 0x000000240e057810 */ /* 0x002fc60007ffe0ff */
        /* <DEDUP_REMOVED lines=25> */
[----:B------:R-:W-:Y:S01]  /*0af0*/  STL [R1+0xcb0], R61 ;  /* 0x000cb03d01007387 */ /* 0x000fe20000100800 */
[----:B0-----:R-:W-:-:S03]  /*0b00*/  IADD3 R4, R14, 0x32, RZ ;  /* 0x000000320e047810 */ /* 0x001fc60007ffe0ff */
[----:B------:R0:W-:Y:S01]  /*0b10*/  STL [R1+0xcc0], R5 ;  /* 0x000cc00501007387 */ /* 0x0001e20000100800 */
[----:B-1----:R-:W-:-:S03]  /*0b20*/  IADD3 R6, R14, 0x34, RZ ;  /* 0x000000340e067810 */ /* 0x002fc60007ffe0ff */
[----:B------:R1:W-:Y:S01]  /*0b30*/  STL [R1+0xcbc], R4 ;  /* 0x000cbc0401007387 */ /* 0x0003e20000100800 */
[C---:B0-----:R-:W-:Y:S02]  /*0b40*/  IADD3 R5, R14.reuse, 0x33, RZ ;  /* 0x000000330e057810 */ /* 0x041fe40007ffe0ff */
[----:B-1----:R-:W-:-:S03]  /*0b50*/  IADD3 R4, R14, 0x35, RZ ;  /* 0x000000350e047810 */ /* 0x002fc60007ffe0ff */
[----:B------:R0:W-:Y:S04]  /*0b60*/  STL [R1+0xcb8], R5 ;  /* 0x000cb80501007387 */ /* 0x0001e80000100800 */
        /* <DEDUP_REMOVED lines=17> */
[----:B--2---:R-:W-:-:S05]  /*0c80*/  IADD3 R4, R14, 0x3d, RZ ;  /* 0x0000003d0e047810 */ /* 0x004fca0007ffe0ff */
[----:B------:R1:W-:Y:S01]  /*0c90*/  STL [R1+0xc68], R4 ;  /* 0x000c680401007387 */ /* 0x0003e20000100800 */
[----:B0-----:R-:W-:-:S03]  /*0ca0*/  IADD3 R5, R14, 0x3f, RZ ;  /* 0x0000003f0e057810 */ /* 0x001fc60007ffe0ff */
[----:B------:R0:W-:Y:S04]  /*0cb0*/  STL [R1+0xc54], R6 ;  /* 0x000c540601007387 */ /* 0x0001e80000100800 */
[----:B------:R0:W-:Y:S01]  /*0cc0*/  STL [R1+0xc48], R5 ;  /* 0x000c480501007387 */ /* 0x0001e20000100800 */
[C---:B-1----:R-:W-:Y:S02]  /*0cd0*/  LOP3.LUT R4, R2.reuse, 0x1f, R12, 0xf8, !PT ;  /* 0x0000001f02047812 */ /* 0x042fe400078ef80c */
[----:B------:R-:W-:-:S03]  /*0ce0*/  LOP3.LUT R2, R2, 0x20, R13, 0xfe, !PT ;  /* 0x0000002002027812 */ /* 0x000fc600078efe0d */
[----:B------:R0:W-:Y:S04]  /*0cf0*/  STL [R1+0x3b8], R4 ;  /* 0x0003b80401007387 */ /* 0x0001e80000100800 */
[----:B------:R0:W-:Y:S01]  /*0d00*/  STL [R1+0x3bc], R2 ;  /* 0x0003bc0201007387 */ /* 0x0001e20000100800 */
[----:B------:R-:W-:Y:S05]  /*0d10*/  @P0 BRA `(.L_x_0) ;  /* 0x0000027000000947 */ /* 0x000fea0003800000 */
[----:B------:R-:W-:Y:S01]  /*0d20*/  IMAD.SHL.U32 R0, R12, 0x40, RZ ;  /* 0x000000400c007824 */ /* 0x000fe200078e00ff */
[----:B------:R-:W-:Y:S01]  /*0d30*/  CS2R R56, SRZ ;  /* 0x0000000000387805 */ /* 0x000fe2000001ff00 */
[----:B------:R-:W-:Y:S01]  /*0d40*/  CS2R R58, SRZ ;  /* 0x00000000003a7805 */ /* 0x000fe2000001ff00 */
[----:B------:R-:W-:Y:S01]  /*0d50*/  CS2R R52, SRZ ;  /* 0x0000000000347805 */ /* 0x000fe2000001ff00 */
[----:B------:R-:W-:Y:S01]  /*0d60*/  CS2R R54, SRZ ;  /* 0x0000000000367805 */ /* 0x000fe2000001ff00 */
[----:B------:R1:W-:Y:S01]  /*0d70*/  STL [R1+0xbc4], R0 ;  /* 0x000bc40001007387 */ /* 0x0003e20000100800 */
[----:B------:R-:W-:Y:S01]  /*0d80*/  CS2R R48, SRZ ;  /* 0x0000000000307805 */ /* 0x000fe2000001ff00 */
[----:B------:R-:W-:Y:S01]  /*0d90*/  CS2R R50, SRZ ;  /* 0x0000000000327805 */ /* 0x000fe2000001ff00 */
[----:B------:R-:W-:Y:S01]  /*0da0*/  CS2R R44, SRZ ;  /* 0x00000000002c7805 */ /* 0x000fe2000001ff00 */
[----:B------:R1:W-:Y:S01]  /*0db0*/  STL [R1], RZ ;  /* 0x000000ff01007387 */ /* 0x0003e20000100800 */
[----:B------:R-:W-:Y:S01]  /*0dc0*/  CS2R R46, SRZ ;  /* 0x00000000002e7805 */ /* 0x000fe2000001ff00 */
[----:B------:R-:W-:Y:S01]  /*0dd0*/  CS2R R40, SRZ ;  /* 0x0000000000287805 */ /* 0x000fe2000001ff00 */
[----:B------:R-:W-:Y:S01]  /*0de0*/  CS2R R42, SRZ ;  /* 0x00000000002a7805 */ /* 0x000fe2000001ff00 */
[----:B------:R1:W-:Y:S01]  /*0df0*/  STL [R1+0x4], RZ ;  /* 0x000004ff01007387 */ /* 0x0003e20000100800 */
        /* <DEDUP_REMOVED lines=21> */
[----:B0-----:R-:W-:Y:S01]  /*0f50*/  CS2R R4, SRZ ;  /* 0x0000000000047805 */ /* 0x001fe2000001ff00 */
[----:B------:R-:W-:Y:S01]  /*0f60*/  CS2R R6, SRZ ;  /* 0x0000000000067805 */ /* 0x000fe2000001ff00 */
[----:B------:R1:W-:Y:S01]  /*0f70*/  STL [R1+0x1c], RZ ;  /* 0x00001cff01007387 */ /* 0x0003e20000100800 */
[----:B------:R-:W-:Y:S05]  /*0f80*/  BRA `(.L_x_1) ;  /* 0x0002064000007947 */ /* 0x000fea0003800000 */
.L_x_0:
[----:B------:R-:W2:Y:S01]  /*0f90*/  LDL R37, [R1+0xc48] ;  /* 0x000c480001257983 */ /* 0x000ea20000100800 */
[----:B0-----:R-:W-:Y:S01]  /*0fa0*/  IMAD.MOV.U32 R6, RZ, RZ, R2 ;  /* 0x000000ffff067224 */ /* 0x001fe200078e0002 */
[----:B------:R-:W-:Y:S01]  /*0fb0*/  IABS R2, c[0x0][0x178] ;  /* 0x00005e0000027a13 */ /* 0x000fe20000000000 */
[----:B------:R-:W-:Y:S01]  /*0fc0*/  IMAD.MOV.U32 R14, RZ, RZ, R3 ;  /* 0x000000ffff0e7224 */ /* 0x000fe200078e0003 */
[----:B------:R-:W3:Y:S03]  /*0fd0*/  LDL R34, [R1+0xc68] ;  /* 0x000c680001227983 */ /* 0x000ee60000100800 */
[----:B------:R-:W-:Y:S01]  /*0fe0*/  IMAD.MOV.U32 R40, RZ, RZ, R2 ;  /* 0x000000ffff287224 */ /* 0x000fe200078e0002 */
[----:B------:R-:W4:Y:S01]  /*0ff0*/  LDL R35, [R1+0xc74] ;  /* 0x000c740001237983 */ /* 0x000f220000100800 */
[----:B------:R-:W-:-:S02]  /*1000*/  IMAD.MOV.U32 R22, RZ, RZ, R61 ;  /* 0x000000ffff167224 */ /* 0x000fc400078e003d */
[----:B------:R-:W0:Y:S01]  /*1010*/  I2F.RP R3, R40 ;  /* 0x0000002800037306 */ /* 0x000e220000209400 */
[----:B------:R-:W-:Y:S01]  /*1020*/  IABS R61, c[0x0][0x17c] ;  /* 0x00005f00003d7a13 */ /* 0x000fe20000000000 */
[----:B------:R-:W5:Y:S04]  /*1030*/  LDL R26, [R1+0xca0] ;  /* 0x000ca000011a7983 */ /* 0x000f680000100800 */
[----:B------:R-:W5:Y:S02]  /*1040*/  LDL R13, [R1+0xc8c] ;  /* 0x000c8c00010d7983 */ /* 0x000f640000100800 */
[----:B------:R-:W1:Y:S02]  /*1050*/  I2F.RP R2, R61 ;  /* 0x0000003d00027306 */ /* 0x000e640000209400 */
[----:B------:R-:W5:Y:S04]  /*1060*/  LDL R8, [R1+0x3b8] ;  /* 0x0003b80001087983 */ /* 0x000f680000100800 */
[----:B------:R-:W5:Y:S02]  /*1070*/  LDL R9, [R1+0xc94] ;  /* 0x000c940001097983 */ /* 0x000f640000100800 */
[----:B0-----:R-:W0:Y:S02]  /*1080*/  MUFU.RCP R3, R3 ;  /* 0x0000000300037308 */ /* 0x001e240000001000 */
[----:B------:R-:W5:Y:S04]  /*1090*/  LDL R15, [R1+0xc58] ;  /* 0x000c5800010f7983 */ /* 0x000f680000100800 */
[----:B------:R-:W5:Y:S02]  /*10a0*/  LDL R7, [R1+0xc38] ;  /* 0x000c380001077983 */ /* 0x000f640000100800 */
[----:B-1----:R-:W1:Y:S02]  /*10b0*/  MUFU.RCP R2, R2 ;  /* 0x0000000200027308 */ /* 0x002e640000001000 */
[----:B------:R-:W5:Y:S04]  /*10c0*/  LDL R19, [R1+0xcbc] ;  /* 0x000cbc0001137983 */ /* 0x000f680000100800 */
[----:B------:R-:W5:Y:S01]  /*10d0*/  LDL R30, [R1+0xc9c] ;  /* 0x000c9c00011e7983 */ /* 0x000f620000100800 */
[----:B0-----:R-:W-:-:S03]  /*10e0*/  IADD3 R3, R3, 0xffffffe, RZ ;  /* 0x0ffffffe03037810 */ /* 0x001fc60007ffe0ff */
[----:B------:R-:W5:Y:S03]  /*10f0*/  LDL R24, [R1+0xc7c] ;  /* 0x000c7c0001187983 */ /* 0x000f660000100800 */
[----:B------:R-:W0:Y:S01]  /*1100*/  F2I.FTZ.U32.TRUNC.NTZ R3, R3 ;  /* 0x0000000300037305 */ /* 0x000e22000021f000 */
[----:B------:R-:W5:Y:S01]  /*1110*/  LDL R20, [R1+0xc5c] ;  /* 0x000c5c0001147983 */ /* 0x000f620000100800 */
[----:B-1----:R-:W-:-:S03]  /*1120*/  IADD3 R2, R2, 0xffffffe, RZ ;  /* 0x0ffffffe02027810 */ /* 0x002fc60007ffe0ff */
[----:B------:R-:W5:Y:S03]  /*1130*/  LDL R25, [R1+0xc60] ;  /* 0x000c600001197983 */ /* 0x000f660000100800 */
[----:B------:R1:W1:Y:S01]  /*1140*/  F2I.FTZ.U32.TRUNC.NTZ R5, R2 ;  /* 0x0000000200057305 */ /* 0x000262000021f000 */
[----:B------:R-:W-:Y:S01]  /*1150*/  IMAD.MOV.U32 R10, RZ, RZ, R60 ;  /* 0x000000ffff0a7224 */ /* 0x000fe200078e003c */
[----:B------:R-:W5:Y:S04]  /*1160*/  LDL R16, [R1+0xcb8] ;  /* 0x000cb80001107983 */ /* 0x000f680000100800 */
[----:B------:R-:W5:Y:S01]  /*1170*/  LDL R11, [R1+0xc40] ;  /* 0x000c4000010b7983 */ /* 0x000f620000100800 */
[----:B0-----:R-:W-:-:S02]  /*1180*/  IMAD.MOV R4, RZ, RZ, -R3 ;  /* 0x000000ffff047224 */ /* 0x001fc400078e0a03 */
[----:B-1----:R-:W-:Y:S01]  /*1190*/  IMAD.MOV.U32 R2, RZ, RZ, RZ ;  /* 0x000000ffff027224 */ /* 0x002fe200078e00ff */
[----:B------:R-:W5:Y:S01]  /*11a0*/  LDL R29, [R1+0xc80] ;  /* 0x000c8000011d7983 */ /* 0x000f620000100800 */
[----:B------:R-:W-:-:S03]  /*11b0*/  IMAD R4, R4, R40, RZ ;  /* 0x0000002804047224 */ /* 0x000fc600078e02ff */
[----:B------:R-:W5:Y:S01]  /*11c0*/  LDL R23, [R1+0xc50] ;  /* 0x000c500001177983 */ /* 0x000f620000100800 */
[----:B------:R-:W-:Y:S02]  /*11d0*/  IMAD.MOV R60, RZ, RZ, -R5 ;  /* 0x000000ffff3c7224 */ /* 0x000fe400078e0a05 */
[----:B------:R-:W-:Y:S01]  /*11e0*/  IMAD.HI.U32 R3, R3, R4, R2 ;  /* 0x0000000403037227 */ /* 0x000fe200078e0002 */
[----:B------:R-:W5:Y:S03]  /*11f0*/  LDL R18, [R1+0xc44] ;  /* 0x000c440001127983 */ /* 0x000f660000100800 */
[----:B------:R-:W-:Y:S01]  /*1200*/  IMAD R60, R60, R61, RZ ;  /* 0x0000003d3c3c7224 */ /* 0x000fe200078e02ff */
[----:B------:R-:W5:Y:S01]  /*1210*/  LDL R33, [R1+0xc98] ;  /* 0x000c980001217983 */ /* 0x000f620000100800 */
[----:B------:R-:W-:-:S03]  /*1220*/  IMAD.MOV.U32 R4, RZ, RZ, RZ ;  /* 0x000000ffff047224 */ /* 0x000fc600078e00ff */
[----:B------:R-:W5:Y:S01]  /*1230*/  LDL R27, [R1+0xc64] ;  /* 0x000c6400011b7983 */ /* 0x000f620000100800 */
[----:B------:R-:W-:-:S03]  /*1240*/  IMAD.HI.U32 R60, R5, R60, R4 ;  /* 0x0000003c053c7227 */ /* 0x000fc600078e0004 */
[----:B------:R-:W5:Y:S04]  /*1250*/  LDL R28, [R1+0xca8] ;  /* 0x000ca800011c7983 */ /* 0x000f680000100800 */
[----:B------:R-:W5:Y:S04]  /*1260*/  LDL R31, [R1+0xc84] ;  /* 0x000c8400011f7983 */ /* 0x000f680000100800 */
[----:B------:R-:W5:Y:S04]  /*1270*/  LDL R21, [R1+0xc78] ;  /* 0x000c780001157983 */ /* 0x000f680000100800 */
[----:B------:R-:W5:Y:S04]  /*1280*/  LDL R17, [R1+0xc4c] ;  /* 0x000c4c0001117983 */ /* 0x000f680000100800 */
[----:B------:R-:W5:Y:S04]  /*1290*/  LDL R39, [R1+0xcc0] ;  /* 0x000cc00001277983 */ /* 0x000f680000100800 */
[----:B------:R-:W5:Y:S04]  /*12a0*/  LDL R12, [R1+0xc2c] ;  /* 0x000c2c00010c7983 */ /* 0x000f680000100800 */
[----:B------:R-:W5:Y:S01]  /*12b0*/  LDL R32, [R1+0xcac] ;  /* 0x000cac0001207983 */ /* 0x000f620000100800 */
[----:B--2---:R-:W-:-:S03]  /*12c0*/  IABS R4, R37 ;  /* 0x0000002500047213 */ /* 0x004fc60000000000 */
[----:B------:R-:W2:Y:S01]  /*12d0*/  LDL R37, [R1+0xc54] ;  /* 0x000c540001257983 */ /* 0x000ea20000100800 */
[----:B---3--:R-:W-:Y:S02]  /*12e0*/  IMAD.MOV.U32 R38, RZ, RZ, R34 ;  /* 0x000000ffff267224 */ /* 0x008fe400078e0022 */
[----:B----4-:R-:W-:Y:S01]  /*12f0*/  IMAD.MOV.U32 R34, RZ, RZ, R35 ;  /* 0x000000ffff227224 */ /* 0x010fe200078e0023 */
[----:B------:R-:W-:Y:S01]  /*1300*/  IABS R6, R6 ;  /* 0x0000000600067213 */ /* 0x000fe20000000000 */
[----:B-----5:R-:W-:Y:S01]  /*1310*/  IMAD.MOV.U32 R35, RZ, RZ, R26 ;  /* 0x000000ffff237224 */ /* 0x020fe200078e001a */
[----:B------:R-:W-:Y:S01]  /*1320*/  SHF.R.S32.HI R5, RZ, 0x1f, R0 ;  /* 0x0000001fff057819 */ /* 0x000fe20000011400 */
[----:B------:R-:W-:Y:S01]  /*1330*/  IMAD.MOV.U32 R26, RZ, RZ, R13 ;  /* 0x000000ffff1a7224 */ /* 0x000fe200078e000d */
[----:B------:R-:W-:Y:S01]  /*1340*/  IABS R8, R8 ;  /* 0x0000000800087213 */ /* 0x000fe20000000000 */
[----:B------:R-:W-:Y:S01]  /*1350*/  IMAD.MOV.U32 R36, RZ, RZ, R38 ;  /* 0x000000ffff247224 */ /* 0x000fe200078e0026 */
[----:B------:R-:W-:Y:S01]  /*1360*/  LEA.HI R0, R5, R0, RZ, 0x6 ;  /* 0x0000000005007211 */ /* 0x000fe200078f30ff */
[----:B------:R-:W3:Y:S01]  /*1370*/  LDL R13, [R1+0xc30] ;  /* 0x000c3000010d7983 */ /* 0x000ee20000100800 */
[----:B------:R-:W-:-:S02]  /*1380*/  IMAD.MOV.U32 R38, RZ, RZ, R9 ;  /* 0x000000ffff267224 */ /* 0x000fc400078e0009 */
[----:B------:R-:W-:-:S04]  /*1390*/  IMAD.HI.U32 R9, R3, R8, RZ ;  /* 0x0000000803097227 */ /* 0x000fc800078e00ff */
[----:B------:R-:W-:-:S04]  /*13a0*/  IMAD.HI.U32 R5, R60, R4, RZ ;  /* 0x000000043c057227 */ /* 0x000fc800078e00ff */
[----:B------:R-:W-:Y:S02]  /*13b0*/  IMAD.MOV R9, RZ, RZ, -R9 ;  /* 0x000000ffff097224 */ /* 0x000fe400078e0a09 */
[----:B------:R-:W-:Y:S02]  /*13c0*/  IMAD.MOV R5, RZ, RZ, -R5 ;  /* 0x000000ffff057224 */ /* 0x000fe400078e0a05 */
[----:B------:R-:W-:Y:S02]  /*13d0*/  IMAD.MOV.U32 R43, RZ, RZ, R36 ;  /* 0x000000ffff2b7224 */ /* 0x000fe400078e0024 */
[----:B------:R-:W-:Y:S01]  /*13e0*/  IMAD R8, R40, R9, R8 ;  /* 0x0000000928087224 */ /* 0x000fe200078e0208 */
[----:B------:R0:W-:Y:S01]  /*13f0*/  STL [R1+0x324], R0 ;  /* 0x0003240001007387 */ /* 0x0001e20000100800 */
[----:B------:R-:W-:Y:S01]  /*1400*/  IMAD R4, R61, R5, R4 ;  /* 0x000000053d047224 */ /* 0x000fe200078e0204 */
[----:B0-----:R-:W-:Y:S02]  /*1410*/  IABS R0, R43 ;  /* 0x0000002b00007213 */ /* 0x001fe40000000000 */
[----:B--2---:R-:W-:Y:S01]  /*1420*/  IABS R2, R37 ;  /* 0x0000002500027213 */ /* 0x004fe20000000000 */
[----:B------:R-:W-:-:S02]  /*1430*/  IMAD.MOV.U32 R37, RZ, RZ, R34 ;  /* 0x000000ffff257224 */ /* 0x000fc400078e0022 */
[----:B------:R-:W-:Y:S02]  /*1440*/  IMAD.MOV.U32 R34, RZ, RZ, R26 ;  /* 0x000000ffff227224 */ /* 0x000fe400078e001a */
[----:B------:R-:W-:Y:S02]  /*1450*/  IMAD.MOV.U32 R26, RZ, RZ, R15 ;  /* 0x000000ffff1a7224 */ /* 0x000fe400078e000f */
[----:B------:R-:W-:Y:S02]  /*1460*/  IMAD.MOV.U32 R15, RZ, RZ, R7 ;  /* 0x000000ffff0f7224 */ /* 0x000fe400078e0007 */
[----:B------:R-:W-:-:S04]  /*1470*/  IMAD.HI.U32 R7, R3, R6, RZ ;  /* 0x0000000603077227 */ /* 0x000fc800078e00ff */
[----:B------:R-:W-:-:S04]  /*1480*/  IMAD.HI.U32 R3, R60, R2, RZ ;  /* 0x000000023c037227 */ /* 0x000fc800078e00ff */
[----:B------:R-:W-:Y:S02]  /*1490*/  IMAD.MOV R7, RZ, RZ, -R7 ;  /* 0x000000ffff077224 */ /* 0x000fe400078e0a07 */
[----:B------:R-:W-:Y:S02]  /*14a0*/  IMAD.MOV R3, RZ, RZ, -R3 ;  /* 0x000000ffff037224 */ /* 0x000fe400078e0a03 */
[----:B------:R-:W-:Y:S02]  /*14b0*/  IMAD.MOV.U32 R36, RZ, RZ, R37 ;  /* 0x000000ffff247224 */ /* 0x000fe400078e0025 */
[----:B------:R-:W-:Y:S02]  /*14c0*/  IMAD R6, R40, R7, R6 ;  /* 0x0000000728067224 */ /* 0x000fe400078e0206 */
[----:B------:R-:W-:Y:S02]  /*14d0*/  IMAD.MOV.U32 R37, RZ, RZ, R38 ;  /* 0x000000ffff257224 */ /* 0x000fe400078e0026 */
[----:B------:R-:W-:-:S02]  /*14e0*/  IMAD.MOV.U32 R38, RZ, RZ, R19 ;  /* 0x000000ffff267224 */ /* 0x000fc400078e0013 */
[----:B------:R-:W-:Y:S01]  /*14f0*/  IMAD R2, R61, R3, R2 ;  /* 0x000000033d027224 */ /* 0x000fe200078e0202 */
[----:B------:R-:W2:Y:S04]  /*1500*/  LDL R19, [R1+0xc1c] ;  /* 0x000c1c0001137983 */ /* 0x000ea80000100800 */
[----:B------:R-:W-:Y:S04]  /*1510*/  STL [R1+0x14], R8 ;  /* 0x0000140801007387 */ /* 0x000fe80000100800 */
[----:B------:R-:W-:Y:S04]  /*1520*/  STL [R1+0x10], R6 ;  /* 0x0000100601007387 */ /* 0x000fe80000100800 */
[----:B------:R0:W-:Y:S04]  /*1530*/  STL [R1+0xc], R4 ;  /* 0x00000c0401007387 */ /* 0x0001e80000100800 */
[----:B------:R1:W-:Y:S04]  /*1540*/  STL [R1+0x8], R2 ;  /* 0x0000080201007387 */ /* 0x0003e80000100800 */
[----:B------:R-:W0:Y:S02]  /*1550*/  LDL R43, [R1+0xc6c] ;  /* 0x000c6c00012b7983 */ /* 0x000e240000100800 */
[----:B0-----:R-:W-:-:S02]  /*1560*/  IABS R4, R43 ;  /* 0x0000002b00047213 */ /* 0x001fc40000000000 */
[----:B------:R-:W4:Y:S01]  /*1570*/  LDL R43, [R1+0xc70] ;  /* 0x000c7000012b7983 */ /* 0x000f220000100800 */
[----:B-1----:R-:W-:Y:S01]  /*1580*/  IMAD.HI.U32 R2, R60, R0, RZ ;  /* 0x000000003c027227 */ /* 0x002fe200078e00ff */
[----:B----4-:R-:W-:-:S03]  /*1590*/  IABS R49, R43 ;  /* 0x0000002b00317213 */ /* 0x010fc60000000000 */
[----:B------:R-:W-:-:S05]  /*15a0*/  IMAD.MOV.U32 R43, RZ, RZ, R36 ;  /* 0x000000ffff2b7224 */ /* 0x000fca00078e0024 */
[----:B------:R-:W-:Y:S02]  /*15b0*/  IABS R48, R43 ;  /* 0x0000002b00307213 */ /* 0x000fe40000000000 */
[----:B------:R-:W4:Y:S01]  /*15c0*/  LDL R43, [R1+0xc88] ;  /* 0x000c8800012b7983 */ /* 0x000f220000100800 */
[----:B------:R-:W-:Y:S02]  /*15d0*/  IMAD.MOV R2, RZ, RZ, -R2 ;  /* 0x000000ffff027224 */ /* 0x000fe400078e0a02 */
[----:B------:R-:W-:Y:S02]  /*15e0*/  IMAD.MOV.U32 R36, RZ, RZ, R37 ;  /* 0x000000ffff247224 */ /* 0x000fe400078e0025 */
[----:B------:R-:W-:Y:S02]  /*15f0*/  IMAD R0, R61, R2, R0 ;  /* 0x000000023d007224 */ /* 0x000fe400078e0200 */
[----:B------:R-:W-:Y:S02]  /*1600*/  IMAD.MOV.U32 R37, RZ, RZ, R33 ;  /* 0x000000ffff257224 */ /* 0x000fe400078e0021 */
[----:B------:R-:W-:-:S02]  /*1610*/  IMAD.MOV.U32 R33, RZ, RZ, R28 ;  /* 0x000000ffff217224 */ /* 0x000fc400078e001c */
[C---:B------:R-:W-:Y:S01]  /*1620*/  IMAD.HI.U32 R5, R60.reuse, R4, RZ ;  /* 0x000000043c057227 */ /* 0x040fe200078e00ff */
[----:B------:R-:W5:Y:S03]  /*1630*/  LDL R28, [R1+0xc90] ;  /* 0x000c9000011c7983 */ /* 0x000f660000100800 */
[C---:B------:R-:W-:Y:S01]  /*1640*/  IMAD.HI.U32 R3, R60.reuse, R49, RZ ;  /* 0x000000313c037227 */ /* 0x040fe200078e00ff */
[----:B------:R0:W-:Y:S03]  /*1650*/  STL [R1+0x4], R0 ;  /* 0x0000040001007387 */ /* 0x0001e60000100800 */
[----:B------:R-:W-:-:S04]  /*1660*/  IMAD.HI.U32 R2, R60, R48, RZ ;  /* 0x000000303c027227 */ /* 0x000fc800078e00ff */
[----:B------:R-:W-:Y:S02]  /*1670*/  IMAD.MOV R5, RZ, RZ, -R5 ;  /* 0x000000ffff057224 */ /* 0x000fe400078e0a05 */
[----:B------:R-:W-:Y:S02]  /*1680*/  IMAD.MOV R3, RZ, RZ, -R3 ;  /* 0x000000ffff037224 */ /* 0x000fe400078e0a03 */
[----:B------:R-:W-:Y:S02]  /*1690*/  IMAD.MOV R2, RZ, RZ, -R2 ;  /* 0x000000ffff027224 */ /* 0x000fe400078e0a02 */
[C---:B------:R-:W-:Y:S02]  /*16a0*/  IMAD R4, R61.reuse, R5, R4 ;  /* 0x000000053d047224 */ /* 0x040fe400078e0204 */
[C---:B------:R-:W-:Y:S02]  /*16b0*/  IMAD R49, R61.reuse, R3, R49 ;  /* 0x000000033d317224 */ /* 0x040fe400078e0231 */
[----:B------:R-:W-:Y:S01]  /*16c0*/  IMAD R48, R61, R2, R48 ;  /* 0x000000023d307224 */ /* 0x000fe200078e0230 */
[----:B----4-:R-:W-:Y:S01]  /*16d0*/  IABS R47, R43 ;  /* 0x0000002b002f7213 */ /* 0x010fe20000000000 */
[----:B------:R-:W-:-:S02]  /*16e0*/  IMAD.MOV.U32 R43, RZ, RZ, R36 ;  /* 0x000000ffff2b7224 */ /* 0x000fc400078e0024 */
[----:B------:R-:W-:Y:S02]  /*16f0*/  IMAD.MOV.U32 R36, RZ, RZ, R37 ;  /* 0x000000ffff247224 */ /* 0x000fe400078e0025 */
[----:B------:R-:W-:Y:S02]  /*1700*/  IMAD.MOV.U32 R37, RZ, RZ, R33 ;  /* 0x000000ffff257224 */ /* 0x000fe400078e0021 */
[----:B0-----:R-:W-:Y:S01]  /*1710*/  IMAD.HI.U32 R0, R60, R47, RZ ;  /* 0x0000002f3c007227 */ /* 0x001fe200078e00ff */
[----:B------:R-:W-:-:S03]  /*1720*/  IABS R46, R43 ;  /* 0x0000002b002e7213 */ /* 0x000fc60000000000 */
[----:B------:R-:W-:Y:S02]  /*1730*/  IMAD.MOV.U32 R33, RZ, RZ, R30 ;  /* 0x000000ffff217224 */ /* 0x000fe400078e001e */
[----:B------:R-:W-:Y:S02]  /*1740*/  IMAD.MOV.U32 R30, RZ, RZ, R16 ;  /* 0x000000ffff1e7224 */ /* 0x000fe400078e0010 */
[----:B------:R-:W-:Y:S01]  /*1750*/  IMAD.MOV R0, RZ, RZ, -R0 ;  /* 0x000000ffff007224 */ /* 0x000fe200078e0a00 */
[----:B------:R-:W4:Y:S01]  /*1760*/  LDL R16, [R1+0xc0c] ;  /* 0x000c0c0001107983 */ /* 0x000f220000100800 */
[----:B------:R-:W-:Y:S02]  /*1770*/  IMAD.MOV.U32 R43, RZ, RZ, R36 ;  /* 0x000000ffff2b7224 */ /* 0x000fe400078e0024 */
[----:B------:R-:W-:Y:S02]  /*1780*/  IMAD.MOV.U32 R36, RZ, RZ, R37 ;  /* 0x000000ffff247224 */ /* 0x000fe400078e0025 */
[----:B------:R-:W-:-:S02]  /*1790*/  IMAD.MOV.U32 R37, RZ, RZ, R30 ;  /* 0x000000ffff257224 */ /* 0x000fc400078e001e */
[----:B------:R-:W-:Y:S01]  /*17a0*/  IMAD.MOV.U32 R30, RZ, RZ, R21 ;  /* 0x000000ffff1e7224 */ /* 0x000fe200078e0015 */
[----:B------:R0:W-:Y:S01]  /*17b0*/  STL [R1], R4 ;  /* 0x0000000401007387 */ /* 0x0001e20000100800 */
[----:B------:R-:W-:Y:S02]  /*17c0*/  IMAD.MOV.U32 R21, RZ, RZ, R17 ;  /* 0x000000ffff157224 */ /* 0x000fe400078e0011 */
[----:B------:R-:W-:Y:S02]  /*17d0*/  IMAD R47, R61, R0, R47 ;  /* 0x000000003d2f7224 */ /* 0x000fe400078e022f */
[----:B------:R-:W-:Y:S02]  /*17e0*/  IMAD.MOV.U32 R17, RZ, RZ, R14 ;  /* 0x000000ffff117224 */ /* 0x000fe400078e000e */
[----:B------:R-:W2:Y:S04]  /*17f0*/  LDL R14, [R1+0xc34] ;  /* 0x000c3400010e7983 */ /* 0x000ea80000100800 */
[----:B------:R-:W-:Y:S01]  /*1800*/  STL [R1+0xdec], R49 ;  /* 0x000dec3101007387 */ /* 0x000fe20000100800 */
[----:B------:R-:W-:-:S03]  /*1810*/  IABS R45, R43 ;  /* 0x0000002b002d7213 */ /* 0x000fc60000000000 */
[----:B------:R-:W-:Y:S04]  /*1820*/  STL [R1+0xdf0], R48 ;  /* 0x000df03001007387 */ /* 0x000fe80000100800 */
[----:B------:R-:W-:Y:S04]  /*1830*/  STL [R1+0xdf4], R47 ;  /* 0x000df42f01007387 */ /* 0x000fe80000100800 */
[----:B------:R-:W2:Y:S04]  /*1840*/  LDL R42, [R1+0xcb4] ;  /* 0x000cb400012a7983 */ /* 0x000ea80000100800 */
[----:B------:R-:W3:Y:S01]  /*1850*/  LDL R43, [R1+0xca4] ;  /* 0x000ca400012b7983 */ /* 0x000ee20000100800 */
[----:B------:R-:W-:-:S04]  /*1860*/  IMAD.HI.U32 R0, R60, R46, RZ ;  /* 0x0000002e3c007227 */ /* 0x000fc800078e00ff */
[----:B------:R-:W-:-:S04]  /*1870*/  IMAD.MOV R0, RZ, RZ, -R0 ;  /* 0x000000ffff007224 */ /* 0x000fc800078e0a00 */
[----:B------:R-:W-:Y:S02]  /*1880*/  IMAD R46, R61, R0, R46 ;  /* 0x000000003d2e7224 */ /* 0x000fe400078e022e */
[----:B0-----:R-:W-:-:S04]  /*1890*/  IMAD.HI.U32 R4, R60, R45, RZ ;  /* 0x0000002d3c047227 */ /* 0x001fc800078e00ff */
[----:B------:R-:W-:-:S04]  /*18a0*/  IMAD.MOV R4, RZ, RZ, -R4 ;  /* 0x000000ffff047224 */ /* 0x000fc800078e0a04 */
[----:B------:R-:W-:Y:S01]  /*18b0*/  IMAD R45, R61, R4, R45 ;  /* 0x000000043d2d7224 */ /* 0x000fe200078e022d */
[----:B--2---:R-:W-:Y:S02]  /*18c0*/  IABS R42, R42 ;  /* 0x0000002a002a7213 */ /* 0x004fe40000000000 */
[----:B---3--:R-:W-:Y:S01]  /*18d0*/  IABS R44, R43 ;  /* 0x0000002b002c7213 */ /* 0x008fe20000000000 */
[----:B------:R-:W-:Y:S02]  /*18e0*/  IMAD.MOV.U32 R43, RZ, RZ, R36 ;  /* 0x000000ffff2b7224 */ /* 0x000fe400078e0024 */
[----:B------:R-:W-:Y:S02]  /*18f0*/  IMAD.MOV.U32 R36, RZ, RZ, R37 ;  /* 0x000000ffff247224 */ /* 0x000fe400078e0025 */
[----:B------:R-:W-:-:S03]  /*1900*/  IMAD.HI.U32 R0, R60, R42, RZ ;  /* 0x0000002a3c007227 */ /* 0x000fc600078e00ff */
[----:B------:R-:W-:Y:S01]  /*1910*/  IABS R41, R36 ;  /* 0x0000002400297213 */ /* 0x000fe20000000000 */
[----:B------:R-:W-:Y:S02]  /*1920*/  IMAD.MOV R0, RZ, RZ, -R0 ;  /* 0x000000ffff007224 */ /* 0x000fe400078e0a00 */
[----:B------:R-:W-:Y:S02]  /*1930*/  IMAD.MOV.U32 R37, RZ, RZ, R38 ;  /* 0x000000ffff257224 */ /* 0x000fe400078e0026 */
[----:B------:R-:W-:Y:S02]  /*1940*/  IMAD.MOV.U32 R38, RZ, RZ, R32 ;  /* 0x000000ffff267224 */ /* 0x000fe400078e0020 */
[----:B------:R-:W-:Y:S02]  /*1950*/  IMAD.MOV.U32 R32, RZ, RZ, R22 ;  /* 0x000000ffff207224 */ /* 0x000fe400078e0016 */
[----:B------:R-:W-:Y:S02]  /*1960*/  IMAD R42, R61, R0, R42 ;  /* 0x000000003d2a7224 */ /* 0x000fe400078e022a */
[----:B------:R-:W-:Y:S01]  /*1970*/  IMAD.HI.U32 R0, R60, R41, RZ ;  /* 0x000000293c007227 */ /* 0x000fe200078e00ff */
[----:B------:R-:W-:-:S02]  /*1980*/  IABS R40, R37 ;  /* 0x0000002500287213 */ /* 0x000fc40000000000 */
[----:B------:R-:W-:Y:S01]  /*1990*/  IABS R37, R32 ;  /* 0x0000002000257213 */ /* 0x000fe20000000000 */
[----:B------:R-:W-:Y:S01]  /*19a0*/  IMAD.MOV R0, RZ, RZ, -R0 ;  /* 0x000000ffff007224 */ /* 0x000fe200078e0a00 */
[----:B------:R-:W-:-:S03]  /*19b0*/  IABS R43, R43 ;  /* 0x0000002b002b7213 */ /* 0x000fc60000000000 */
[----:B------:R-:W-:Y:S02]  /*19c0*/  IMAD R41, R61, R0, R41 ;  /* 0x000000003d297224 */ /* 0x000fe400078e0229 */
[----:B------:R-:W-:Y:S01]  /*19d0*/  IMAD.HI.U32 R0, R60, R37, RZ ;  /* 0x000000253c007227 */ /* 0x000fe200078e00ff */
[----:B------:R-:W-:-:S03]  /*19e0*/  IABS R36, R33 ;  /* 0x0000002100247213 */ /* 0x000fc60000000000 */
[----:B------:R-:W-:Y:S02]  /*19f0*/  IMAD.MOV R0, RZ, RZ, -R0 ;  /* 0x000000ffff007224 */ /* 0x000fe400078e0a00 */
[----:B------:R-:W-:-:S04]  /*1a00*/  IMAD.HI.U32 R3, R60, R44, RZ ;  /* 0x0000002c3c037227 */ /* 0x000fc800078e00ff */
[----:B------:R-:W-:-:S04]  /*1a10*/  IMAD.HI.U32 R2, R60, R43, RZ ;  /* 0x0000002b3c027227 */ /* 0x000fc800078e00ff */
[----:B------:R-:W-:Y:S02]  /*1a20*/  IMAD R37, R61, R0, R37 ;  /* 0x000000003d257224 */ /* 0x000fe400078e0225 */
[----:B------:R-:W-:Y:S02]  /*1a30*/  IMAD.MOV.U32 R22, RZ, RZ, R10 ;  /* 0x000000ffff167224 */ /* 0x000fe400078e000a */
[----:B------:R-:W-:Y:S01]  /*1a40*/  IMAD.HI.U32 R0, R60, R36, RZ ;  /* 0x000000243c007227 */ /* 0x000fe200078e00ff */
[----:B------:R-:W2:Y:S03]  /*1a50*/  LDL R10, [R1+0xc3c] ;  /* 0x000c3c00010a7983 */ /* 0x000ea60000100800 */
[----:B------:R-:W-:Y:S02]  /*1a60*/  IMAD.MOV R3, RZ, RZ, -R3 ;  /* 0x000000ffff037224 */ /* 0x000fe400078e0a03 */
[----:B------:R-:W-:-:S02]  /*1a70*/  IMAD.MOV R2, RZ, RZ, -R2 ;  /* 0x000000ffff027224 */ /* 0x000fc400078e0a02 */
[----:B------:R-:W-:Y:S02]  /*1a80*/  IMAD.MOV R0, RZ, RZ, -R0 ;  /* 0x000000ffff007224 */ /* 0x000fe400078e0a00 */
[C---:B------:R-:W-:Y:S02]  /*1a90*/  IMAD R44, R61.reuse, R3, R44 ;  /* 0x000000033d2c7224 */ /* 0x040fe400078e022c */
[C---:B------:R-:W-:Y:S01]  /*1aa0*/  IMAD R43, R61.reuse, R2, R43 ;  /* 0x000000023d2b7224 */ /* 0x040fe200078e022b */
[----:B------:R-:W-:Y:S01]  /*1ab0*/  STL [R1+0xde8], R46 ;  /* 0x000de82e01007387 */ /* 0x000fe20000100800 */
[----:B------:R-:W-:-:S03]  /*1ac0*/  IMAD R36, R61, R0, R36 ;  /* 0x000000003d247224 */ /* 0x000fc600078e0224 */
[----:B------:R-:W-:Y:S04]  /*1ad0*/  STL [R1+0xde4], R45 ;  /* 0x000de42d01007387 */ /* 0x000fe80000100800 */
[----:B------:R-:W-:Y:S04]  /*1ae0*/  STL [R1+0xde0], R44 ;  /* 0x000de02c01007387 */ /* 0x000fe80000100800 */
[----:B------:R-:W-:Y:S04]  /*1af0*/  STL [R1+0xddc], R43 ;  /* 0x000ddc2b01007387 */ /* 0x000fe80000100800 */
[----:B------:R0:W-:Y:S04]  /*1b00*/  STL [R1+0xdf8], R42 ;  /* 0x000df82a01007387 */ /* 0x0001e80000100800 */
[----:B------:R1:W-:Y:S04]  /*1b10*/  STL [R1+0xdd8], R36 ;  /* 0x000dd82401007387 */ /* 0x0003e80000100800 */
[----:B------:R-:W3:Y:S04]  /*1b20*/  LDL R50, [R1+0xc20] ;  /* 0x000c200001327983 */ /* 0x000ee80000100800 */
[----:B------:R-:W3:Y:S04]  /*1b30*/  LDL R51, [R1+0xc14] ;  /* 0x000c140001337983 */ /* 0x000ee80000100800 */
[----:B------:R-:W3:Y:S01]  /*1b40*/  LDL R54, [R1+0xc10] ;  /* 0x000c100001367983 */ /* 0x000ee20000100800 */
[----:B-----5:R-:W-:-:S02]  /*1b50*/  IABS R33, R28 ;  /* 0x0000001c00217213 */ /* 0x020fc40000000000 */
[----:B------:R-:W-:Y:S01]  /*1b60*/  IABS R28, R25 ;  /* 0x00000019001c7213 */ /* 0x000fe20000000000 */
[----:B------:R-:W5:Y:S01]  /*1b70*/  LDL R52, [R1+0xc04] ;  /* 0x000c040001347983 */ /* 0x000f620000100800 */
[----:B------:R-:W-:Y:S02]  /*1b80*/  IABS R25, R20 ;  /* 0x0000001400197213 */ /* 0x000fe40000000000 */
[----:B------:R-:W-:Y:S01]  /*1b90*/  IABS R20, R17 ;  /* 0x0000001100147213 */ /* 0x000fe20000000000 */
[----:B------:R-:W5:Y:S01]  /*1ba0*/  LDL R53, [R1+0xc00] ;  /* 0x000c000001357983 */ /* 0x000f620000100800 */
[----:B------:R-:W-:-:S03]  /*1bb0*/  IABS R17, R11 ;  /* 0x0000000b00117213 */ /* 0x000fc60000000000 */
[----:B------:R-:W5:Y:S01]  /*1bc0*/  LDL R11, [R1+0xc28] ;  /* 0x000c2800010b7983 */ /* 0x000f620000100800 */
[----:B------:R-:W-:Y:S02]  /*1bd0*/  IABS R32, R29 ;  /* 0x0000001d00207213 */ /* 0x000fe40000000000 */
[----:B------:R-:W-:Y:S01]  /*1be0*/  IABS R29, R24 ;  /* 0x00000018001d7213 */ /* 0x000fe20000000000 */
[----:B------:R-:W5:Y:S01]  /*1bf0*/  LDL R59, [R1+0xbec] ;  /* 0x000bec00013b7983 */ /* 0x000f620000100800 */
[----:B------:R-:W-:Y:S02]  /*1c00*/  IABS R24, R21 ;  /* 0x0000001500187213 */ /* 0x000fe40000000000 */
[----:B----4-:R-:W-:Y:S01]  /*1c10*/  IABS R21, R16 ;  /* 0x0000001000157213 */ /* 0x010fe20000000000 */
[----:B------:R-:W4:Y:S01]  /*1c20*/  LDL R55, [R1+0xbfc] ;  /* 0x000bfc0001377983 */ /* 0x000f220000100800 */
[----:B------:R-:W-:Y:S01]  /*1c30*/  IMAD.HI.U32 R0, R60, R32, RZ ;  /* 0x000000203c007227 */ /* 0x000fe200078e00ff */
[----:B------:R-:W-:-:S02]  /*1c40*/  IABS R31, R31 ;  /* 0x0000001f001f7213 */ /* 0x000fc40000000000 */
[----:B------:R-:W-:Y:S01]  /*1c50*/  IABS R27, R27 ;  /* 0x0000001b001b7213 */ /* 0x000fe20000000000 */
[----:B------:R-:W-:Y:S01]  /*1c60*/  IMAD.MOV R0, RZ, RZ, -R0 ;  /* 0x000000ffff007224 */ /* 0x000fe200078e0a00 */
[----:B------:R-:W-:Y:S02]  /*1c70*/  IABS R26, R26 ;  /* 0x0000001a001a7213 */ /* 0x000fe40000000000 */
[----:B------:R-:W-:Y:S01]  /*1c80*/  IABS R39, R39 ;  /* 0x0000002700277213 */ /* 0x000fe20000000000 */
[----:B------:R-:W-:Y:S01]  /*1c90*/  IMAD R32, R61, R0, R32 ;  /* 0x000000003d207224 */ /* 0x000fe200078e0220 */
[----:B------:R-:W-:Y:S01]  /*1ca0*/  IABS R38, R38 ;  /* 0x0000002600267213 */ /* 0x000fe20000000000 */
[C---:B------:R-:W-:Y:S01]  /*1cb0*/  IMAD.HI.U32 R0, R60.reuse, R31, RZ ;  /* 0x0000001f3c007227 */ /* 0x040fe200078e00ff */
[----:B------:R-:W-:Y:S01]  /*1cc0*/  IABS R22, R22 ;  /* 0x0000001600167213 */ /* 0x000fe20000000000 */
[----:B------:R-:W4:Y:S01]  /*1cd0*/  LDL R58, [R1+0xbe8] ;  /* 0x000be800013a7983 */ /* 0x000f220000100800 */
[----:B------:R-:W-:Y:S01]  /*1ce0*/  IABS R34, R34 ;  /* 0x0000002200227213 */ /* 0x000fe20000000000 */
[----:B------:R-:W-:Y:S01]  /*1cf0*/  IMAD.HI.U32 R4, R60, R40, RZ ;  /* 0x000000283c047227 */ /* 0x000fe200078e00ff */
[----:B------:R-:W-:Y:S01]  /*1d00*/  IABS R23, R23 ;  /* 0x0000001700177213 */ /* 0x000fe20000000000 */
[----:B------:R-:W4:Y:S01]  /*1d10*/  LDL R57, [R1+0xbe4] ;  /* 0x000be40001397983 */ /* 0x000f220000100800 */
[----:B------:R-:W-:-:S02]  /*1d20*/  IABS R35, R35 ;  /* 0x0000002300237213 */ /* 0x000fc40000000000 */
[----:B------:R-:W-:Y:S01]  /*1d30*/  IABS R19, R19 ;  /* 0x0000001300137213 */ /* 0x000fe20000000000 */
[----:B------:R-:W4:Y:S01]  /*1d40*/  LDL R56, [R1+0xbe0] ;  /* 0x000be00001387983 */ /* 0x000f220000100800 */
[----:B------:R-:W-:Y:S02]  /*1d50*/  IABS R18, R18 ;  /* 0x0000001200127213 */ /* 0x000fe40000000000 */
[----:B------:R-:W-:Y:S01]  /*1d60*/  IABS R12, R12 ;  /* 0x0000000c000c7213 */ /* 0x000fe20000000000 */
[----:B0-----:R-:W4:Y:S01]  /*1d70*/  LDL R42, [R1+0xbd8] ;  /* 0x000bd800012a7983 */ /* 0x001f220000100800 */
[----:B------:R-:W-:Y:S02]  /*1d80*/  IABS R30, R30 ;  /* 0x0000001e001e7213 */ /* 0x000fe40000000000 */
[----:B------:R-:W-:Y:S01]  /*1d90*/  IABS R14, R14 ;  /* 0x0000000e000e7213 */ /* 0x000fe20000000000 */
[----:B------:R-:W4:Y:S01]  /*1da0*/  LDL R47, [R1+0xbd0] ;  /* 0x000bd000012f7983 */ /* 0x000f220000100800 */
[----:B------:R-:W-:-:S02]  /*1db0*/  IABS R13, R13 ;  /* 0x0000000d000d7213 */ /* 0x000fc40000000000 */
[----:B------:R-:W-:Y:S01]  /*1dc0*/  IABS R15, R15 ;  /* 0x0000000f000f7213 */ /* 0x000fe20000000000 */
[----:B------:R-:W4:Y:S04]  /*1dd0*/  LDL R49, [R1+0xbd4] ;  /* 0x000bd40001317983 */ /* 0x000f280000100800 */
[----:B-1----:R-:W4:Y:S01]  /*1de0*/  LDL R36, [R1+0x10] ;  /* 0x0000100001247983 */ /* 0x002f220000100800 */
[----:B--2---:R-:W-:-:S03]  /*1df0*/  IABS R16, R10 ;  /* 0x0000000a00107213 */ /* 0x004fc60000000000 */
[----:B------:R-:W2:Y:S01]  /*1e00*/  LDL R10, [R1+0xc24] ;  /* 0x000c2400010a7983 */ /* 0x000ea20000100800 */
[----:B---3--:R-:W-:-:S03]  /*1e10*/  IABS R9, R50 ;  /* 0x0000003200097213 */ /* 0x008fc60000000000 */
[----:B------:R-:W3:Y:S01]  /*1e20*/  LDL R50, [R1+0xbf8] ;  /* 0x000bf80001327983 */ /* 0x000ee20000100800 */
[----:B------:R-:W-:-:S03]  /*1e30*/  IABS R8, R51 ;  /* 0x0000003300087213 */ /* 0x000fc60000000000 */
[----:B------:R-:W4:Y:S01]  /*1e40*/  LDL R51, [R1+0xbf4] ;  /* 0x000bf40001337983 */ /* 0x000f220000100800 */
[----:B------:R-:W-:-:S03]  /*1e50*/  IABS R7, R54 ;  /* 0x0000003600077213 */ /* 0x000fc60000000000 */
[----:B------:R-:W4:Y:S01]  /*1e60*/  LDL R54, [R1+0xbf0] ;  /* 0x000bf00001367983 */ /* 0x000f220000100800 */
[----:B------:R-:W-:-:S04]  /*1e70*/  IMAD.MOV R0, RZ, RZ, -R0 ;  /* 0x000000ffff007224 */ /* 0x000fc800078e0a00 */
[----:B------:R-:W-:Y:S02]  /*1e80*/  IMAD R31, R61, R0, R31 ;  /* 0x000000003d1f7224 */ /* 0x000fe400078e021f */
[----:B------:R-:W-:-:S04]  /*1e90*/  IMAD.HI.U32 R0, R60, R27, RZ ;  /* 0x0000001b3c007227 */ /* 0x000fc800078e00ff */
[----:B------:R-:W-:-:S04]  /*1ea0*/  IMAD.MOV R0, RZ, RZ, -R0 ;  /* 0x000000ffff007224 */ /* 0x000fc800078e0a00 */
[----:B------:R-:W-:Y:S02]  /*1eb0*/  IMAD R27, R61, R0, R27 ;  /* 0x000000003d1b7224 */ /* 0x000fe400078e021b */
[----:B------:R-:W-:-:S04]  /*1ec0*/  IMAD.HI.U32 R0, R60, R26, RZ ;  /* 0x0000001a3c007227 */ /* 0x000fc800078e00ff */
[----:B------:R-:W-:Y:S02]  /*1ed0*/  IMAD.MOV R0, RZ, RZ, -R0 ;  /* 0x000000ffff007224 */ /* 0x000fe400078e0a00 */
[----:B------:R-:W-:-:S04]  /*1ee0*/  IMAD.HI.U32 R3, R60, R39, RZ ;  /* 0x000000273c037227 */ /* 0x000fc800078e00ff */
[----:B------:R-:W-:Y:S02]  /*1ef0*/  IMAD R26, R61, R0, R26 ;  /* 0x000000003d1a7224 */ /* 0x000fe400078e021a */
[----:B------:R-:W-:-:S04]  /*1f00*/  IMAD.HI.U32 R2, R60, R38, RZ ;  /* 0x000000263c027227 */ /* 0x000fc800078e00ff */
[----:B------:R-:W-:-:S04]  /*1f10*/  IMAD.HI.U32 R0, R60, R22, RZ ;  /* 0x000000163c007227 */ /* 0x000fc800078e00ff */
[----:B------:R-:W-:Y:S02]  /*1f20*/  IMAD.MOV R3, RZ, RZ, -R3 ;  /* 0x000000ffff037224 */ /* 0x000fe400078e0a03 */
[----:B------:R-:W-:Y:S02]  /*1f30*/  IMAD.MOV R2, RZ, RZ, -R2 ;  /* 0x000000ffff027224 */ /* 0x000fe400078e0a02 */
[----:B------:R-:W-:Y:S02]  /*1f40*/  IMAD.MOV R0, RZ, RZ, -R0 ;  /* 0x000000ffff007224 */ /* 0x000fe400078e0a00 */
[C---:B------:R-:W-:Y:S02]  /*1f50*/  IMAD R39, R61.reuse, R3, R39 ;  /* 0x000000033d277224 */ /* 0x040fe400078e0227 */
[----:B------:R-:W-:Y:S02]  /*1f60*/  IMAD R38, R61, R2, R38 ;  /* 0x000000023d267224 */ /* 0x000fe400078e0226 */
        /* <DEDUP_REMOVED lines=16> */
[----:B------:R-:W-:Y:S02]  /*2070*/  IMAD.MOV R4, RZ, RZ, -R4 ;  /* 0x000000ffff047224 */ /* 0x000fe400078e0a04 */
[C---:B------:R-:W-:Y:S02]  /*2080*/  IMAD R29, R61.reuse, R3, R29 ;  /* 0x000000033d1d7224 */ /* 0x040fe400078e021d */
[----:B------:R-:W-:-:S02]  /*2090*/  IMAD R28, R61, R2, R28 ;  /* 0x000000023d1c7224 */ /* 0x000fc400078e021c */
[----:B------:R-:W-:-:S04]  /*20a0*/  IMAD.HI.U32 R3, R60, R24, RZ ;  /* 0x000000183c037227 */ /* 0x000fc800078e00ff */
[----:B------:R-:W-:Y:S02]  /*20b0*/  IMAD R17, R61, R0, R17 ;  /* 0x000000003d117224 */ /* 0x000fe400078e0211 */
[----:B------:R-:W-:-:S04]  /*20c0*/  IMAD.HI.U32 R2, R60, R23, RZ ;  /* 0x000000173c027227 */ /* 0x000fc800078e00ff */
[----:B------:R-:W-:-:S04]  /*20d0*/  IMAD.HI.U32 R0, R60, R16, RZ ;  /* 0x000000103c007227 */ /* 0x000fc800078e00ff */
[----:B------:R-:W-:Y:S02]  /*20e0*/  IMAD R40, R61, R4, R40 ;  /* 0x000000043d287224 */ /* 0x000fe400078e0228 */
        /* <DEDUP_REMOVED lines=10> */
[----:B------:R-:W-:Y:S01]  /*2190*/  IMAD.HI.U32 R0, R60, R12, RZ ;  /* 0x0000000c3c007227 */ /* 0x000fe200078e00ff */
[----:B-----5:R-:W-:-:S03]  /*21a0*/  IABS R11, R11 ;  /* 0x0000000b000b7213 */ /* 0x020fc60000000000 */
        /* <DEDUP_REMOVED lines=20> */
[----:B------:R-:W-:Y:S01]  /*22f0*/  IMAD R11, R61, R0, R11 ;  /* 0x000000003d0b7224 */ /* 0x000fe200078e020b */
[----:B------:R-:W-:Y:S01]  /*2300*/  IABS R0, R52 ;  /* 0x0000003400007213 */ /* 0x000fe20000000000 */
[----:B------:R-:W-:-:S04]  /*2310*/  IMAD.HI.U32 R3, R60, R8, RZ ;  /* 0x000000083c037227 */ /* 0x000fc800078e00ff */
[----:B------:R-:W-:-:S04]  /*2320*/  IMAD.HI.U32 R2, R60, R7, RZ ;  /* 0x000000073c027227 */ /* 0x000fc800078e00ff */
[----:B------:R-:W-:Y:S02]  /*2330*/  IMAD R25, R61, R4, R25 ;  /* 0x000000043d197224 */ /* 0x000fe400078e0219 */
[----:B------:R-:W-:-:S04]  /*2340*/  IMAD.HI.U32 R4, R60, R20, RZ ;  /* 0x000000143c047227 */ /* 0x000fc800078e00ff */
[----:B------:R-:W-:Y:S02]  /*2350*/  IMAD.MOV R3, RZ, RZ, -R3 ;  /* 0x000000ffff037224 */ /* 0x000fe400078e0a03 */
[----:B------:R-:W-:Y:S02]  /*2360*/  IMAD.MOV R2, RZ, RZ, -R2 ;  /* 0x000000ffff027224 */ /* 0x000fe400078e0a02 */
[----:B------:R-:W-:-:S04]  /*2370*/  IMAD.HI.U32 R6, R60, R0, RZ ;  /* 0x000000003c067227 */ /* 0x000fc800078e00ff */
[----:B------:R-:W-:Y:S02]  /*2380*/  IMAD.MOV R4, RZ, RZ, -R4 ;  /* 0x000000ffff047224 */ /* 0x000fe400078e0a04 */
[C---:B------:R-:W-:Y:S02]  /*2390*/  IMAD R8, R61.reuse, R3, R8 ;  /* 0x000000033d087224 */ /* 0x040fe400078e0208 */
[C---:B------:R-:W-:Y:S02]  /*23a0*/  IMAD R7, R61.reuse, R2, R7 ;  /* 0x000000023d077224 */ /* 0x040fe400078e0207 */
[----:B------:R-:W-:Y:S02]  /*23b0*/  IMAD.MOV R6, RZ, RZ, -R6 ;  /* 0x000000ffff067224 */ /* 0x000fe400078e0a06 */
[----:B------:R-:W-:Y:S02]  /*23c0*/  IMAD R20, R61, R4, R20 ;  /* 0x000000043d147224 */ /* 0x000fe400078e0214 */
[----:B------:R-:W-:-:S04]  /*23d0*/  IMAD.HI.U32 R4, R60, R15, RZ ;  /* 0x0000000f3c047227 */ /* 0x000fc800078e00ff */
[----:B------:R-:W-:Y:S02]  /*23e0*/  IMAD R6, R61, R6, R0 ;  /* 0x000000063d067224 */ /* 0x000fe400078e0200 */
[----:B------:R-:W-:Y:S01]  /*23f0*/  IMAD.MOV R4, RZ, RZ, -R4 ;  /* 0x000000ffff047224 */ /* 0x000fe200078e0a04 */
[----:B--2---:R-:W-:-:S05]  /*2400*/  IABS R10, R10 ;  /* 0x0000000a000a7213 */ /* 0x004fca0000000000 */
[----:B------:R-:W-:-:S04]  /*2410*/  IMAD.HI.U32 R5, R60, R10, RZ ;  /* 0x0000000a3c057227 */ /* 0x000fc800078e00ff */
[----:B------:R-:W-:-:S04]  /*2420*/  IMAD.MOV R5, RZ, RZ, -R5 ;  /* 0x000000ffff057224 */ /* 0x000fc800078e0a05 */
[C---:B------:R-:W-:Y:S01]  /*2430*/  IMAD R10, R61.reuse, R5, R10 ;  /* 0x000000053d0a7224 */ /* 0x040fe200078e020a */
[----:B------:R-:W-:Y:S01]  /*2440*/  IABS R5, R53 ;  /* 0x0000003500057213 */ /* 0x000fe20000000000 */
[----:B------:R-:W-:Y:S02]  /*2450*/  IMAD R15, R61, R4, R15 ;  /* 0x000000043d0f7224 */ /* 0x000fe400078e020f */
[----:B------:R-:W-:Y:S01]  /*2460*/  IMAD.HI.U32 R4, R60, R9, RZ ;  /* 0x000000093c047227 */ /* 0x000fe200078e00ff */
[----:B------:R-:W-:Y:S02]  /*2470*/  IABS R59, R59 ;  /* 0x0000003b003b7213 */ /* 0x000fe40000000000 */
[----:B---3--:R-:W-:Y:S02]  /*2480*/  IABS R3, R50 ;  /* 0x0000003200037213 */ /* 0x008fe40000000000 */
[----:B----4-:R-:W-:-:S03]  /*2490*/  IABS R2, R51 ;  /* 0x0000003300027213 */ /* 0x010fc60000000000 */
[----:B------:R-:W-:Y:S01]  /*24a0*/  IMAD.HI.U32 R52, R60, R3, RZ ;  /* 0x000000033c347227 */ /* 0x000fe200078e00ff */
[----:B------:R-:W-:-:S03]  /*24b0*/  IABS R53, R54 ;  /* 0x0000003600357213 */ /* 0x000fc60000000000 */
[----:B------:R-:W-:-:S04]  /*24c0*/  IMAD.HI.U32 R50, R60, R5, RZ ;  /* 0x000000053c327227 */ /* 0x000fc800078e00ff */
[----:B------:R-:W-:-:S04]  /*24d0*/  IMAD.HI.U32 R0, R60, R2, RZ ;  /* 0x000000023c007227 */ /* 0x000fc800078e00ff */
[----:B------:R-:W-:Y:S02]  /*24e0*/  IMAD.MOV R54, RZ, RZ, -R52 ;  /* 0x000000ffff367224 */ /* 0x000fe400078e0a34 */
[----:B------:R-:W-:Y:S02]  /*24f0*/  IMAD.MOV R50, RZ, RZ, -R50 ;  /* 0x000000ffff327224 */ /* 0x000fe400078e0a32 */
[----:B------:R-:W-:Y:S02]  /*2500*/  IMAD.MOV R52, RZ, RZ, -R0 ;  /* 0x000000ffff347224 */ /* 0x000fe400078e0a00 */
[----:B------:R-:W-:Y:S02]  /*2510*/  IMAD.MOV.U32 R0, RZ, RZ, R53 ;  /* 0x000000ffff007224 */ /* 0x000fe400078e0035 */
[----:B------:R-:W-:Y:S02]  /*2520*/  IMAD R5, R61, R50, R5 ;  /* 0x000000323d057224 */ /* 0x000fe400078e0205 */
[----:B------:R-:W-:-:S04]  /*2530*/  IMAD.HI.U32 R50, R60, R0, RZ ;  /* 0x000000003c327227 */ /* 0x000fc800078e00ff */
[----:B------:R-:W-:Y:S02]  /*2540*/  IMAD.MOV R4, RZ, RZ, -R4 ;  /* 0x000000ffff047224 */ /* 0x000fe400078e0a04 */
[----:B------:R-:W-:Y:S02]  /*2550*/  IMAD.MOV R50, RZ, RZ, -R50 ;  /* 0x000000ffff327224 */ /* 0x000fe400078e0a32 */
[C---:B------:R-:W-:Y:S01]  /*2560*/  IMAD R9, R61.reuse, R4, R9 ;  /* 0x000000043d097224 */ /* 0x040fe200078e0209 */
[----:B------:R-:W-:Y:S01]  /*2570*/  IABS R4, R55 ;  /* 0x0000003700047213 */ /* 0x000fe20000000000 */
[----:B------:R-:W-:Y:S01]  /*2580*/  IMAD.HI.U32 R53, R60, R59, RZ ;  /* 0x0000003b3c357227 */ /* 0x000fe200078e00ff */
[----:B------:R-:W2:Y:S03]  /*2590*/  LDL R55, [R1+0x3b4] ;  /* 0x0003b40001377983 */ /* 0x000ea60000100800 */
[----:B------:R-:W-:Y:S01]  /*25a0*/  IMAD R0, R61, R50, R0 ;  /* 0x000000323d007224 */ /* 0x000fe200078e0200 */
[----:B------:R-:W3:Y:S01]  /*25b0*/  LDL.LU R48, [R1+0x14] ;  /* 0x0000140001307983 */ /* 0x000ee20000300800 */
[----:B------:R-:W-:-:S03]  /*25c0*/  IMAD.MOV R50, RZ, RZ, -R53 ;  /* 0x000000ffff327224 */ /* 0x000fc600078e0a35 */
[----:B------:R-:W4:Y:S01]  /*25d0*/  LDL.LU R46, [R1+0xc] ;  /* 0x00000c00012e7983 */ /* 0x000f220000300800 */
[----:B------:R-:W-:-:S03]  /*25e0*/  IMAD R59, R61, R50, R59 ;  /* 0x000000323d3b7224 */ /* 0x000fc600078e023b */
[----:B------:R-:W5:Y:S04]  /*25f0*/  LDL.LU R45, [R1+0x8] ;  /* 0x00000800012d7983 */ /* 0x000f680000300800 */
[----:B------:R-:W3:Y:S04]  /*2600*/  LDL.LU R44, [R1+0x4] ;  /* 0x00000400012c7983 */ /* 0x000ee80000300800 */
[----:B------:R-:W3:Y:S04]  /*2610*/  LDL.LU R43, [R1] ;  /* 0x00000000012b7983 */ /* 0x000ee80000300800 */
[----:B------:R-:W3:Y:S01]  /*2620*/  LDL R50, [R1+0xbdc] ;  /* 0x000bdc0001327983 */ /* 0x000ee20000100800 */
[----:B------:R-:W-:Y:S01]  /*2630*/  IABS R58, R58 ;  /* 0x0000003a003a7213 */ /* 0x000fe20000000000 */
[----:B------:R-:W-:Y:S01]  /*2640*/  IMAD.HI.U32 R51, R60, R4, RZ ;  /* 0x000000043c337227 */ /* 0x000fe200078e00ff */
[----:B------:R-:W-:-:S02]  /*2650*/  IABS R57, R57 ;  /* 0x0000003900397213 */ /* 0x000fc40000000000 */
[----:B------:R-:W-:Y:S01]  /*2660*/  IABS R56, R56 ;  /* 0x0000003800387213 */ /* 0x000fe20000000000 */
[----:B------:R-:W-:Y:S02]  /*2670*/  IMAD R3, R61, R54, R3 ;  /* 0x000000363d037224 */ /* 0x000fe400078e0203 */
[----:B------:R-:W-:Y:S02]  /*2680*/  IMAD.MOV R51, RZ, RZ, -R51 ;  /* 0x000000ffff337224 */ /* 0x000fe400078e0a33 */
[----:B------:R-:W-:-:S04]  /*2690*/  IMAD.HI.U32 R54, R60, R58, RZ ;  /* 0x0000003a3c367227 */ /* 0x000fc800078e00ff */
[C---:B------:R-:W-:Y:S02]  /*26a0*/  IMAD R2, R61.reuse, R52, R2 ;  /* 0x000000343d027224 */ /* 0x040fe400078e0202 */
[----:B------:R-:W-:Y:S02]  /*26b0*/  IMAD R4, R61, R51, R4 ;  /* 0x000000333d047224 */ /* 0x000fe400078e0204 */
[----:B------:R-:W-:-:S04]  /*26c0*/  IMAD.HI.U32 R52, R60, R57, RZ ;  /* 0x000000393c347227 */ /* 0x000fc800078e00ff */
[----:B------:R-:W-:Y:S02]  /*26d0*/  IMAD.MOV R53, RZ, RZ, -R54 ;  /* 0x000000ffff357224 */ /* 0x000fe400078e0a36 */
[----:B------:R-:W-:-:S04]  /*26e0*/  IMAD.HI.U32 R51, R60, R56, RZ ;  /* 0x000000383c337227 */ /* 0x000fc800078e00ff */
[----:B------:R-:W-:Y:S01]  /*26f0*/  IMAD R58, R61, R53, R58 ;  /* 0x000000353d3a7224 */ /* 0x000fe200078e023a */
[----:B------:R-:W-:-:S05]  /*2700*/  IABS R53, R47 ;  /* 0x0000002f00357213 */ /* 0x000fca0000000000 */
[----:B------:R-:W-:-:S04]  /*2710*/  IMAD.HI.U32 R47, R60, R53, RZ ;  /* 0x000000353c2f7227 */ /* 0x000fc800078e00ff */
[----:B------:R-:W-:-:S04]  /*2720*/  IMAD.MOV R47, RZ, RZ, -R47 ;  /* 0x000000ffff2f7224 */ /* 0x000fc800078e0a2f */
[C---:B------:R-:W-:Y:S01]  /*2730*/  IMAD R53, R61.reuse, R47, R53 ;  /* 0x0000002f3d357224 */ /* 0x040fe200078e0235 */
[----:B--2---:R-:W-:Y:S01]  /*2740*/  IABS R54, R55 ;  /* 0x0000003700367213 */ /* 0x004fe20000000000 */
[----:B------:R-:W-:Y:S02]  /*2750*/  IMAD.MOV R55, RZ, RZ, -R52 ;  /* 0x000000ffff377224 */ /* 0x000fe400078e0a34 */
[----:B------:R-:W-:Y:S02]  /*2760*/  IMAD.MOV R52, RZ, RZ, -R51 ;  /* 0x000000ffff347224 */ /* 0x000fe400078e0a33 */
[----:B------:R-:W-:Y:S02]  /*2770*/  IMAD.MOV.U32 R51, RZ, RZ, R54 ;  /* 0x000000ffff337224 */ /* 0x000fe400078e0036 */
[C---:B------:R-:W-:Y:S02]  /*2780*/  IMAD R57, R61.reuse, R55, R57 ;  /* 0x000000373d397224 */ /* 0x040fe400078e0239 */
[----:B------:R-:W-:Y:S01]  /*2790*/  IMAD R56, R61, R52, R56 ;  /* 0x000000343d387224 */ /* 0x000fe200078e0238 */
[----:B------:R-:W-:-:S02]  /*27a0*/  IABS R52, R49 ;  /* 0x0000003100347213 */ /* 0x000fc40000000000 */
[----:B------:R-:W-:Y:S02]  /*27b0*/  IABS R49, c[0x0][0x178] ;  /* 0x00005e0000317a13 */ /* 0x000fe40000000000 */
[----:B---3--:R-:W-:Y:S01]  /*27c0*/  IABS R55, R50 ;  /* 0x0000003200377213 */ /* 0x008fe20000000000 */
[----:B------:R-:W-:-:S04]  /*27d0*/  IMAD.HI.U32 R50, R60, R51, RZ ;  /* 0x000000333c327227 */ /* 0x000fc800078e00ff */
[----:B------:R-:W-:-:S04]  /*27e0*/  IMAD.MOV R50, RZ, RZ, -R50 ;  /* 0x000000ffff327224 */ /* 0x000fc800078e0a32 */
[----:B------:R-:W-:Y:S02]  /*27f0*/  IMAD R51, R61, R50, R51 ;  /* 0x000000323d337224 */ /* 0x000fe400078e0233 */
[----:B------:R-:W-:Y:S01]  /*2800*/  IMAD.HI.U32 R50, R60, R55, RZ ;  /* 0x000000373c327227 */ /* 0x000fe200078e00ff */
[----:B------:R-:W-:Y:S02]  /*2810*/  IABS R54, R42 ;  /* 0x0000002a00367213 */ /* 0x000fe40000000000 */
[----:B------:R-:W-:Y:S02]  /*2820*/  ISETP.GT.U32.AND P3, PT, R49, R36, PT ;  /* 0x000000243100720c */ /* 0x000fe40003f64070 */
[C---:B------:R-:W-:Y:S02]  /*2830*/  ISETP.GT.U32.AND P6, PT, R61.reuse, R51, PT ;  /* 0x000000333d00720c */ /* 0x040fe40003fc4070 */
[C---:B----4-:R-:W-:Y:S02]  /*2840*/  ISETP.GT.U32.AND P1, PT, R61.reuse, R46, PT ;  /* 0x0000002e3d00720c */ /* 0x050fe40003f24070 */
[----:B-----5:R-:W-:-:S02]  /*2850*/  ISETP.GT.U32.AND P5, PT, R61, R45, PT ;  /* 0x0000002d3d00720c */ /* 0x020fc40003fa4070 */
[C---:B------:R-:W-:Y:S02]  /*2860*/  ISETP.GT.U32.AND P4, PT, R61.reuse, R44, PT ;  /* 0x0000002c3d00720c */ /* 0x040fe40003f84070 */
[----:B------:R-:W-:Y:S01]  /*2870*/  ISETP.GT.U32.AND P2, PT, R61, R43, PT ;  /* 0x0000002b3d00720c */ /* 0x000fe20003f44070 */
[----:B------:R-:W-:Y:S02]  /*2880*/  IMAD.MOV R50, RZ, RZ, -R50 ;  /* 0x000000ffff327224 */ /* 0x000fe400078e0a32 */
[----:B------:R-:W-:-:S04]  /*2890*/  IMAD.HI.U32 R42, R60, R54, RZ ;  /* 0x000000363c2a7227 */ /* 0x000fc800078e00ff */
[----:B------:R-:W-:Y:S02]  /*28a0*/  IMAD R55, R61, R50, R55 ;  /* 0x000000323d377224 */ /* 0x000fe400078e0237 */
[----:B------:R-:W-:-:S04]  /*28b0*/  IMAD.HI.U32 R50, R60, R52, RZ ;  /* 0x000000343c327227 */ /* 0x000fc800078e00ff */
[----:B------:R-:W-:Y:S02]  /*28c0*/  IMAD.MOV R42, RZ, RZ, -R42 ;  /* 0x000000ffff2a7224 */ /* 0x000fe400078e0a2a */
[----:B------:R-:W-:Y:S02]  /*28d0*/  IMAD.MOV R50, RZ, RZ, -R50 ;  /* 0x000000ffff327224 */ /* 0x000fe400078e0a32 */
[----:B------:R-:W-:Y:S02]  /*28e0*/  @!P3 IMAD.IADD R36, R36, 0x1, -R49 ;  /* 0x000000012424b824 */ /* 0x000fe400078e0a31 */
[--C-:B------:R-:W-:Y:S02]  /*28f0*/  @!P6 IMAD.IADD R51, R51, 0x1, -R61.reuse ;  /* 0x000000013333e824 */ /* 0x100fe400078e0a3d */
[--C-:B------:R-:W-:Y:S02]  /*2900*/  @!P1 IMAD.IADD R46, R46, 0x1, -R61.reuse ;  /* 0x000000012e2e9824 */ /* 0x100fe400078e0a3d */
[----:B------:R-:W-:-:S02]  /*2910*/  @!P5 IMAD.IADD R45, R45, 0x1, -R61 ;  /* 0x000000012d2dd824 */ /* 0x000fc400078e0a3d */
[--C-:B------:R-:W-:Y:S02]  /*2920*/  @!P4 IMAD.IADD R44, R44, 0x1, -R61.reuse ;  /* 0x000000012c2cc824 */ /* 0x100fe400078e0a3d */
[----:B------:R-:W-:Y:S02]  /*2930*/  @!P2 IMAD.IADD R43, R43, 0x1, -R61 ;  /* 0x000000012b2ba824 */ /* 0x000fe400078e0a3d */
[C---:B------:R-:W-:Y:S02]  /*2940*/  IMAD R54, R61.reuse, R42, R54 ;  /* 0x0000002a3d367224 */ /* 0x040fe400078e0236 */
[----:B------:R-:W2:Y:S01]  /*2950*/  LDL.LU R42, [R1+0xdf8] ;  /* 0x000df800012a7983 */ /* 0x000ea20000300800 */
[C---:B------:R-:W-:Y:S01]  /*2960*/  IMAD R52, R61.reuse, R50, R52 ;  /* 0x000000323d347224 */ /* 0x040fe200078e0234 */
[C---:B------:R-:W-:Y:S02]  /*2970*/  ISETP.GT.U32.AND P1, PT, R61.reuse, R51, PT ;  /* 0x000000333d00720c */ /* 0x040fe40003f24070 */
[----:B------:R-:W3:Y:S01]  /*2980*/  LDL.LU R47, [R1+0xdf4] ;  /* 0x000df400012f7983 */ /* 0x000ee20000300800 */
[----:B------:R-:W-:-:S02]  /*2990*/  ISETP.GT.U32.AND P5, PT, R61, R46, PT ;  /* 0x0000002e3d00720c */ /* 0x000fc40003fa4070 */
[C---:B------:R-:W-:Y:S01]  /*29a0*/  ISETP.GT.U32.AND P4, PT, R61.reuse, R45, PT ;  /* 0x0000002d3d00720c */ /* 0x040fe20003f84070 */
[----:B------:R-:W4:Y:S01]  /*29b0*/  LDL R50, [R1+0xbc8] ;  /* 0x000bc80001327983 */ /* 0x000f220000100800 */
[C---:B------:R-:W-:Y:S02]  /*29c0*/  ISETP.GT.U32.AND P2, PT, R61.reuse, R44, PT ;  /* 0x0000002c3d00720c */ /* 0x040fe40003f44070 */
[----:B------:R-:W-:Y:S01]  /*29d0*/  ISETP.GT.U32.AND P6, PT, R61, R43, PT ;  /* 0x0000002b3d00720c */ /* 0x000fe20003fc4070 */
[----:B------:R-:W-:Y:S04]  /*29e0*/  @!P3 STL [R1+0x10], R36 ;  /* 0x000010240100b387 */ /* 0x000fe80000100800 */
[----:B------:R-:W5:Y:S01]  /*29f0*/  LDL R61, [R1+0x10] ;  /* 0x00001000013d7983 */ /* 0x000f620000100800 */
[----:B------:R-:W-:-:S02]  /*2a00*/  ISETP.GT.U32.AND P0, PT, R49, R48, PT ;  /* 0x000000303100720c */ /* 0x000fc40003f04070 */
[----:B------:R-:W-:-:S11]  /*2a10*/  ISETP.GT.U32.AND P3, PT, R49, R36, PT ;  /* 0x000000243100720c */ /* 0x000fd60003f64070 */
[----:B------:R-:W-:-:S05]  /*2a20*/  @!P0 IMAD.IADD R48, R48, 0x1, -R49 ;  /* 0x0000000130308824 */ /* 0x000fca00078e0a31 */
[----:B------:R-:W-:-:S13]  /*2a30*/  ISETP.GT.U32.AND P0, PT, R49, R48, PT ;  /* 0x000000303100720c */ /* 0x000fda0003f04070 */
[----:B------:R-:W-:-:S05]  /*2a40*/  @!P0 IMAD.IADD R48, R48, 0x1, -R49 ;  /* 0x0000000130308824 */ /* 0x000fca00078e0a31 */
[----:B------:R0:W-:Y:S04]  /*2a50*/  STL [R1+0x14], R48 ;  /* 0x0000143001007387 */ /* 0x0001e80000100800 */
[----:B0-----:R-:W2:Y:S01]  /*2a60*/  LDL.LU R48, [R1+0xdf0] ;  /* 0x000df00001307983 */ /* 0x001ea20000300800 */
[----:B-----5:R-:W-:-:S03]  /*2a70*/  @!P3 IMAD.IADD R61, R61, 0x1, -R49 ;  /* 0x000000013d3db824 */ /* 0x020fc600078e0a31 */
[----:B------:R-:W5:Y:S04]  /*2a80*/  LDL.LU R49, [R1+0xdec] ;  /* 0x000dec0001317983 */ /* 0x000f680000300800 */
[----:B------:R0:W-:Y:S02]  /*2a90*/  @!P3 STL [R1+0x10], R61 ;  /* 0x0000103d0100b387 */ /* 0x0001e40000100800 */
[----:B0-----:R-:W-:-:S05]  /*2aa0*/  IABS R61, c[0x0][0x17c] ;  /* 0x00005f00003d7a13 */ /* 0x001fca0000000000 */
[--C-:B------:R-:W-:Y:S02]  /*2ab0*/  @!P1 IMAD.IADD R51, R51, 0x1, -R61.reuse ;  /* 0x0000000133339824 */ /* 0x100fe400078e0a3d */
[--C-:B------:R-:W-:Y:S02]  /*2ac0*/  @!P5 IMAD.IADD R46, R46, 0x1, -R61.reuse ;  /* 0x000000012e2ed824 */ /* 0x100fe400078e0a3d */
[--C-:B------:R-:W-:Y:S01]  /*2ad0*/  @!P4 IMAD.IADD R45, R45, 0x1, -R61.reuse ;  /* 0x000000012d2dc824 */ /* 0x100fe200078e0a3d */
[----:B------:R0:W-:Y:S01]  /*2ae0*/  STL [R1+0xda4], R51 ;  /* 0x000da43301007387 */ /* 0x0001e20000100800 */
[----:B------:R-:W-:-:S03]  /*2af0*/  @!P2 IMAD.IADD R44, R44, 0x1, -R61 ;  /* 0x000000012c2ca824 */ /* 0x000fc600078e0a3d */
[----:B0-----:R-:W5:Y:S04]  /*2b00*/  LDL R51, [R1+0xbcc] ;  /* 0x000bcc0001337983 */ /* 0x001f680000100800 */
[----:B------:R0:W-:Y:S04]  /*2b10*/  STL [R1+0xc], R46 ;  /* 0x00000c2e01007387 */ /* 0x0001e80000100800 */
[----:B0-----:R-:W5:Y:S04]  /*2b20*/  LDL.LU R46, [R1+0xde8] ;  /* 0x000de800012e7983 */ /* 0x001f680000300800 */
[----:B------:R0:W-:Y:S04]  /*2b30*/  STL [R1+0x8], R45 ;  /* 0x0000082d01007387 */ /* 0x0001e80000100800 */
[----:B0-----:R-:W5:Y:S01]  /*2b40*/  LDL.LU R45, [R1+0xde4] ;  /* 0x000de400012d7983 */ /* 0x001f620000300800 */
[----:B------:R-:W-:-:S03]  /*2b50*/  @!P6 IMAD.IADD R43, R43, 0x1, -R61 ;  /* 0x000000012b2be824 */ /* 0x000fc600078e0a3d */
[----:B------:R0:W-:Y:S04]  /*2b60*/  STL [R1+0x4], R44 ;  /* 0x0000042c01007387 */ /* 0x0001e80000100800 */
[----:B0-----:R-:W5:Y:S04]  /*2b70*/  LDL.LU R44, [R1+0xde0] ;  /* 0x000de000012c7983 */ /* 0x001f680000300800 */
[----:B------:R0:W-:Y:S04]  /*2b80*/  STL [R1], R43 ;  /* 0x0000002b01007387 */ /* 0x0001e80000100800 */
[----:B0-----:R-:W5:Y:S01]  /*2b90*/  LDL.LU R43, [R1+0xddc] ;  /* 0x000ddc00012b7983 */ /* 0x001f620000300800 */
[----:B----4-:R-:W-:-:S05]  /*2ba0*/  IABS R50, R50 ;  /* 0x0000003200327213 */ /* 0x010fca0000000000 */
[----:B------:R-:W-:-:S04]  /*2bb0*/  IMAD.HI.U32 R36, R60, R50, RZ ;  /* 0x000000323c247227 */ /* 0x000fc800078e00ff */
[----:B------:R-:W-:-:S04]  /*2bc0*/  IMAD.MOV R36, RZ, RZ, -R36 ;  /* 0x000000ffff247224 */ /* 0x000fc800078e0a24 */
[C---:B------:R-:W-:Y:S02]  /*2bd0*/  IMAD R50, R61.reuse, R36, R50 ;  /* 0x000000243d327224 */ /* 0x040fe400078e0232 */
[----:B------:R-:W4:Y:S01]  /*2be0*/  LDL.LU R36, [R1+0xdd8] ;  /* 0x000dd80001247983 */ /* 0x000f220000300800 */
[C---:B--2---:R-:W-:Y:S02]  /*2bf0*/  ISETP.GT.U32.AND P3, PT, R61.reuse, R48, PT ;  /* 0x000000303d00720c */ /* 0x044fe40003f64070 */
[----:B---3--:R-:W-:-:S11]  /*2c00*/  ISETP.GT.U32.AND P1, PT, R61, R47, PT ;  /* 0x0000002f3d00720c */ /* 0x008fd60003f24070 */
[--C-:B------:R-:W-:Y:S01]  /*2c10*/  @!P3 IMAD.IADD R48, R48, 0x1, -R61.reuse ;  /* 0x000000013030b824 */ /* 0x100fe200078e0a3d */
[----:B------:R-:W-:Y:S01]  /*2c20*/  ISETP.GT.U32.AND P3, PT, R61, R41, PT ;  /* 0x000000293d00720c */ /* 0x000fe20003f64070 */
[----:B------:R-:W-:Y:S01]  /*2c30*/  @!P1 IMAD.IADD R47, R47, 0x1, -R61 ;  /* 0x000000012f2f9824 */ /* 0x000fe200078e0a3d */
[----:B------:R-:W-:-:S11]  /*2c40*/  ISETP.GT.U32.AND P1, PT, R61, R40, PT ;  /* 0x000000283d00720c */ /* 0x000fd60003f24070 */
[--C-:B------:R-:W-:Y:S01]  /*2c50*/  @!P3 IMAD.IADD R41, R41, 0x1, -R61.reuse ;  /* 0x000000012929b824 */ /* 0x100fe200078e0a3d */
[----:B------:R-:W-:Y:S01]  /*2c60*/  ISETP.GT.U32.AND P3, PT, R61, R47, PT ;  /* 0x0000002f3d00720c */ /* 0x000fe20003f64070 */
[----:B------:R-:W-:-:S12]  /*2c70*/  @!P1 IMAD.IADD R40, R40, 0x1, -R61 ;  /* 0x0000000128289824 */ /* 0x000fd800078e0a3d */
[----:B------:R-:W-:Y:S01]  /*2c80*/  @!P3 IMAD.IADD R47, R47, 0x1, -R61 ;  /* 0x000000012f2fb824 */ /* 0x000fe200078e0a3d */
[----:B------:R-:W-:-:S13]  /*2c90*/  ISETP.GT.U32.AND P3, PT, R61, R41, PT ;  /* 0x000000293d00720c */ /* 0x000fda0003f64070 */
[----:B------:R-:W-:Y:S01]  /*2ca0*/  @!P3 IMAD.IADD R41, R41, 0x1, -R61 ;  /* 0x000000012929b824 */ /* 0x000fe200078e0a3d */
[----:B------:R-:W-:-:S13]  /*2cb0*/  ISETP.GT.U32.AND P3, PT, R61, R34, PT ;  /* 0x000000223d00720c */ /* 0x000fda0003f64070 */
[----:B------:R-:W-:Y:S01]  /*2cc0*/  @!P3 IMAD.IADD R34, R34, 0x1, -R61 ;  /* 0x000000012222b824 */ /* 0x000fe200078e0a3d */
[----:B------:R-:W-:-:S13]  /*2cd0*/  ISETP.GT.U32.AND P3, PT, R61, R27, PT ;  /* 0x0000001b3d00720c */ /* 0x000fda0003f64070 */
[----:B------:R-:W-:Y:S01]  /*2ce0*/  @!P3 IMAD.IADD R27, R27, 0x1, -R61 ;  /* 0x000000011b1bb824 */ /* 0x000fe200078e0a3d */
[----:B-----5:R-:W-:-:S13]  /*2cf0*/  ISETP.GT.U32.AND P0, PT, R61, R49, PT ;  /* 0x000000313d00720c */ /* 0x020fda0003f04070 */
[----:B------:R-:W-:Y:S01]  /*2d00*/  @!P0 IMAD.IADD R49, R49, 0x1, -R61 ;  /* 0x0000000131318824 */ /* 0x000fe200078e0a3d */
[C---:B------:R-:W-:Y:S02]  /*2d10*/  ISETP.GT.U32.AND P5, PT, R61.reuse, R46, PT ;  /* 0x0000002e3d00720c */ /* 0x040fe40003fa4070 */
[----:B------:R-:W-:-:S11]  /*2d20*/  ISETP.GT.U32.AND P4, PT, R61, R45, PT ;  /* 0x0000002d3d00720c */ /* 0x000fd60003f84070 */
[----:B------:R-:W-:Y:S01]  /*2d30*/  @!P5 IMAD.IADD R46, R46, 0x1, -R61 ;  /* 0x000000012e2ed824 */ /* 0x000fe200078e0a3d */
[----:B------:R-:W-:-:S04]  /*2d40*/  ISETP.GT.U32.AND P5, PT, R61, R39, PT ;  /* 0x000000273d00720c */ /* 0x000fc80003fa4070 */
[C---:B------:R-:W-:Y:S02]  /*2d50*/  ISETP.GT.U32.AND P1, PT, R61.reuse, R46, PT ;  /* 0x0000002e3d00720c */ /* 0x040fe40003f24070 */
[----:B------:R-:W-:Y:S01]  /*2d60*/  ISETP.GT.U32.AND P2, PT, R61, R44, PT ;  /* 0x0000002c3d00720c */ /* 0x000fe20003f44070 */
[----:B------:R-:W-:Y:S01]  /*2d70*/  @!P4 IMAD.IADD R45, R45, 0x1, -R61 ;  /* 0x000000012d2dc824 */ /* 0x000fe200078e0a3d */
[----:B------:R-:W-:-:S05]  /*2d80*/  ISETP.GT.U32.AND P4, PT, R61, R38, PT ;  /* 0x000000263d00720c */ /* 0x000fca0003f84070 */
[----:B------:R-:W-:Y:S01]  /*2d90*/  @!P5 IMAD.IADD R39, R39, 0x1, -R61 ;  /* 0x000000012727d824 */ /* 0x000fe200078e0a3d */
[----:B------:R-:W-:-:S05]  /*2da0*/  ISETP.GT.U32.AND P6, PT, R61, R43, PT ;  /* 0x0000002b3d00720c */ /* 0x000fca0003fc4070 */
[--C-:B------:R-:W-:Y:S01]  /*2db0*/  @!P2 IMAD.IADD R44, R44, 0x1, -R61.reuse ;  /* 0x000000012c2ca824 */ /* 0x100fe200078e0a3d */
[C---:B------:R-:W-:Y:S01]  /*2dc0*/  ISETP.GT.U32.AND P2, PT, R61.reuse, R37, PT ;  /* 0x000000253d00720c */ /* 0x040fe20003f44070 */
[--C-:B------:R-:W-:Y:S01]  /*2dd0*/  @!P4 IMAD.IADD R38, R38, 0x1, -R61.reuse ;  /* 0x000000012626c824 */ /* 0x100fe200078e0a3d */
[C---:B------:R-:W-:Y:S02]  /*2de0*/  ISETP.GT.U32.AND P5, PT, R61.reuse, R45, PT ;  /* 0x0000002d3d00720c */ /* 0x040fe40003fa4070 */
[C---:B------:R-:W-:Y:S01]  /*2df0*/  ISETP.GT.U32.AND P4, PT, R61.reuse, R44, PT ;  /* 0x0000002c3d00720c */ /* 0x040fe20003f84070 */
[--C-:B------:R-:W-:Y:S01]  /*2e00*/  @!P1 IMAD.IADD R46, R46, 0x1, -R61.reuse ;  /* 0x000000012e2e9824 */ /* 0x100fe200078e0a3d */
[----:B------:R-:W-:Y:S01]  /*2e10*/  ISETP.GT.U32.AND P1, PT, R61, R40, PT ;  /* 0x000000283d00720c */ /* 0x000fe20003f24070 */
[----:B------:R-:W-:Y:S01]  /*2e20*/  @!P6 IMAD.IADD R43, R43, 0x1, -R61 ;  /* 0x000000012b2be824 */ /* 0x000fe200078e0a3d */
[----:B------:R-:W-:-:S05]  /*2e30*/  ISETP.GT.U32.AND P6, PT, R61, R49, PT ;  /* 0x000000313d00720c */ /* 0x000fca0003fc4070 */
[--C-:B------:R-:W-:Y:S02]  /*2e40*/  @!P2 IMAD.IADD R37, R37, 0x1, -R61.reuse ;  /* 0x000000012525a824 */ /* 0x100fe400078e0a3d */
        /* <DEDUP_REMOVED lines=9> */
[--C-:B------:R-:W-:Y:S01]  /*2ee0*/  @!P2 IMAD.IADD R43, R43, 0x1, -R61.reuse ;  /* 0x000000012b2ba824 */ /* 0x100fe200078e0a3d */
[----:B----4-:R-:W-:Y:S01]  /*2ef0*/  ISETP.GT.U32.AND P2, PT, R61, R36, PT ;  /* 0x000000243d00720c */ /* 0x010fe20003f44070 */
[--C-:B------:R-:W-:Y:S01]  /*2f00*/  @!P5 IMAD.IADD R39, R39, 0x1, -R61.reuse ;  /* 0x000000012727d824 */ /* 0x100fe200078e0a3d */
[C---:B------:R-:W-:Y:S01]  /*2f10*/  ISETP.GT.U32.AND P5, PT, R61.reuse, R32, PT ;  /* 0x000000203d00720c */ /* 0x040fe20003fa4070 */
[--C-:B------:R-:W-:Y:S01]  /*2f20*/  @!P4 IMAD.IADD R38, R38, 0x1, -R61.reuse ;  /* 0x000000012626c824 */ /* 0x100fe200078e0a3d */
[----:B------:R-:W-:Y:S01]  /*2f30*/  ISETP.GT.U32.AND P4, PT, R61, R31, PT ;  /* 0x0000001f3d00720c */ /* 0x000fe20003f84070 */
[--C-:B------:R-:W-:Y:S01]  /*2f40*/  @!P1 IMAD.IADD R33, R33, 0x1, -R61.reuse ;  /* 0x0000000121219824 */ /* 0x100fe200078e0a3d */
[----:B------:R-:W-:Y:S01]  /*2f50*/  ISETP.GT.U32.AND P1, PT, R61, R26, PT ;  /* 0x0000001a3d00720c */ /* 0x000fe20003f24070 */
[----:B------:R-:W-:Y:S01]  /*2f60*/  @!P6 IMAD.IADD R37, R37, 0x1, -R61 ;  /* 0x000000012525e824 */ /* 0x000fe200078e0a3d */
[C---:B------:R-:W-:Y:S02]  /*2f70*/  ISETP.GT.U32.AND P6, PT, R61.reuse, R30, PT ;  /* 0x0000001e3d00720c */ /* 0x040fe40003fc4070 */
[----:B------:R-:W-:-:S03]  /*2f80*/  ISETP.GT.U32.AND P3, PT, R61, R33, PT ;  /* 0x000000213d00720c */ /* 0x000fc60003f64070 */
[--C-:B------:R-:W-:Y:S02]  /*2f90*/  @!P2 IMAD.IADD R36, R36, 0x1, -R61.reuse ;  /* 0x000000012424a824 */ /* 0x100fe400078e0a3d */
[--C-:B------:R-:W-:Y:S02]  /*2fa0*/  @!P5 IMAD.IADD R32, R32, 0x1, -R61.reuse ;  /* 0x000000012020d824 */ /* 0x100fe400078e0a3d */
[--C-:B------:R-:W-:Y:S01]  /*2fb0*/  @!P4 IMAD.IADD R31, R31, 0x1, -R61.reuse ;  /* 0x000000011f1fc824 */ /* 0x100fe200078e0a3d */
[C---:B------:R-:W-:Y:S01]  /*2fc0*/  ISETP.GT.U32.AND P4, PT, R61.reuse, R24, PT ;  /* 0x000000183d00720c */ /* 0x040fe20003f84070 */
[--C-:B------:R-:W-:Y:S01]  /*2fd0*/  @!P1 IMAD.IADD R26, R26, 0x1, -R61.reuse ;  /* 0x000000011a1a9824 */ /* 0x100fe200078e0a3d */
[C---:B------:R-:W-:Y:S01]  /*2fe0*/  ISETP.GT.U32.AND P1, PT, R61.reuse, R32, PT ;  /* 0x000000203d00720c */ /* 0x040fe20003f24070 */
[--C-:B------:R-:W-:Y:S01]  /*2ff0*/  @!P6 IMAD.IADD R30, R30, 0x1, -R61.reuse ;  /* 0x000000011e1ee824 */ /* 0x100fe200078e0a3d */
[----:B------:R-:W-:Y:S01]  /*3000*/  ISETP.GT.U32.AND P6, PT, R61, R36, PT ;  /* 0x000000243d00720c */ /* 0x000fe20003fc4070 */
[----:B------:R-:W-:Y:S01]  /*3010*/  @!P3 IMAD.IADD R33, R33, 0x1, -R61 ;  /* 0x000000012121b824 */ /* 0x000fe200078e0a3d */
[----:B------:R-:W-:-:S07]  /*3020*/  ISETP.GT.U32.AND P3, PT, R61, R27, PT ;  /* 0x0000001b3d00720c */ /* 0x000fce0003f64070 */
        /* <DEDUP_REMOVED lines=13> */
[C---:B------:R-:W-:Y:S01]  /*3100*/  ISETP.GT.U32.AND P6, PT, R61.reuse, R17, PT ;  /* 0x000000113d00720c */ /* 0x040fe20003fc4070 */
[----:B------:R-:W-:Y:S01]  /*3110*/  @!P3 IMAD.IADD R20, R20, 0x1, -R61 ;  /* 0x000000011414b824 */ /* 0x000fe200078e0a3d */
[----:B------:R-:W-:-:S07]  /*3120*/  ISETP.GT.U32.AND P3, PT, R61, R13, PT ;  /* 0x0000000d3d00720c */ /* 0x000fce0003f64070 */
[--C-:B------:R-:W-:Y:S01]  /*3130*/  @!P4 IMAD.IADD R23, R23, 0x1, -R61.reuse ;  /* 0x000000011717c824 */ /* 0x100fe200078e0a3d */
[----:B------:R-:W-:Y:S01]  /*3140*/  ISETP.GT.U32.AND P0, PT, R61, R42, PT ;  /* 0x0000002a3d00720c */ /* 0x000fe20003f04070 */
[--C-:B------:R-:W-:Y:S02]  /*3150*/  @!P1 IMAD.IADD R19, R19, 0x1, -R61.reuse ;  /* 0x0000000113139824 */ /* 0x100fe400078e0a3d */
[--C-:B------:R-:W-:Y:S01]  /*3160*/  @!P6 IMAD.IADD R17, R17, 0x1, -R61.reuse ;  /* 0x000000011111e824 */ /* 0x100fe200078e0a3d */
[----:B------:R-:W-:Y:S01]  /*3170*/  ISETP.GT.U32.AND P6, PT, R61, R23, PT ;  /* 0x000000173d00720c */ /* 0x000fe20003fc4070 */
[----:B------:R-:W-:Y:S01]  /*3180*/  @!P3 IMAD.IADD R13, R13, 0x1, -R61 ;  /* 0x000000010d0db824 */ /* 0x000fe200078e0a3d */
[----:B------:R-:W-:-:S07]  /*3190*/  ISETP.GT.U32.AND P3, PT, R61, R19, PT ;  /* 0x000000133d00720c */ /* 0x000fce0003f64070 */
[----:B------:R-:W-:Y:S01]  /*31a0*/  @!P0 IMAD.IADD R42, R42, 0x1, -R61 ;  /* 0x000000012a2a8824 */ /* 0x000fe200078e0a3d */
[----:B------:R-:W-:-:S03]  /*31b0*/  ISETP.GT.U32.AND P0, PT, R61, R48, PT ;  /* 0x000000303d00720c */ /* 0x000fc60003f04070 */
[--C-:B------:R-:W-:Y:S01]  /*31c0*/  @!P6 IMAD.IADD R23, R23, 0x1, -R61.reuse ;  /* 0x000000011717e824 */ /* 0x100fe200078e0a3d */
[----:B------:R-:W-:Y:S01]  /*31d0*/  ISETP.GT.U32.AND P6, PT, R61, R17, PT ;  /* 0x000000113d00720c */ /* 0x000fe20003fc4070 */
[--C-:B------:R-:W-:Y:S01]  /*31e0*/  @!P3 IMAD.IADD R19, R19, 0x1, -R61.reuse ;  /* 0x000000011313b824 */ /* 0x100fe200078e0a3d */
[----:B------:R-:W-:Y:S01]  /*31f0*/  ISETP.GT.U32.AND P3, PT, R61, R13, PT ;  /* 0x0000000d3d00720c */ /* 0x000fe20003f64070 */
[----:B------:R-:W-:Y:S06]  /*3200*/  STL [R1+0xdbc], R49 ;  /* 0x000dbc3101007387 */ /* 0x000fec0000100800 */
[----:B------:R-:W-:-:S04]  /*3210*/  @!P0 IMAD.IADD R48, R48, 0x1, -R61 ;  /* 0x0000000130308824 */ /* 0x000fc800078e0a3d */
[--C-:B------:R-:W-:Y:S01]  /*3220*/  @!P6 IMAD.IADD R17, R17, 0x1, -R61.reuse ;  /* 0x000000011111e824 */ /* 0x100fe200078e0a3d */
[----:B------:R-:W-:Y:S01]  /*3230*/  ISETP.GT.U32.AND P6, PT, R61, R10, PT ;  /* 0x0000000a3d00720c */ /* 0x000fe20003fc4070 */
[----:B------:R-:W-:Y:S01]  /*3240*/  STL [R1+0xdb8], R48 ;  /* 0x000db83001007387 */ /* 0x000fe20000100800 */
[----:B------:R-:W-:Y:S01]  /*3250*/  @!P3 IMAD.IADD R13, R13, 0x1, -R61 ;  /* 0x000000010d0db824 */ /* 0x000fe200078e0a3d */
[C---:B------:R-:W-:Y:S02]  /*3260*/  ISETP.GT.U32.AND P3, PT, R61.reuse, R6, PT ;  /* 0x000000063d00720c */ /* 0x040fe40003f64070 */
[----:B------:R0:W-:Y:S01]  /*3270*/  STL [R1+0xdb4], R47 ;  /* 0x000db42f01007387 */ /* 0x0001e20000100800 */
[----:B------:R-:W-:-:S03]  /*3280*/  ISETP.GT.U32.AND P0, PT, R61, R42, PT ;  /* 0x0000002a3d00720c */ /* 0x000fc60003f04070 */
[----:B0-----:R-:W0:Y:S04]  /*3290*/  S2R R47, SR_TID.X ;  /* 0x00000000002f7919 */ /* 0x001e280000002100 */
[----:B------:R-:W-:-:S03]  /*32a0*/  @!P6 IMAD.IADD R10, R10, 0x1, -R61 ;  /* 0x000000010a0ae824 */ /* 0x000fc600078e0a3d */
[--C-:B------:R-:W-:Y:S02]  /*32b0*/  @!P3 IMAD.IADD R6, R6, 0x1, -R61.reuse ;  /* 0x000000010606b824 */ /* 0x100fe400078e0a3d */
[----:B------:R-:W-:Y:S01]  /*32c0*/  ISETP.GT.U32.AND P3, PT, R61, R10, PT ;  /* 0x0000000a3d00720c */ /* 0x000fe20003f64070 */
[----:B------:R-:W-:Y:S01]  /*32d0*/  @!P0 IMAD.IADD R42, R42, 0x1, -R61 ;  /* 0x000000012a2a8824 */ /* 0x000fe200078e0a3d */
[----:B------:R-:W-:Y:S04]  /*32e0*/  STL [R1+0xdb0], R46 ;  /* 0x000db02e01007387 */ /* 0x000fe80000100800 */
[----:B------:R-:W-:Y:S01]  /*32f0*/  STL [R1+0xdc0], R45 ;  /* 0x000dc02d01007387 */ /* 0x000fe20000100800 */
[----:B------:R-:W-:-:S03]  /*3300*/  IABS R48, R51 ;  /* 0x0000003300307213 */ /* 0x000fc60000000000 */
[----:B------:R-:W-:Y:S04]  /*3310*/  STL [R1+0xdc4], R44 ;  /* 0x000dc42c01007387 */ /* 0x000fe80000100800 */
[----:B------:R-:W-:Y:S01]  /*3320*/  STL [R1+0xdac], R43 ;  /* 0x000dac2b01007387 */ /* 0x000fe20000100800 */
[----:B------:R-:W-:Y:S01]  /*3330*/  @!P3 IMAD.IADD R10, R10, 0x1, -R61 ;  /* 0x000000010a0ab824 */ /* 0x000fe200078e0a3d */
[----:B0-----:R-:W-:Y:S02]  /*3340*/  LOP3.LUT R49, R47, 0x7, RZ, 0xc0, !PT ;  /* 0x000000072f317812 */ /* 0x001fe400078ec0ff */
[----:B------:R-:W-:Y:S04]  /*3350*/  STL [R1+0xdc8], R42 ;  /* 0x000dc82a01007387 */ /* 0x000fe80000100800 */
[----:B------:R0:W-:Y:S04]  /*3360*/  STL [R1+0xdcc], R41 ;  /* 0x000dcc2901007387 */ /* 0x0001e80000100800 */
[----:B------:R-:W-:Y:S04]  /*3370*/  STL [R1+0xdd0], R40 ;  /* 0x000dd02801007387 */ /* 0x000fe80000100800 */
[----:B------:R1:W-:Y:S01]  /*3380*/  STL [R1+0xdd4], R39 ;  /* 0x000dd42701007387 */ /* 0x0003e20000100800 */
[----:B0-----:R-:W-:-:S02]  /*3390*/  IMAD.MOV.U32 R41, RZ, RZ, R48 ;  /* 0x000000ffff297224 */ /* 0x001fc400078e0030 */
[----:B-1----:R-:W-:Y:S02]  /*33a0*/  IMAD R39, R49, 0x90, RZ ;  /* 0x0000009031277824 */ /* 0x002fe400078e02ff */
[----:B------:R-:W2:Y:S04]  /*33b0*/  LDL R49, [R1+0x3b8] ;  /* 0x0003b80001317983 */ /* 0x000ea80000100800 */
[----:B------:R0:W-:Y:S04]  /*33c0*/  STL [R1+0xda8], R10 ;  /* 0x000da80a01007387 */ /* 0x0001e80000100800 */
[----:B------:R-:W3:Y:S04]  /*33d0*/  LDL R48, [R1+0x3bc] ;  /* 0x0003bc0001307983 */ /* 0x000ee80000100800 */
[----:B------:R-:W4:Y:S01]  /*33e0*/  LDL R46, [R1+0xc48] ;  /* 0x000c4800012e7983 */ /* 0x000f220000100800 */
[----:B------:R-:W-:-:S02]  /*33f0*/  ISETP.GT.U32.AND P0, PT, R61, R35, PT ;  /* 0x000000233d00720c */ /* 0x000fc40003f04070 */
[C---:B------:R-:W-:Y:S02]  /*3400*/  ISETP.GT.U32.AND P2, PT, R61.reuse, R29, PT ;  /* 0x0000001d3d00720c */ /* 0x040fe40003f44070 */
[C---:B------:R-:W-:Y:S02]  /*3410*/  ISETP.GT.U32.AND P5, PT, R61.reuse, R25, PT ;  /* 0x000000193d00720c */ /* 0x040fe40003fa4070 */
[C---:B------:R-:W-:Y:S02]  /*3420*/  ISETP.GT.U32.AND P4, PT, R61.reuse, R16, PT ;  /* 0x000000103d00720c */ /* 0x040fe40003f84070 */
[C---:B------:R-:W-:Y:S02]  /*3430*/  ISETP.GT.U32.AND P1, PT, R61.reuse, R12, PT ;  /* 0x0000000c3d00720c */ /* 0x040fe40003f24070 */
[----:B------:R-:W-:Y:S01]  /*3440*/  ISETP.GT.U32.AND P6, PT, R61, R3, PT ;  /* 0x000000033d00720c */ /* 0x000fe20003fc4070 */
[----:B------:R-:W-:Y:S01]  /*3450*/  IMAD.SHL.U32 R40, R47, 0x2, RZ ;  /* 0x000000022f287824 */ /* 0x000fe200078e00ff */
[----:B------:R-:W4:Y:S01]  /*3460*/  LDL R43, [R1+0xc54] ;  /* 0x000c5400012b7983 */ /* 0x000f220000100800 */
[--C-:B------:R-:W-:Y:S01]  /*3470*/  @!P0 IMAD.IADD R35, R35, 0x1, -R61.reuse ;  /* 0x0000000123238824 */ /* 0x100fe200078e0a3d */
[----:B------:R-:W-:Y:S01]  /*3480*/  ISETP.GT.U32.AND P0, PT, R61, R28, PT ;  /* 0x0000001c3d00720c */ /* 0x000fe20003f04070 */
[--C-:B------:R-:W-:Y:S01]  /*3490*/  @!P2 IMAD.IADD R29, R29, 0x1, -R61.reuse ;  /* 0x000000011d1da824 */ /* 0x100fe200078e0a3d */
[----:B------:R-:W4:Y:S02]  /*34a0*/  LDL R45, [R1+0xc6c] ;  /* 0x000c6c00012d7983 */ /* 0x000f240000100800 */
[----:B------:R-:W-:Y:S01]  /*34b0*/  ISETP.GT.U32.AND P2, PT, R61, R35, PT ;  /* 0x000000233d00720c */ /* 0x000fe20003f44070 */
[--C-:B------:R-:W-:Y:S01]  /*34c0*/  @!P5 IMAD.IADD R25, R25, 0x1, -R61.reuse ;  /* 0x000000011919d824 */ /* 0x100fe200078e0a3d */
[----:B------:R-:W-:Y:S01]  /*34d0*/  ISETP.GT.U32.AND P5, PT, R61, R31, PT ;  /* 0x0000001f3d00720c */ /* 0x000fe20003fa4070 */
[--C-:B------:R-:W-:Y:S01]  /*34e0*/  @!P4 IMAD.IADD R16, R16, 0x1, -R61.reuse ;  /* 0x000000011010c824 */ /* 0x100fe200078e0a3d */
[----:B------:R-:W4:Y:S01]  /*34f0*/  LDL R44, [R1+0xc70] ;  /* 0x000c7000012c7983 */ /* 0x000f220000100800 */
[----:B------:R-:W-:-:S02]  /*3500*/  @!P1 IMAD.IADD R12, R12, 0x1, -R61 ;  /* 0x000000010c0c9824 */ /* 0x000fc400078e0a3d */
[--C-:B------:R-:W-:Y:S01]  /*3510*/  @!P6 IMAD.IADD R3, R3, 0x1, -R61.reuse ;  /* 0x000000010303e824 */ /* 0x100fe200078e0a3d */
[----:B------:R-:W4:Y:S01]  /*3520*/  LDL R47, [R1+0xc98] ;  /* 0x000c9800012f7983 */ /* 0x000f220000100800 */
[----:B------:R-:W-:Y:S01]  /*3530*/  @!P0 IMAD.IADD R28, R28, 0x1, -R61 ;  /* 0x000000011c1c8824 */ /* 0x000fe200078e0a3d */
[----:B------:R-:W-:-:S03]  /*3540*/  ISETP.GT.U32.AND P0, PT, R61, R34, PT ;  /* 0x000000223d00720c */ /* 0x000fc60003f04070 */
        /* <DEDUP_REMOVED lines=13> */
[C---:B------:R-:W-:Y:S01]  /*3620*/  ISETP.GT.U32.AND P2, PT, R61.reuse, R15, PT ;  /* 0x0000000f3d00720c */ /* 0x040fe20003f44070 */
[----:B------:R-:W-:Y:S01]  /*3630*/  @!P5 IMAD.IADD R18, R18, 0x1, -R61 ;  /* 0x000000011212d824 */ /* 0x000fe200078e0a3d */
[----:B------:R-:W-:-:S07]  /*3640*/  ISETP.GT.U32.AND P5, PT, R61, R11, PT ;  /* 0x0000000b3d00720c */ /* 0x000fce0003fa4070 */
[----:B------:R-:W-:Y:S01]  /*3650*/  @!P0 IMAD.IADD R21, R21, 0x1, -R61 ;  /* 0x0000000115158824 */ /* 0x000fe200078e0a3d */
[----:B------:R-:W-:-:S03]  /*3660*/  ISETP.GT.U32.AND P0, PT, R61, R14, PT ;  /* 0x0000000e3d00720c */ /* 0x000fc60003f04070 */
[--C-:B------:R-:W-:Y:S01]  /*3670*/  @!P2 IMAD.IADD R15, R15, 0x1, -R61.reuse ;  /* 0x000000010f0fa824 */ /* 0x100fe200078e0a3d */
[----:B------:R-:W-:Y:S01]  /*3680*/  ISETP.GT.U32.AND P2, PT, R61, R21, PT ;  /* 0x000000153d00720c */ /* 0x000fe20003f44070 */
[----:B------:R-:W-:Y:S01]  /*3690*/  @!P5 IMAD.IADD R11, R11, 0x1, -R61 ;  /* 0x000000010b0bd824 */ /* 0x000fe200078e0a3d */
[C---:B------:R-:W-:Y:S02]  /*36a0*/  ISETP.GT.U32.AND P4, PT, R61.reuse, R22, PT ;  /* 0x000000163d00720c */ /* 0x040fe40003f84070 */
[C---:B------:R-:W-:Y:S02]  /*36b0*/  ISETP.GT.U32.AND P1, PT, R61.reuse, R18, PT ;  /* 0x000000123d00720c */ /* 0x040fe40003f24070 */
[----:B------:R-:W-:-:S03]  /*36c0*/  ISETP.GT.U32.AND P5, PT, R61, R16, PT ;  /* 0x000000103d00720c */ /* 0x000fc60003fa4070 */
[----:B------:R-:W-:Y:S01]  /*36d0*/  @!P0 IMAD.IADD R14, R14, 0x1, -R61 ;  /* 0x000000010e0e8824 */ /* 0x000fe200078e0a3d */
[----:B------:R-:W-:-:S03]  /*36e0*/  ISETP.GT.U32.AND P0, PT, R61, R20, PT ;  /* 0x000000143d00720c */ /* 0x000fc60003f04070 */
[--C-:B------:R-:W-:Y:S01]  /*36f0*/  @!P2 IMAD.IADD R21, R21, 0x1, -R61.reuse ;  /* 0x000000011515a824 */ /* 0x100fe200078e0a3d */
[C---:B------:R-:W-:Y:S01]  /*3700*/  ISETP.GT.U32.AND P2, PT, R61.reuse, R15, PT ;  /* 0x0000000f3d00720c */ /* 0x040fe20003f44070 */
[--C-:B------:R-:W-:Y:S01]  /*3710*/  @!P4 IMAD.IADD R22, R22, 0x1, -R61.reuse ;  /* 0x000000011616c824 */ /* 0x100fe200078e0a3d */
[C---:B------:R-:W-:Y:S01]  /*3720*/  ISETP.GT.U32.AND P4, PT, R61.reuse, R11, PT ;  /* 0x0000000b3d00720c */ /* 0x040fe20003f84070 */
[--C-:B------:R-:W-:Y:S01]  /*3730*/  @!P1 IMAD.IADD R18, R18, 0x1, -R61.reuse ;  /* 0x0000000112129824 */ /* 0x100fe200078e0a3d */
[C---:B------:R-:W-:Y:S01]  /*3740*/  ISETP.GT.U32.AND P1, PT, R61.reuse, R12, PT ;  /* 0x0000000c3d00720c */ /* 0x040fe20003f24070 */
[----:B------:R-:W-:Y:S01]  /*3750*/  @!P5 IMAD.IADD R16, R16, 0x1, -R61 ;  /* 0x000000011010d824 */ /* 0x000fe200078e0a3d */
[----:B------:R-:W-:-:S03]  /*3760*/  ISETP.GT.U32.AND P5, PT, R61, R9, PT ;  /* 0x000000093d00720c */ /* 0x000fc60003fa4070 */
[----:B------:R-:W-:Y:S01]  /*3770*/  @!P0 IMAD.IADD R20, R20, 0x1, -R61 ;  /* 0x0000000114148824 */ /* 0x000fe200078e0a3d */
[----:B------:R-:W-:-:S03]  /*3780*/  ISETP.GT.U32.AND P0, PT, R61, R14, PT ;  /* 0x0000000e3d00720c */ /* 0x000fc60003f04070 */
[--C-:B------:R-:W-:Y:S01]  /*3790*/  @!P2 IMAD.IADD R15, R15, 0x1, -R61.reuse ;  /* 0x000000010f0fa824 */ /* 0x100fe200078e0a3d */
[----:B------:R-:W-:Y:S01]  /*37a0*/  ISETP.GT.U32.AND P2, PT, R61, R8, PT ;  /* 0x000000083d00720c */ /* 0x000fe20003f44070 */
[--C-:B------:R-:W-:Y:S01]  /*37b0*/  @!P4 IMAD.IADD R11, R11, 0x1, -R61.reuse ;  /* 0x000000010b0bc824 */ /* 0x100fe200078e0a3d */
[C---:B------:R-:W-:Y:S01]  /*37c0*/  ISETP.GT.U32.AND P4, PT, R61.reuse, R4, PT ;  /* 0x000000043d00720c */ /* 0x040fe20003f84070 */
[--C-:B------:R-:W-:Y:S01]  /*37d0*/  @!P1 IMAD.IADD R12, R12, 0x1, -R61.reuse ;  /* 0x000000010c0c9824 */ /* 0x100fe200078e0a3d */
[----:B------:R-:W-:Y:S01]  /*37e0*/  ISETP.GT.U32.AND P1, PT, R61, R5, PT ;  /* 0x000000053d00720c */ /* 0x000fe20003f24070 */
[----:B------:R-:W-:Y:S01]  /*37f0*/  @!P5 IMAD.IADD R9, R9, 0x1, -R61 ;  /* 0x000000010909d824 */ /* 0x000fe200078e0a3d */
[----:B------:R-:W-:-:S03]  /*3800*/  ISETP.GT.U32.AND P5, PT, R61, R2, PT ;  /* 0x000000023d00720c */ /* 0x000fc60003fa4070 */
[----:B------:R-:W-:Y:S01]  /*3810*/  @!P0 IMAD.IADD R14, R14, 0x1, -R61 ;  /* 0x000000010e0e8824 */ /* 0x000fe200078e0a3d */
[----:B------:R-:W-:-:S03]  /*3820*/  ISETP.GT.U32.AND P0, PT, R61, R7, PT ;  /* 0x000000073d00720c */ /* 0x000fc60003f04070 */
[--C-:B------:R-:W-:Y:S01]  /*3830*/  @!P2 IMAD.IADD R8, R8, 0x1, -R61.reuse ;  /* 0x000000010808a824 */ /* 0x100fe200078e0a3d */
[----:B------:R-:W-:Y:S01]  /*3840*/  ISETP.GT.U32.AND P2, PT, R61, R0, PT ;  /* 0x000000003d00720c */ /* 0x000fe20003f44070 */
[--C-:B------:R-:W-:Y:S02]  /*3850*/  @!P4 IMAD.IADD R4, R4, 0x1, -R61.reuse ;  /* 0x000000010404c824 */ /* 0x100fe400078e0a3d */
[--C-:B------:R-:W-:Y:S01]  /*3860*/  @!P1 IMAD.IADD R5, R5, 0x1, -R61.reuse ;  /* 0x0000000105059824 */ /* 0x100fe200078e0a3d */
[C---:B------:R-:W-:Y:S01]  /*3870*/  ISETP.GT.U32.AND P1, PT, R61.reuse, R9, PT ;  /* 0x000000093d00720c */ /* 0x040fe20003f24070 */
[--C-:B------:R-:W-:Y:S01]  /*3880*/  @!P5 IMAD.IADD R2, R2, 0x1, -R61.reuse ;  /* 0x000000010202d824 */ /* 0x100fe200078e0a3d */
[C---:B------:R-:W-:Y:S02]  /*3890*/  ISETP.GT.U32.AND P4, PT, R61.reuse, R8, PT ;  /* 0x000000083d00720c */ /* 0x040fe40003f84070 */
[----:B------:R-:W-:Y:S01]  /*38a0*/  ISETP.GT.U32.AND P5, PT, R61, R6, PT ;  /* 0x000000063d00720c */ /* 0x000fe20003fa4070 */
[----:B------:R-:W-:Y:S01]  /*38b0*/  @!P0 IMAD.IADD R7, R7, 0x1, -R61 ;  /* 0x0000000107078824 */ /* 0x000fe200078e0a3d */
[----:B------:R-:W-:-:S04]  /*38c0*/  ISETP.GT.U32.AND P0, PT, R61, R59, PT ;  /* 0x0000003b3d00720c */ /* 0x000fc80003f04070 */
[----:B------:R-:W-:Y:S01]  /*38d0*/  ISETP.GT.U32.AND P6, PT, R61, R7, PT ;  /* 0x000000073d00720c */ /* 0x000fe20003fc4070 */
        /* <DEDUP_REMOVED lines=12> */
[C---:B------:R-:W-:Y:S01]  /*39a0*/  ISETP.GT.U32.AND P1, PT, R61.reuse, R55, PT ;  /* 0x000000373d00720c */ /* 0x040fe20003f24070 */
[--C-:B------:R-:W-:Y:S01]  /*39b0*/  @!P4 IMAD.IADD R0, R0, 0x1, -R61.reuse ;  /* 0x000000010000c824 */ /* 0x100fe200078e0a3d */
[C---:B------:R-:W-:Y:S01]  /*39c0*/  ISETP.GT.U32.AND P4, PT, R61.reuse, R53, PT ;  /* 0x000000353d00720c */ /* 0x040fe20003f84070 */
[--C-:B------:R-:W-:Y:S02]  /*39d0*/  @!P5 IMAD.IADD R58, R58, 0x1, -R61.reuse ;  /* 0x000000013a3ad824 */ /* 0x100fe400078e0a3d */
[----:B------:R-:W-:Y:S01]  /*39e0*/  @!P0 IMAD.IADD R4, R4, 0x1, -R61 ;  /* 0x0000000104048824 */ /* 0x000fe200078e0a3d */
[----:B------:R-:W-:-:S03]  /*39f0*/  ISETP.GT.U32.AND P0, PT, R61, R56, PT ;  /* 0x000000383d00720c */ /* 0x000fc60003f04070 */
[----:B------:R-:W-:Y:S01]  /*3a00*/  @!P6 IMAD.IADD R59, R59, 0x1, -R61 ;  /* 0x000000013b3be824 */ /* 0x000fe200078e0a3d */
[----:B------:R-:W-:-:S03]  /*3a10*/  ISETP.GT.U32.AND P6, PT, R61, R58, PT ;  /* 0x0000003a3d00720c */ /* 0x000fc60003fc4070 */
[--C-:B------:R-:W-:Y:S02]  /*3a20*/  @!P1 IMAD.IADD R55, R55, 0x1, -R61.reuse ;  /* 0x0000000137379824 */ /* 0x100fe400078e0a3d */
[----:B------:R-:W-:-:S03]  /*3a30*/  @!P4 IMAD.IADD R53, R53, 0x1, -R61 ;  /* 0x000000013535c824 */ /* 0x000fc600078e0a3d */
[C---:B------:R-:W-:Y:S01]  /*3a40*/  ISETP.GT.U32.AND P4, PT, R61.reuse, R55, PT ;  /* 0x000000373d00720c */ /* 0x040fe20003f84070 */
[----:B------:R-:W-:Y:S01]  /*3a50*/  @!P0 IMAD.IADD R56, R56, 0x1, -R61 ;  /* 0x0000000138388824 */ /* 0x000fe200078e0a3d */
[----:B------:R-:W-:-:S03]  /*3a60*/  ISETP.GT.U32.AND P0, PT, R61, R50, PT ;  /* 0x000000323d00720c */ /* 0x000fc60003f04070 */
[--C-:B------:R-:W-:Y:S01]  /*3a70*/  @!P6 IMAD.IADD R58, R58, 0x1, -R61.reuse ;  /* 0x000000013a3ae824 */ /* 0x100fe200078e0a3d */
[----:B------:R-:W-:Y:S02]  /*3a80*/  ISETP.GT.U32.AND P6, PT, R61, R53, PT ;  /* 0x000000353d00720c */ /* 0x000fe40003fc4070 */
[C-C-:B0-----:R-:W-:Y:S01]  /*3a90*/  LOP3.LUT R10, R39.reuse, 0x10, R40.reuse, 0x78, !PT ;  /* 0x00000010270a7812 */ /* 0x141fe200078e7828 */
[----:B------:R-:W-:Y:S01]  /*3aa0*/  IMAD.HI.U32 R60, R60, R41, RZ ;  /* 0x000000293c3c7227 */ /* 0x000fe200078e00ff */
[----:B------:R-:W-:Y:S02]  /*3ab0*/  LOP3.LUT R10, R39, 0x30, R40, 0x78, !PT ;  /* 0x00000030270a7812 */ /* 0x000fe400078e7828 */
[----:B------:R-:W5:Y:S01]  /*3ac0*/  LDL R39, [R1+0xc68] ;  /* 0x000c680001277983 */ /* 0x000f620000100800 */
[--C-:B------:R-:W-:Y:S02]  /*3ad0*/  @!P4 IMAD.IADD R55, R55, 0x1, -R61.reuse ;  /* 0x000000013737c824 */ /* 0x100fe400078e0a3d */
[----:B------:R-:W-:Y:S01]  /*3ae0*/  @!P0 IMAD.IADD R50, R50, 0x1, -R61 ;  /* 0x0000000132328824 */ /* 0x000fe200078e0a3d */
[----:B------:R-:W5:Y:S01]  /*3af0*/  LDL R10, [R1+0xc88] ;  /* 0x000c8800010a7983 */ /* 0x000f620000100800 */
[----:B------:R-:W-:-:S02]  /*3b00*/  IMAD.MOV R60, RZ, RZ, -R60 ;  /* 0x000000ffff3c7224 */ /* 0x000fc400078e0a3c */
[----:B------:R-:W-:Y:S02]  /*3b10*/  @!P6 IMAD.IADD R53, R53, 0x1, -R61 ;  /* 0x000000013535e824 */ /* 0x000fe400078e0a3d */
[----:B------:R-:W-:Y:S01]  /*3b20*/  IMAD R60, R61, R60, R41 ;  /* 0x0000003c3d3c7224 */ /* 0x000fe200078e0229 */
[----:B--2---:R-:W-:Y:S02]  /*3b30*/  ISETP.GE.AND P0, PT, R49, RZ, PT ;  /* 0x000000ff3100720c */ /* 0x004fe40003f06270 */
[----:B------:R-:W2:Y:S01]  /*3b40*/  LDL R49, [R1+0xc74] ;  /* 0x000c740001317983 */ /* 0x000ea20000100800 */
[----:B---3--:R-:W-:-:S03]  /*3b50*/  ISETP.GE.AND P4, PT, R48, RZ, PT ;  /* 0x000000ff3000720c */ /* 0x008fc60003f86270 */
[----:B------:R-:W3:Y:S01]  /*3b60*/  LDL R48, [R1+0xc94] ;  /* 0x000c940001307983 */ /* 0x000ee20000100800 */
[----:B----4-:R-:W-:-:S03]  /*3b70*/  ISETP.GE.AND P6, PT, R46, RZ, PT ;  /* 0x000000ff2e00720c */ /* 0x010fc60003fc6270 */
[----:B------:R-:W4:Y:S04]  /*3b80*/  LDL R46, [R1+0xca4] ;  /* 0x000ca400012e7983 */ /* 0x000f280000100800 */
[----:B------:R-:W2:Y:S04]  /*3b90*/  LDL.LU R40, [R1+0x14] ;  /* 0x0000140001287983 */ /* 0x000ea80000300800 */
[----:B------:R-:W3:Y:S01]  /*3ba0*/  LDL.LU R41, [R1+0x10] ;  /* 0x0000100001297983 */ /* 0x000ee20000300800 */
[C---:B------:R-:W-:Y:S02]  /*3bb0*/  ISETP.GT.U32.AND P2, PT, R61.reuse, R5, PT ;  /* 0x000000053d00720c */ /* 0x040fe40003f44070 */
[----:B------:R-:W-:-:S11]  /*3bc0*/  ISETP.GT.U32.AND P3, PT, R61, R2, PT ;  /* 0x000000023d00720c */ /* 0x000fd60003f64070 */
[--C-:B------:R-:W-:Y:S01]  /*3bd0*/  @!P2 IMAD.IADD R5, R5, 0x1, -R61.reuse ;  /* 0x000000010505a824 */ /* 0x100fe200078e0a3d */
[C---:B------:R-:W-:Y:S01]  /*3be0*/  ISETP.GT.U32.AND P2, PT, R61.reuse, R57, PT ;  /* 0x000000393d00720c */ /* 0x040fe20003f44070 */
[----:B------:R-:W-:Y:S01]  /*3bf0*/  @!P3 IMAD.IADD R2, R2, 0x1, -R61 ;  /* 0x000000010202b824 */ /* 0x000fe200078e0a3d */
[C---:B------:R-:W-:Y:S02]  /*3c00*/  ISETP.GT.U32.AND P3, PT, R61.reuse, R54, PT ;  /* 0x000000363d00720c */ /* 0x040fe40003f64070 */
[C---:B------:R-:W-:Y:S02]  /*3c10*/  ISETP.GT.U32.AND P5, PT, R61.reuse, R52, PT ;  /* 0x000000343d00720c */ /* 0x040fe40003fa4070 */
[----:B------:R-:W-:-:S07]  /*3c20*/  ISETP.GT.U32.AND P1, PT, R61, R60, PT ;  /* 0x0000003c3d00720c */ /* 0x000fce0003f24070 */
[--C-:B------:R-:W-:Y:S02]  /*3c30*/  @!P2 IMAD.IADD R57, R57, 0x1, -R61.reuse ;  /* 0x000000013939a824 */ /* 0x100fe400078e0a3d */
[--C-:B------:R-:W-:Y:S01]  /*3c40*/  @!P3 IMAD.IADD R54, R54, 0x1, -R61.reuse ;  /* 0x000000013636b824 */ /* 0x100fe200078e0a3d */
[C---:B------:R-:W-:Y:S02]  /*3c50*/  ISETP.GT.U32.AND P3, PT, R61.reuse, R56, PT ;  /* 0x000000383d00720c */ /* 0x040fe40003f64070 */
[C---:B------:R-:W-:Y:S01]  /*3c60*/  ISETP.GT.U32.AND P2, PT, R61.reuse, R57, PT ;  /* 0x000000393d00720c */ /* 0x040fe20003f44070 */
[--C-:B------:R-:W-:Y:S01]  /*3c70*/  @!P5 IMAD.IADD R52, R52, 0x1, -R61.reuse ;  /* 0x000000013434d824 */ /* 0x100fe200078e0a3d */
[C---:B------:R-:W-:Y:S01]  /*3c80*/  ISETP.GT.U32.AND P5, PT, R61.reuse, R54, PT ;  /* 0x000000363d00720c */ /* 0x040fe20003fa4070 */
[----:B------:R-:W-:Y:S01]  /*3c90*/  @!P1 IMAD.IADD R60, R60, 0x1, -R61 ;  /* 0x000000013c3c9824 */ /* 0x000fe200078e0a3d */
[----:B------:R-:W-:-:S07]  /*3ca0*/  ISETP.GT.U32.AND P1, PT, R61, R50, PT ;  /* 0x000000323d00720c */ /* 0x000fce0003f24070 */
[--C-:B------:R-:W-:Y:S02]  /*3cb0*/  @!P3 IMAD.IADD R56, R56, 0x1, -R61.reuse ;  /* 0x000000013838b824 */ /* 0x100fe400078e0a3d */
[--C-:B------:R-:W-:Y:S01]  /*3cc0*/  @!P2 IMAD.IADD R57, R57, 0x1, -R61.reuse ;  /* 0x000000013939a824 */ /* 0x100fe200078e0a3d */
[C---:B------:R-:W-:Y:S02]  /*3cd0*/  ISETP.GT.U32.AND P2, PT, R61.reuse, R52, PT ;  /* 0x000000343d00720c */ /* 0x040fe40003f44070 */
[----:B------:R-:W-:Y:S01]  /*3ce0*/  ISETP.GT.U32.AND P3, PT, R61, R60, PT ;  /* 0x0000003c3d00720c */ /* 0x000fe20003f64070 */
[--C-:B------:R-:W-:Y:S01]  /*3cf0*/  @!P5 IMAD.IADD R54, R54, 0x1, -R61.reuse ;  /* 0x000000013636d824 */ /* 0x100fe200078e0a3d */
[----:B------:R-:W-:Y:S02]  /*3d00*/  ISETP.NE.AND P5, PT, RZ, c[0x0][0x178], PT ;  /* 0x00005e00ff007a0c */ /* 0x000fe40003fa5270 */
[----:B------:R-:W-:Y:S01]  /*3d10*/  LOP3.LUT R42, RZ, c[0x0][0x178], RZ, 0x33, !PT ;  /* 0x00005e00ff2a7a12 */ /* 0x000fe200078e33ff */
[----:B------:R-:W-:-:S06]  /*3d20*/  @!P1 IMAD.IADD R50, R50, 0x1, -R61 ;  /* 0x0000000132329824 */ /* 0x000fcc00078e0a3d */
[--C-:B------:R-:W-:Y:S01]  /*3d30*/  @!P2 IMAD.IADD R52, R52, 0x1, -R61.reuse ;  /* 0x000000013434a824 */ /* 0x100fe200078e0a3d */
[----:B------:R-:W-:Y:S01]  /*3d40*/  ISETP.GE.AND P2, PT, R43, RZ, PT ;  /* 0x000000ff2b00720c */ /* 0x000fe20003f46270 */
[----:B------:R-:W-:Y:S01]  /*3d50*/  @!P3 IMAD.IADD R60, R60, 0x1, -R61 ;  /* 0x000000013c3cb824 */ /* 0x000fe200078e0a3d */
[----:B------:R-:W4:Y:S04]  /*3d60*/  LDL R43, [R1+0xca8] ;  /* 0x000ca800012b7983 */ /* 0x000f280000100800 */
[----:B------:R-:W4:Y:S01]  /*3d70*/  LDL R61, [R1+0xcb4] ;  /* 0x000cb400013d7983 */ /* 0x000f220000100800 */
[----:B------:R-:W-:Y:S02]  /*3d80*/  ISETP.GE.AND P1, PT, R45, RZ, PT ;  /* 0x000000ff2d00720c */ /* 0x000fe40003f26270 */
[----:B------:R-:W-:Y:S01]  /*3d90*/  ISETP.GE.AND P3, PT, R44, RZ, PT ;  /* 0x000000ff2c00720c */ /* 0x000fe20003f66270 */
[----:B--2---:R-:W-:-:S02]  /*3da0*/  @!P0 IMAD.MOV R40, RZ, RZ, -R40 ;  /* 0x000000ffff288224 */ /* 0x004fc400078e0a28 */
[----:B---3--:R-:W-:-:S03]  /*3db0*/  @!P4 IMAD.MOV R41, RZ, RZ, -R41 ;  /* 0x000000ffff29c224 */ /* 0x008fc600078e0a29 */
[C---:B------:R-:W-:Y:S02]  /*3dc0*/  SEL R40, R42.reuse, R40, !P5 ;  /* 0x000000282a287207 */ /* 0x040fe40006800000 */
[----:B-----5:R-:W-:Y:S02]  /*3dd0*/  ISETP.GE.AND P0, PT, R39, RZ, PT ;  /* 0x000000ff2700720c */ /* 0x020fe40003f06270 */
[----:B------:R-:W-:Y:S01]  /*3de0*/  SEL R42, R42, R41, !P5 ;  /* 0x000000292a2a7207 */ /* 0x000fe20006800000 */
[----:B------:R-:W2:Y:S04]  /*3df0*/  LDL.LU R39, [R1+0xdd4] ;  /* 0x000dd40001277983 */ /* 0x000ea80000300800 */
[----:B------:R0:W-:Y:S01]  /*3e00*/  STL [R1+0x31c], R40 ;  /* 0x00031c2801007387 */ /* 0x0001e20000100800 */
[----:B------:R-:W-:-:S03]  /*3e10*/  ISETP.GE.AND P4, PT, R49, RZ, PT ;  /* 0x000000ff3100720c */ /* 0x000fc60003f86270 */
[----:B0-----:R-:W3:Y:S04]  /*3e20*/  LDL.LU R40, [R1+0xdd0] ;  /* 0x000dd00001287983 */ /* 0x001ee80000300800 */
[----:B------:R-:W5:Y:S04]  /*3e30*/  LDL.LU R41, [R1+0xdcc] ;  /* 0x000dcc0001297983 */ /* 0x000f680000300800 */
[----:B------:R0:W-:Y:S04]  /*3e40*/  STL [R1+0x318], R42 ;  /* 0x0003182a01007387 */ /* 0x0001e80000100800 */
[----:B0-----:R-:W2:Y:S04]  /*3e50*/  LDL.LU R42, [R1+0xdc8] ;  /* 0x000dc800012a7983 */ /* 0x001ea80000300800 */
[----:B------:R-:W2:Y:S04]  /*3e60*/  LDL.LU R45, [R1+0xc] ;  /* 0x00000c00012d7983 */ /* 0x000ea80000300800 */
[----:B------:R-:W3:Y:S04]  /*3e70*/  LDL.LU R44, [R1+0xdc4] ;  /* 0x000dc400012c7983 */ /* 0x000ee80000300800 */
[----:B------:R-:W3:Y:S01]  /*3e80*/  LDL.LU R49, [R1+0x8] ;  /* 0x0000080001317983 */ /* 0x000ee20000300800 */
[----:B------:R-:W-:Y:S01]  /*3e90*/  ISETP.GE.AND P5, PT, R10, RZ, PT ;  /* 0x000000ff0a00720c */ /* 0x000fe20003fa6270 */
[----:B--2---:R-:W-:-:S05]  /*3ea0*/  @!P6 IMAD.MOV R45, RZ, RZ, -R45 ;  /* 0x000000ffff2de224 */ /* 0x004fca00078e0a2d */
[----:B------:R0:W-:Y:S01]  /*3eb0*/  STL [R1+0x18], R45 ;  /* 0x0000182d01007387 */ /* 0x0001e20000100800 */
[----:B---3--:R-:W-:Y:S01]  /*3ec0*/  @!P2 IMAD.MOV R49, RZ, RZ, -R49 ;  /* 0x000000ffff31a224 */ /* 0x008fe200078e0a31 */
[----:B------:R-:W-:Y:S02]  /*3ed0*/  ISETP.GE.AND P2, PT, R48, RZ, PT ;  /* 0x000000ff3000720c */ /* 0x000fe40003f46270 */
[----:B0-----:R-:W2:Y:S04]  /*3ee0*/  LDL.LU R45, [R1+0xdc0] ;  /* 0x000dc000012d7983 */ /* 0x001ea80000300800 */
[----:B------:R-:W3:Y:S04]  /*3ef0*/  LDL.LU R10, [R1+0x4] ;  /* 0x00000400010a7983 */ /* 0x000ee80000300800 */
[----:B------:R0:W-:Y:S04]  /*3f00*/  STL [R1+0x14], R49 ;  /* 0x0000143101007387 */ /* 0x0001e80000100800 */
[----:B0-----:R-:W2:Y:S04]  /*3f10*/  LDL.LU R49, [R1+0xdbc] ;  /* 0x000dbc0001317983 */ /* 0x001ea80000300800 */
[----:B------:R-:W4:Y:S01]  /*3f20*/  LDL.LU R48, [R1] ;  /* 0x0000000001307983 */ /* 0x000f220000300800 */
[----:B---3--:R-:W-:Y:S01]  /*3f30*/  @!P0 IMAD.MOV R10, RZ, RZ, -R10 ;  /* 0x000000ffff0a8224 */ /* 0x008fe200078e0a0a */
[----:B------:R-:W-:-:S04]  /*3f40*/  ISETP.GE.AND P0, PT, R47, RZ, PT ;  /* 0x000000ff2f00720c */ /* 0x000fc80003f06270 */
[----:B------:R0:W-:Y:S01]  /*3f50*/  STL [R1+0x10], R10 ;  /* 0x0000100a01007387 */ /* 0x0001e20000100800 */
[----:B--2---:R-:W-:-:S03]  /*3f60*/  IMAD.MOV.U32 R47, RZ, RZ, R49 ;  /* 0x000000ffff2f7224 */ /* 0x004fc600078e0031 */
[----:B0-----:R-:W2:Y:S01]  /*3f70*/  LDL R10, [R1+0xcac] ;  /* 0x000cac00010a7983 */ /* 0x001ea20000100800 */
[----:B----4-:R-:W-:-:S03]  /*3f80*/  @!P1 IMAD.MOV R48, RZ, RZ, -R48 ;  /* 0x000000ffff309224 */ /* 0x010fc600078e0a30 */
[----:B------:R-:W3:Y:S04]  /*3f90*/  LDL R49, [R1+0xcb8] ;  /* 0x000cb80001317983 */ /* 0x000ee80000100800 */
[----:B------:R0:W-:Y:S04]  /*3fa0*/  STL [R1+0xc], R48 ;  /* 0x00000c3001007387 */ /* 0x0001e80000100800 */
[----:B0-----:R-:W4:Y:S01]  /*3fb0*/  LDL.LU R48, [R1+0xdb8] ;  /* 0x000db80001307983 */ /* 0x001f220000300800 */
[----:B------:R-:W-:Y:S01]  /*3fc0*/  @!P3 IMAD.MOV R47, RZ, RZ, -R47 ;  /* 0x000000ffff2fb224 */ /* 0x000fe200078e0a2f */
[----:B------:R-:W-:Y:S01]  /*3fd0*/  ISETP.GE.AND P1, PT, R46, RZ, PT ;  /* 0x000000ff2e00720c */ /* 0x000fe20003f26270 */
[----:B----4-:R-:W-:-:S02]  /*3fe0*/  IMAD.MOV.U32 R46, RZ, RZ, R48 ;  /* 0x000000ffff2e7224 */ /* 0x010fc400078e0030 */
[----:B------:R-:W4:Y:S04]  /*3ff0*/  LDL R48, [R1+0xcbc] ;  /* 0x000cbc0001307983 */ /* 0x000f280000100800 */
[----:B------:R0:W-:Y:S04]  /*4000*/  STL [R1+0x8], R47 ;  /* 0x0000082f01007387 */ /* 0x0001e80000100800 */
[----:B0-----:R-:W2:Y:S01]  /*4010*/  LDL.LU R47, [R1+0xdb4] ;  /* 0x000db400012f7983 */ /* 0x001ea20000300800 */
[----:B------:R-:W-:Y:S01]  /*4020*/  @!P4 IMAD.MOV R46, RZ, RZ, -R46 ;  /* 0x000000ffff2ec224 */ /* 0x000fe200078e0a2e */
[----:B------:R-:W-:Y:S01]  /*4030*/  ISETP.GE.AND P3, PT, R43, RZ, PT ;  /* 0x000000ff2b00720c */ /* 0x000fe20003f66270 */
[----:B--2---:R-:W-:-:S02]  /*4040*/  IMAD.MOV.U32 R43, RZ, RZ, R47 ;  /* 0x000000ffff2b7224 */ /* 0x004fc400078e002f */
[----:B------:R-:W2:Y:S04]  /*4050*/  LDL R47, [R1+0xcc0] ;  /* 0x000cc000012f7983 */ /* 0x000ea80000100800 */
[----:B------:R0:W-:Y:S01]  /*4060*/  STL [R1+0x4], R46 ;  /* 0x0000042e01007387 */ /* 0x0001e20000100800 */
[----:B------:R-:W-:-:S03]  /*4070*/  @!P5 IMAD.MOV R43, RZ, RZ, -R43 ;  /* 0x000000ffff2bd224 */ /* 0x000fc600078e0a2b */
[----:B0-----:R-:W4:Y:S04]  /*4080*/  LDL.LU R46, [R1+0xdb0] ;  /* 0x000db000012e7983 */ /* 0x001f280000300800 */
[----:B------:R0:W-:Y:S04]  /*4090*/  STL [R1], R43 ;  /* 0x0000002b01007387 */ /* 0x0001e80000100800 */
[----:B0-----:R-:W5:Y:S01]  /*40a0*/  LDL.LU R43, [R1+0xdac] ;  /* 0x000dac00012b7983 */ /* 0x001f620000300800 */
[----:B------:R-:W-:Y:S02]  /*40b0*/  ISETP.GE.AND P4, PT, R61, RZ, PT ;  /* 0x000000ff3d00720c */ /* 0x000fe40003f86270 */
[----:B---3--:R-:W-:Y:S01]  /*40c0*/  ISETP.GE.AND P5, PT, R49, RZ, PT ;  /* 0x000000ff3100720c */ /* 0x008fe20003fa6270 */
[----:B------:R-:W-:-:S04]  /*40d0*/  IMAD.MOV.U32 R49, RZ, RZ, R45 ;  /* 0x000000ffff317224 */ /* 0x000fc800078e002d */
[----:B------:R-:W-:Y:S01]  /*40e0*/  @!P0 IMAD.MOV R49, RZ, RZ, -R49 ;  /* 0x000000ffff318224 */ /* 0x000fe200078e0a31 */
[----:B--2---:R-:W-:Y:S01]  /*40f0*/  ISETP.GE.AND P0, PT, R47, RZ, PT ;  /* 0x000000ff2f00720c */ /* 0x004fe20003f06270 */
[----:B----4-:R-:W-:-:S04]  /*4100*/  IMAD.MOV.U32 R61, RZ, RZ, R46 ;  /* 0x000000ffff3d7224 */ /* 0x010fc800078e002e */
[----:B------:R-:W-:Y:S01]  /*4110*/  @!P2 IMAD.MOV R61, RZ, RZ, -R61 ;  /* 0x000000ffff3da224 */ /* 0x000fe200078e0a3d */
[----:B------:R-:W-:Y:S01]  /*4120*/  ISETP.GE.AND P2, PT, R48, RZ, PT ;  /* 0x000000ff3000720c */ /* 0x000fe20003f46270 */
[----:B------:R-:W-:-:S03]  /*4130*/  IMAD.MOV.U32 R48, RZ, RZ, R44 ;  /* 0x000000ffff307224 */ /* 0x000fc600078e002c */
[----:B------:R0:W-:Y:S01]  /*4140*/  STL [R1+0xd94], R61 ;  /* 0x000d943d01007387 */ /* 0x0001e20000100800 */
[----:B------:R-:W-:-:S03]  /*4150*/  @!P1 IMAD.MOV R48, RZ, RZ, -R48 ;  /* 0x000000ffff309224 */ /* 0x000fc600078e0a30 */
[----:B------:R-:W2:Y:S01]  /*4160*/  LDL R45, [R1+0xc80] ;  /* 0x000c8000012d7983 */ /* 0x000ea20000100800 */
[----:B-----5:R-:W-:-:S03]  /*4170*/  IMAD.MOV.U32 R47, RZ, RZ, R43 ;  /* 0x000000ffff2f7224 */ /* 0x020fc600078e002b */
[----:B------:R-:W3:Y:S04]  /*4180*/  LDL R44, [R1+0xc90] ;  /* 0x000c9000012c7983 */ /* 0x000ee80000100800 */
[----:B0-----:R-:W4:Y:S04]  /*4190*/  LDL R61, [R1+0xcb0] ;  /* 0x000cb000013d7983 */ /* 0x001f280000100800 */
[----:B------:R0:W-:Y:S04]  /*41a0*/  STL [R1+0xd98], R49 ;  /* 0x000d983101007387 */ /* 0x0001e80000100800 */
[----:B------:R-:W5:Y:S04]  /*41b0*/  LDL R46, [R1+0xc84] ;  /* 0x000c8400012e7983 */ /* 0x000f680000100800 */
[----:B------:R-:W5:Y:S04]  /*41c0*/  LDL R43, [R1+0xca0] ;  /* 0x000ca000012b7983 */ /* 0x000f680000100800 */
[----:B0-----:R-:W5:Y:S04]  /*41d0*/  LDL R49, [R1+0xc8c] ;  /* 0x000c8c0001317983 */ /* 0x001f680000100800 */
[----:B------:R0:W-:Y:S04]  /*41e0*/  STL [R1+0xd9c], R48 ;  /* 0x000d9c3001007387 */ /* 0x0001e80000100800 */
[----:B0-----:R-:W5:Y:S01]  /*41f0*/  LDL R48, [R1+0xc9c] ;  /* 0x000c9c0001307983 */ /* 0x001f620000100800 */
[----:B------:R-:W-:-:S03]  /*4200*/  ISETP.GE.AND P1, PT, R10, RZ, PT ;  /* 0x000000ff0a00720c */ /* 0x000fc60003f26270 */
[----:B------:R-:W5:Y:S01]  /*4210*/  LDL R10, [R1+0xc78] ;  /* 0x000c7800010a7983 */ /* 0x000f620000100800 */
[----:B------:R-:W-:Y:S02]  /*4220*/  @!P3 IMAD.MOV R47, RZ, RZ, -R47 ;  /* 0x000000ffff2fb224 */ /* 0x000fe400078e0a2f */
[----:B------:R-:W-:-:S03]  /*4230*/  @!P4 IMAD.MOV R42, RZ, RZ, -R42 ;  /* 0x000000ffff2ac224 */ /* 0x000fc600078e0a2a */
[----:B------:R0:W-:Y:S01]  /*4240*/  STL [R1+0xda0], R47 ;  /* 0x000da02f01007387 */ /* 0x0001e20000100800 */
[----:B------:R-:W-:Y:S02]  /*4250*/  @!P5 IMAD.MOV R41, RZ, RZ, -R41 ;  /* 0x000000ffff29d224 */ /* 0x000fe400078e0a29 */
[----:B------:R-:W-:Y:S02]  /*4260*/  @!P2 IMAD.MOV R40, RZ, RZ, -R40 ;  /* 0x000000ffff28a224 */ /* 0x000fe400078e0a28 */
[----:B------:R-:W-:Y:S02]  /*4270*/  @!P0 IMAD.MOV R39, RZ, RZ, -R39 ;  /* 0x000000ffff278224 */ /* 0x000fe400078e0a27 */
[----:B------:R-:W-:Y:S01]  /*4280*/  @!P1 IMAD.MOV R38, RZ, RZ, -R38 ;  /* 0x000000ffff269224 */ /* 0x000fe200078e0a26 */
[----:B0-----:R-:W5:Y:S01]  /*4290*/  LDL R47, [R1+0xc00] ;  /* 0x000c0000012f7983 */ /* 0x001f620000100800 */
[----:B----4-:R-:W-:-:S03]  /*42a0*/  ISETP.GE.AND P3, PT, R61, RZ, PT ;  /* 0x000000ff3d00720c */ /* 0x010fc60003f66270 */
[----:B------:R-:W4:Y:S01]  /*42b0*/  LDL R61, [R1+0xc7c] ;  /* 0x000c7c00013d7983 */ /* 0x000f220000100800 */
[----:B---3--:R-:W-:Y:S02]  /*42c0*/  ISETP.GE.AND P0, PT, R44, RZ, PT ;  /* 0x000000ff2c00720c */ /* 0x008fe40003f06270 */
[----:B--2---:R-:W-:Y:S01]  /*42d0*/  ISETP.GE.AND P1, PT, R45, RZ, PT ;  /* 0x000000ff2d00720c */ /* 0x004fe20003f26270 */
[----:B------:R-:W2:Y:S04]  /*42e0*/  LDL R44, [R1+0xc5c] ;  /* 0x000c5c00012c7983 */ /* 0x000ea80000100800 */
[----:B------:R-:W3:Y:S01]  /*42f0*/  LDL R45, [R1+0xc4c] ;  /* 0x000c4c00012d7983 */ /* 0x000ee20000100800 */
[----:B-----5:R-:W-:Y:S01]  /*4300*/  ISETP.GE.AND P5, PT, R43, RZ, PT ;  /* 0x000000ff2b00720c */ /* 0x020fe20003fa6270 */
[----:B------:R-:W-:Y:S01]  /*4310*/  @!P3 IMAD.MOV R37, RZ, RZ, -R37 ;  /* 0x000000ffff25b224 */ /* 0x000fe200078e0a25 */
[----:B------:R-:W-:Y:S01]  /*4320*/  ISETP.GE.AND P3, PT, R46, RZ, PT ;  /* 0x000000ff2e00720c */ /* 0x000fe20003f66270 */
[----:B------:R-:W5:Y:S01]  /*4330*/  LDL R43, [R1+0xc64] ;  /* 0x000c6400012b7983 */ /* 0x000f620000100800 */
[----:B------:R-:W-:-:S03]  /*4340*/  ISETP.GE.AND P2, PT, R49, RZ, PT ;  /* 0x000000ff3100720c */ /* 0x000fc60003f46270 */
[----:B------:R-:W5:Y:S04]  /*4350*/  LDL R49, [R1+0xc58] ;  /* 0x000c580001317983 */ /* 0x000f680000100800 */
[----:B------:R-:W5:Y:S01]  /*4360*/  LDL R46, [R1+0xc50] ;  /* 0x000c5000012e7983 */ /* 0x000f620000100800 */
[----:B------:R-:W-:-:S03]  /*4370*/  ISETP.GE.AND P4, PT, R48, RZ, PT ;  /* 0x000000ff3000720c */ /* 0x000fc60003f86270 */
[----:B------:R-:W5:Y:S10]  /*4380*/  LDL R48, [R1+0xc60] ;  /* 0x000c600001307983 */ /* 0x000f740000100800 */
[----:B------:R-:W-:Y:S01]  /*4390*/  @!P4 IMAD.MOV R36, RZ, RZ, -R36 ;  /* 0x000000ffff24c224 */ /* 0x000fe200078e0a24 */
[----:B------:R-:W-:-:S02]  /*43a0*/  ISETP.GE.AND P4, PT, R10, RZ, PT ;  /* 0x000000ff0a00720c */ /* 0x000fc40003f86270 */
[----:B------:R-:W5:Y:S01]  /*43b0*/  LDL R10, [R1+0xc08] ;  /* 0x000c0800010a7983 */ /* 0x000f620000100800 */
[----:B------:R-:W-:Y:S02]  /*43c0*/  @!P5 IMAD.MOV R35, RZ, RZ, -R35 ;  /* 0x000000ffff23d224 */ /* 0x000fe400078e0a23 */
[----:B------:R-:W-:Y:S02]  /*43d0*/  @!P2 IMAD.MOV R34, RZ, RZ, -R34 ;  /* 0x000000ffff22a224 */ /* 0x000fe400078e0a22 */
[----:B------:R-:W-:Y:S02]  /*43e0*/  @!P0 IMAD.MOV R33, RZ, RZ, -R33 ;  /* 0x000000ffff218224 */ /* 0x000fe400078e0a21 */
[----:B------:R-:W-:Y:S02]  /*43f0*/  @!P1 IMAD.MOV R32, RZ, RZ, -R32 ;  /* 0x000000ffff209224 */ /* 0x000fe400078e0a20 */
[----:B------:R-:W-:Y:S02]  /*4400*/  @!P3 IMAD.MOV R31, RZ, RZ, -R31 ;  /* 0x000000ffff1fb224 */ /* 0x000fe400078e0a1f */
[----:B------:R-:W-:Y:S01]  /*4410*/  @!P4 IMAD.MOV R30, RZ, RZ, -R30 ;  /* 0x000000ffff1ec224 */ /* 0x000fe200078e0a1e */
[----:B----4-:R-:W-:-:S02]  /*4420*/  ISETP.GE.AND P5, PT, R61, RZ, PT ;  /* 0x000000ff3d00720c */ /* 0x010fc40003fa6270 */
[----:B------:R-:W4:Y:S01]  /*4430*/  LDL R61, [R1+0xc0c] ;  /* 0x000c0c00013d7983 */ /* 0x000f220000100800 */
[----:B--2---:R-:W-:-:S03]  /*4440*/  ISETP.GE.AND P3, PT, R44, RZ, PT ;  /* 0x000000ff2c00720c */ /* 0x004fc60003f66270 */
[----:B------:R-:W2:Y:S01]  /*4450*/  LDL R44, [R1+0xc40] ;  /* 0x000c4000012c7983 */ /* 0x000ea20000100800 */
[----:B---3--:R-:W-:-:S03]  /*4460*/  ISETP.GE.AND P4, PT, R45, RZ, PT ;  /* 0x000000ff2d00720c */ /* 0x008fc60003f86270 */
[----:B------:R-:W3:Y:S03]  /*4470*/  LDL R45, [R1+0xc3c] ;  /* 0x000c3c00012d7983 */ /* 0x000ee60000100800 */
[----:B------:R-:W-:Y:S01]  /*4480*/  @!P5 IMAD.MOV R29, RZ, RZ, -R29 ;  /* 0x000000ffff1dd224 */ /* 0x000fe200078e0a1d */
[----:B-----5:R-:W-:Y:S02]  /*4490*/  ISETP.GE.AND P0, PT, R43, RZ, PT ;  /* 0x000000ff2b00720c */ /* 0x020fe40003f06270 */
[----:B------:R-:W5:Y:S01]  /*44a0*/  LDL R43, [R1+0xc1c] ;  /* 0x000c1c00012b7983 */ /* 0x000f620000100800 */
[----:B------:R-:W-:-:S03]  /*44b0*/  ISETP.GE.AND P1, PT, R49, RZ, PT ;  /* 0x000000ff3100720c */ /* 0x000fc60003f26270 */
[----:B------:R-:W5:Y:S01]  /*44c0*/  LDL R49, [R1+0xc44] ;  /* 0x000c440001317983 */ /* 0x000f620000100800 */
[----:B------:R-:W-:-:S03]  /*44d0*/  ISETP.GE.AND P2, PT, R48, RZ, PT ;  /* 0x000000ff3000720c */ /* 0x000fc60003f46270 */
[----:B------:R-:W5:Y:S01]  /*44e0*/  LDL R48, [R1+0xc18] ;  /* 0x000c180001307983 */ /* 0x000f620000100800 */
[----:B------:R-:W-:-:S03]  /*44f0*/  ISETP.GE.AND P5, PT, R46, RZ, PT ;  /* 0x000000ff2e00720c */ /* 0x000fc60003fa6270 */
[----:B------:R-:W5:Y:S06]  /*4500*/  LDL R46, [R1+0xc38] ;  /* 0x000c3800012e7983 */ /* 0x000f6c0000100800 */
[----:B------:R-:W-:Y:S01]  /*4510*/  @!P2 IMAD.MOV R28, RZ, RZ, -R28 ;  /* 0x000000ffff1ca224 */ /* 0x000fe200078e0a1c */
[----:B------:R-:W-:Y:S02]  /*4520*/  ISETP.GE.AND P2, PT, R10, RZ, PT ;  /* 0x000000ff0a00720c */ /* 0x000fe40003f46270 */
[----:B------:R-:W5:Y:S01]  /*4530*/  LDL R10, [R1+0xc34] ;  /* 0x000c3400010a7983 */ /* 0x000f620000100800 */
[----:B------:R-:W-:-:S02]  /*4540*/  @!P0 IMAD.MOV R27, RZ, RZ, -R27 ;  /* 0x000000ffff1b8224 */ /* 0x000fc400078e0a1b */
[----:B------:R-:W-:Y:S02]  /*4550*/  @!P1 IMAD.MOV R26, RZ, RZ, -R26 ;  /* 0x000000ffff1a9224 */ /* 0x000fe400078e0a1a */
[----:B------:R-:W-:Y:S02]  /*4560*/  @!P3 IMAD.MOV R25, RZ, RZ, -R25 ;  /* 0x000000ffff19b224 */ /* 0x000fe400078e0a19 */
[----:B------:R-:W-:Y:S02]  /*4570*/  @!P4 IMAD.MOV R24, RZ, RZ, -R24 ;  /* 0x000000ffff18c224 */ /* 0x000fe400078e0a18 */
[----:B------:R-:W-:Y:S02]  /*4580*/  @!P5 IMAD.MOV R23, RZ, RZ, -R23 ;  /* 0x000000ffff17d224 */ /* 0x000fe400078e0a17 */
[----:B------:R-:W-:Y:S01]  /*4590*/  @!P2 IMAD.MOV R22, RZ, RZ, -R22 ;  /* 0x000000ffff16a224 */ /* 0x000fe200078e0a16 */
[----:B----4-:R-:W-:Y:S02]  /*45a0*/  ISETP.GE.AND P0, PT, R61, RZ, PT ;  /* 0x000000ff3d00720c */ /* 0x010fe40003f06270 */
        /* <DEDUP_REMOVED lines=10> */
[----:B------:R-:W-:Y:S02]  /*4650*/  ISETP.GE.AND P4, PT, R49, RZ, PT ;  /* 0x000000ff3100720c */ /* 0x000fe40003f86270 */
[----:B------:R-:W-:Y:S01]  /*4660*/  ISETP.GE.AND P0, PT, R46, RZ, PT ;  /* 0x000000ff2e00720c */ /* 0x000fe20003f06270 */
[----:B------:R-:W5:Y:S04]  /*4670*/  LDL R49, [R1+0xc24] ;  /* 0x000c240001317983 */ /* 0x000f680000100800 */
[----:B------:R-:W5:Y:S02]  /*4680*/  LDL R46, [R1+0xc10] ;  /* 0x000c1000012e7983 */ /* 0x000f640000100800 */
        /* <DEDUP_REMOVED lines=19> */
[----:B------:R-:W2:Y:S01]  /*47c0*/  LDL R48, [R1+0xbf8] ;  /* 0x000bf80001307983 */ /* 0x000ea20000100800 */
[----:B------:R-:W-:-:S03]  /*47d0*/  ISETP.GE.AND P2, PT, R49, RZ, PT ;  /* 0x000000ff3100720c */ /* 0x000fc60003f46270 */
[----:B------:R-:W2:Y:S01]  /*47e0*/  LDL R49, [R1+0xbf4] ;  /* 0x000bf40001317983 */ /* 0x000ea20000100800 */
[----:B------:R-:W-:-:S03]  /*47f0*/  ISETP.GE.AND P3, PT, R46, RZ, PT ;  /* 0x000000ff2e00720c */ /* 0x000fc60003f66270 */
[----:B------:R-:W2:Y:S02]  /*4800*/  LDL R46, [R1+0xbe4] ;  /* 0x000be400012e7983 */ /* 0x000ea40000100800 */
[----:B------:R-:W-:Y:S01]  /*4810*/  @!P4 IMAD.MOV R12, RZ, RZ, -R12 ;  /* 0x000000ffff0cc224 */ /* 0x000fe200078e0a0c */
[----:B------:R-:W-:Y:S02]  /*4820*/  ISETP.GE.AND P4, PT, R10, RZ, PT ;  /* 0x000000ff0a00720c */ /* 0x000fe40003f86270 */
[----:B------:R-:W2:Y:S01]  /*4830*/  LDL.LU R10, [R1+0xda8] ;  /* 0x000da800010a7983 */ /* 0x000ea20000300800 */
[----:B------:R-:W-:Y:S01]  /*4840*/  @!P5 IMAD.MOV R11, RZ, RZ, -R11 ;  /* 0x000000ffff0bd224 */ /* 0x000fe200078e0a0b */
[----:B------:R-:W-:Y:S01]  /*4850*/  ISETP.GE.AND P5, PT, R47, RZ, PT ;  /* 0x000000ff2f00720c */ /* 0x000fe20003fa6270 */
[----:B------:R-:W-:Y:S01]  /*4860*/  @!P0 IMAD.MOV R9, RZ, RZ, -R9 ;  /* 0x000000ffff098224 */ /* 0x000fe200078e0a09 */
[----:B------:R-:W4:Y:S01]  /*4870*/  LDL R47, [R1+0xbd0] ;  /* 0x000bd000012f7983 */ /* 0x000f220000100800 */
[----:B------:R-:W-:-:S02]  /*4880*/  @!P3 IMAD.MOV R7, RZ, RZ, -R7 ;  /* 0x000000ffff07b224 */ /* 0x000fc400078e0a07 */
[----:B------:R-:W-:Y:S01]  /*4890*/  @!P1 IMAD.MOV R8, RZ, RZ, -R8 ;  /* 0x000000ffff089224 */ /* 0x000fe200078e0a08 */
[----:B-----5:R-:W-:Y:S01]  /*48a0*/  ISETP.GE.AND P3, PT, R43, RZ, PT ;  /* 0x000000ff2b00720c */ /* 0x020fe20003f66270 */
[----:B------:R-:W-:Y:S02]  /*48b0*/  IMAD.MOV.U32 R43, RZ, RZ, R5 ;  /* 0x000000ffff2b7224 */ /* 0x000fe400078e0005 */
[----:B------:R-:W5:Y:S04]  /*48c0*/  LDL R5, [R1+0xbdc] ;  /* 0x000bdc0001057983 */ /* 0x000f680000100800 */
[----:B------:R-:W-:Y:S01]  /*48d0*/  @!P5 IMAD.MOV R43, RZ, RZ, -R43 ;  /* 0x000000ffff2bd224 */ /* 0x000fe200078e0a2b */
[----:B---3--:R-:W-:Y:S01]  /*48e0*/  ISETP.GE.AND P5, PT, R45, RZ, PT ;  /* 0x000000ff2d00720c */ /* 0x008fe20003fa6270 */
[----:B------:R-:W-:-:S02]  /*48f0*/  IMAD.MOV.U32 R45, RZ, RZ, R3 ;  /* 0x000000ffff2d7224 */ /* 0x000fc400078e0003 */
[----:B------:R-:W3:Y:S01]  /*4900*/  LDL R3, [R1+0xbe0] ;  /* 0x000be00001037983 */ /* 0x000ee20000100800 */
[----:B--2---:R-:W-:Y:S01]  /*4910*/  @!P2 IMAD.MOV R10, RZ, RZ, -R10 ;  /* 0x000000ffff0aa224 */ /* 0x004fe200078e0a0a */
[----:B----4-:R-:W-:Y:S02]  /*4920*/  ISETP.GE.AND P2, PT, R61, RZ, PT ;  /* 0x000000ff3d00720c */ /* 0x010fe40003f46270 */
[----:B------:R-:W2:Y:S01]  /*4930*/  LDL R61, [R1+0xbd8] ;  /* 0x000bd800013d7983 */ /* 0x000ea20000100800 */
[----:B------:R-:W-:Y:S02]  /*4940*/  ISETP.GE.AND P0, PT, R48, RZ, PT ;  /* 0x000000ff3000720c */ /* 0x000fe40003f06270 */
[----:B------:R-:W-:Y:S01]  /*4950*/  ISETP.GE.AND P1, PT, R49, RZ, PT ;  /* 0x000000ff3100720c */ /* 0x000fe20003f26270 */
[----:B------:R-:W4:Y:S04]  /*4960*/  LDL R48, [R1+0xbd4] ;  /* 0x000bd40001307983 */ /* 0x000f280000100800 */
[----:B------:R-:W5:Y:S01]  /*4970*/  LDL R49, [R1+0xbc8] ;  /* 0x000bc80001317983 */ /* 0x000f620000100800 */
[----:B------:R-:W-:-:S02]  /*4980*/  @!P3 IMAD.MOV R0, RZ, RZ, -R0 ;  /* 0x000000ffff00b224 */ /* 0x000fc400078e0a00 */
[----:B------:R-:W-:Y:S01]  /*4990*/  @!P4 IMAD.MOV R6, RZ, RZ, -R6 ;  /* 0x000000ffff06c224 */ /* 0x000fe200078e0a06 */
[----:B------:R-:W-:Y:S01]  /*49a0*/  ISETP.GE.AND P4, PT, R44, RZ, PT ;  /* 0x000000ff2c00720c */ /* 0x000fe20003f86270 */
[----:B------:R-:W-:Y:S02]  /*49b0*/  IMAD.MOV.U32 R44, RZ, RZ, R4 ;  /* 0x000000ffff2c7224 */ /* 0x000fe400078e0004 */
[----:B------:R-:W-:Y:S01]  /*49c0*/  @!P0 IMAD.MOV R45, RZ, RZ, -R45 ;  /* 0x000000ffff2d8224 */ /* 0x000fe200078e0a2d */
[----:B------:R-:W5:Y:S01]  /*49d0*/  LDL R4, [R1+0x3b4] ;  /* 0x0003b40001047983 */ /* 0x000f620000100800 */
[----:B------:R-:W-:Y:S01]  /*49e0*/  @!P2 IMAD.MOV R44, RZ, RZ, -R44 ;  /* 0x000000ffff2ca224 */ /* 0x000fe200078e0a2c */
[----:B------:R-:W-:Y:S01]  /*49f0*/  ISETP.GE.AND P2, PT, R46, RZ, PT ;  /* 0x000000ff2e00720c */ /* 0x000fe20003f46270 */
[----:B------:R-:W-:-:S06]  /*4a00*/  @!P5 IMAD.MOV R58, RZ, RZ, -R58 ;  /* 0x000000ffff3ad224 */ /* 0x000fcc00078e0a3a */
[----:B------:R-:W-:Y:S01]  /*4a10*/  @!P4 IMAD.MOV R59, RZ, RZ, -R59 ;  /* 0x000000ffff3bc224 */ /* 0x000fe200078e0a3b */
[----:B------:R-:W-:-:S05]  /*4a20*/  ISETP.GE.AND P4, PT, R47, RZ, PT ;  /* 0x000000ff2f00720c */ /* 0x000fca0003f86270 */
[----:B------:R-:W-:Y:S01]  /*4a30*/  @!P2 IMAD.MOV R57, RZ, RZ, -R57 ;  /* 0x000000ffff39a224 */ /* 0x000fe200078e0a39 */
[----:B---3--:R-:W-:Y:S02]  /*4a40*/  ISETP.GE.AND P0, PT, R3, RZ, PT ;  /* 0x000000ff0300720c */ /* 0x008fe40003f06270 */
[----:B--2---:R-:W-:Y:S02]  /*4a50*/  ISETP.GE.AND P3, PT, R61, RZ, PT ;  /* 0x000000ff3d00720c */ /* 0x004fe40003f66270 */
[----:B------:R-:W0:Y:S09]  /*4a60*/  S2R R61, SR_TID.X ;  /* 0x00000000003d7919 */ /* 0x000e320000002100 */
[----:B------:R-:W-:Y:S01]  /*4a70*/  @!P0 IMAD.MOV R56, RZ, RZ, -R56 ;  /* 0x000000ffff388224 */ /* 0x000fe200078e0a38 */
[----:B------:R-:W-:-:S02]  /*4a80*/  ISETP.GE.AND P0, PT, R51, RZ, PT ;  /* 0x000000ff3300720c */ /* 0x000fc40003f06270 */
[----:B------:R-:W2:Y:S01]  /*4a90*/  LDL.LU R51, [R1+0xda4] ;  /* 0x000da40001337983 */ /* 0x000ea20000300800 */
[----:B----4-:R-:W-:-:S03]  /*4aa0*/  ISETP.GE.AND P5, PT, R48, RZ, PT ;  /* 0x000000ff3000720c */ /* 0x010fc60003fa6270 */
[----:B------:R-:W3:Y:S01]  /*4ab0*/  LDL.LU R47, [R1+0x18] ;  /* 0x00001800012f7983 */ /* 0x000ee20000300800 */
[----:B-----5:R-:W-:-:S03]  /*4ac0*/  ISETP.GE.AND P2, PT, R49, RZ, PT ;  /* 0x000000ff3100720c */ /* 0x020fc60003f46270 */
[----:B------:R-:W4:Y:S04]  /*4ad0*/  LDL.LU R48, [R1+0x14] ;  /* 0x0000140001307983 */ /* 0x000f280000300800 */
[----:B------:R-:W5:Y:S01]  /*4ae0*/  LDL.LU R49, [R1+0x10] ;  /* 0x0000100001317983 */ /* 0x000f620000300800 */
[----:B0-----:R-:W-:-:S05]  /*4af0*/  LOP3.LUT R61, R61, 0x1f, RZ, 0xc0, !PT ;  /* 0x0000001f3d3d7812 */ /* 0x001fca00078ec0ff */
[----:B------:R-:W-:Y:S02]  /*4b00*/  IMAD R3, R61, c[0x0][0x18c], RZ ;  /* 0x000063003d037a24 */ /* 0x000fe400078e02ff */
[----:B------:R-:W2:Y:S01]  /*4b10*/  LDL.LU R61, [R1+0xc] ;  /* 0x00000c00013d7983 */ /* 0x000ea20000300800 */
[----:B------:R-:W-:-:S04]  /*4b20*/  IMAD.MOV.U32 R46, RZ, RZ, R2 ;  /* 0x000000ffff2e7224 */ /* 0x000fc800078e0002 */
[----:B------:R-:W-:Y:S01]  /*4b30*/  @!P1 IMAD.MOV R46, RZ, RZ, -R46 ;  /* 0x000000ffff2e9224 */ /* 0x000fe200078e0a2e */
[----:B------:R-:W-:Y:S01]  /*4b40*/  ISETP.GE.AND P1, PT, R5, RZ, PT ;  /* 0x000000ff0500720c */ /* 0x000fe20003f26270 */
[----:B------:R-:W-:-:S04]  /*4b50*/  IMAD.MOV.U32 R2, RZ, RZ, c[0x0][0x18c] ;  /* 0x00006300ff027624 */ /* 0x000fc800078e00ff */
[----:B------:R-:W-:Y:S02]  /*4b60*/  IMAD R5, R2, 0x20, R3 ;  /* 0x0000002002057824 */ /* 0x000fe400078e0203 */
[----:B------:R-:W-:Y:S01]  /*4b70*/  @!P3 IMAD.MOV R54, RZ, RZ, -R54 ;  /* 0x000000ffff36b224 */ /* 0x000fe200078e0a36 */
[----:B------:R-:W-:-:S05]  /*4b80*/  ISETP.GE.AND P3, PT, R4, RZ, PT ;  /* 0x000000ff0400720c */ /* 0x000fca0003f66270 */
[----:B------:R-:W-:Y:S01]  /*4b90*/  @!P1 IMAD.MOV R55, RZ, RZ, -R55 ;  /* 0x000000ffff379224 */ /* 0x000fe200078e0a37 */
[----:B------:R-:W-:Y:S02]  /*4ba0*/  LEA R2, P1, R3, c[0x0][0x168], 0x1 ;  /* 0x00005a0003027a11 */ /* 0x000fe400078208ff */
[----:B------:R-:W-:Y:S02]  /*4bb0*/  LEA R4, P6, R5, c[0x0][0x168], 0x1 ;  /* 0x00005a0005047a11 */ /* 0x000fe400078c08ff */
[----:B------:R-:W-:Y:S01]  /*4bc0*/  LEA.HI.X.SX32 R3, R3, c[0x0][0x16c], 0x1, P1 ;  /* 0x00005b0003037a11 */ /* 0x000fe200008f0eff */
[----:B------:R0:W-:Y:S01]  /*4bd0*/  STL [R1+0xd7c], R2 ;  /* 0x000d7c0201007387 */ /* 0x0001e20000100800 */
[----:B------:R-:W-:Y:S02]  /*4be0*/  ISETP.NE.AND P1, PT, RZ, c[0x0][0x17c], PT ;  /* 0x00005f00ff007a0c */ /* 0x000fe40003f25270 */
[----:B------:R-:W-:Y:S01]  /*4bf0*/  LEA.HI.X.SX32 R5, R5, c[0x0][0x16c], 0x1, P6 ;  /* 0x00005b0005057a11 */ /* 0x000fe200030f0eff */
[----:B------:R1:W-:Y:S01]  /*4c00*/  STL [R1+0xd78], R3 ;  /* 0x000d780301007387 */ /* 0x0003e20000100800 */
[----:B0-----:R-:W-:-:S03]  /*4c10*/  LOP3.LUT R2, RZ, c[0x0][0x17c], RZ, 0x33, !PT ;  /* 0x00005f00ff027a12 */ /* 0x001fc600078e33ff */
[----:B-1----:R-:W2:Y:S04]  /*4c20*/  LDL.LU R3, [R1] ;  /* 0x0000000001037983 */ /* 0x002ea80000300800 */
[----:B------:R0:W-:Y:S04]  /*4c30*/  STL [R1+0xd84], R4 ;  /* 0x000d840401007387 */ /* 0x0001e80000100800 */
[----:B0-----:R-:W2:Y:S04]  /*4c40*/  LDL.LU R4, [R1+0x4] ;  /* 0x0000040001047983 */ /* 0x001ea80000300800 */
[----:B------:R0:W-:Y:S04]  /*4c50*/  STL [R1+0xd80], R5 ;  /* 0x000d800501007387 */ /* 0x0001e80000100800 */
[----:B0-----:R-:W2:Y:S01]  /*4c60*/  LDL.LU R5, [R1+0x8] ;  /* 0x0000080001057983 */ /* 0x001ea20000300800 */
[----:B---3--:R-:W-:-:S02]  /*4c70*/  SEL R47, R2, R47, !P1 ;  /* 0x0000002f022f7207 */ /* 0x008fc40004800000 */
[----:B----4-:R-:W-:-:S03]  /*4c80*/  SEL R48, R2, R48, !P1 ;  /* 0x0000003002307207 */ /* 0x010fc60004800000 */
[----:B------:R0:W-:Y:S01]  /*4c90*/  STL [R1+0x2c], R47 ;  /* 0x00002c2f01007387 */ /* 0x0001e20000100800 */
[----:B-----5:R-:W-:-:S03]  /*4ca0*/  SEL R49, R2, R49, !P1 ;  /* 0x0000003102317207 */ /* 0x020fc60004800000 */
[----:B0-----:R-:W3:Y:S04]  /*4cb0*/  LDL.LU R47, [R1+0xda0] ;  /* 0x000da000012f7983 */ /* 0x001ee80000300800 */
[----:B------:R0:W-:Y:S01]  /*4cc0*/  STL [R1+0x28], R48 ;  /* 0x0000283001007387 */ /* 0x0001e20000100800 */
[----:B--2---:R-:W-:-:S03]  /*4cd0*/  SEL R61, R2, R61, !P1 ;  /* 0x0000003d023d7207 */ /* 0x004fc60004800000 */
[----:B0-----:R-:W2:Y:S04]  /*4ce0*/  LDL.LU R48, [R1+0xd9c] ;  /* 0x000d9c0001307983 */ /* 0x001ea80000300800 */
[----:B------:R0:W-:Y:S04]  /*4cf0*/  STL [R1+0x24], R49 ;  /* 0x0000243101007387 */ /* 0x0001e80000100800 */
[----:B0-----:R-:W4:Y:S04]  /*4d00*/  LDL.LU R49, [R1+0xd98] ;  /* 0x000d980001317983 */ /* 0x001f280000300800 */
[----:B------:R0:W-:Y:S04]  /*4d10*/  STL [R1+0x1c], R61 ;  /* 0x00001c3d01007387 */ /* 0x0001e80000100800 */
[----:B0-----:R-:W5:Y:S01]  /*4d20*/  LDL.LU R61, [R1+0xd94] ;  /* 0x000d9400013d7983 */ /* 0x001f620000300800 */
[----:B------:R-:W-:-:S02]  /*4d30*/  SEL R3, R2, R3, !P1 ;  /* 0x0000000302037207 */ /* 0x000fc40004800000 */
[----:B------:R-:W-:-:S05]  /*4d40*/  SEL R5, R2, R5, !P1 ;  /* 0x0000000502057207 */ /* 0x000fca0004800000 */
[----:B------:R0:W-:Y:S02]  /*4d50*/  STL [R1+0x18], R5 ;  /* 0x0000180501007387 */ /* 0x0001e40000100800 */
[----:B0-----:R-:W-:-:S05]  /*4d60*/  SEL R5, R2, R4, !P1 ;  /* 0x0000000402057207 */ /* 0x001fca0004800000 */
[----:B------:R-:W-:Y:S01]  /*4d70*/  STL [R1+0x14], R5 ;  /* 0x0000140501007387 */ /* 0x000fe20000100800 */
[----:B-----5:R-:W-:-:S05]  /*4d80*/  SEL R4, R2, R61, !P1 ;  /* 0x0000003d02047207 */ /* 0x020fca0004800000 */
[----:B------:R0:W-:Y:S04]  /*4d90*/  STL [R1+0xd88], R4 ;  /* 0x000d880401007387 */ /* 0x0001e80000100800 */
[----:B------:R-:W-:Y:S04]  /*4da0*/  STL [R1+0x10], R3 ;  /* 0x0000100301007387 */ /* 0x000fe80000100800 */
[----:B0-----:R-:W5:Y:S04]  /*4db0*/  LDL.LU R4, [R1+0x24] ;  /* 0x0000240001047983 */ /* 0x001f680000300800 */
[----:B-----5:R0:W-:Y:S04]  /*4dc0*/  STL [R1+0xd8c], R4 ;  /* 0x000d8c0401007387 */ /* 0x0201e80000100800 */
[----:B0-----:R-:W5:Y:S01]  /*4dd0*/  LDL.LU R4, [R1+0x28] ;  /* 0x0000280001047983 */ /* 0x001f620000300800 */
[----:B----4-:R-:W-:-:S02]  /*4de0*/  SEL R5, R2, R49, !P1 ;  /* 0x0000003102057207 */ /* 0x010fc40004800000 */
[----:B------:R-:W-:-:S04]  /*4df0*/  LOP3.LUT R49, RZ, c[0x0][0x17c], RZ, 0x33, !PT ;  /* 0x00005f00ff317a12 */ /* 0x000fc800078e33ff */
[C---:B------:R-:W-:Y:S01]  /*4e00*/  SEL R61, R49.reuse, R42, !P1 ;  /* 0x0000002a313d7207 */ /* 0x040fe20004800000 */
[----:B-----5:R0:W-:Y:S04]  /*4e10*/  STL [R1+0xd90], R4 ;  /* 0x000d900401007387 */ /* 0x0201e80000100800 */
[----:B0-----:R-:W4:Y:S01]  /*4e20*/  LDL.LU R4, [R1+0x2c] ;  /* 0x00002c0001047983 */ /* 0x001f220000300800 */
[C---:B------:R-:W-:Y:S02]  /*4e30*/  SEL R42, R49.reuse, R40, !P1 ;  /* 0x00000028312a7207 */ /* 0x040fe40004800000 */
[C---:B------:R-:W-:Y:S01]  /*4e40*/  SEL R40, R49.reuse, R38, !P1 ;  /* 0x0000002631287207 */ /* 0x040fe20004800000 */
[----:B------:R-:W-:Y:S01]  /*4e50*/  @!P5 IMAD.MOV R52, RZ, RZ, -R52 ;  /* 0x000000ffff34d224 */ /* 0x000fe200078e0a34 */
[C---:B------:R-:W-:Y:S01]  /*4e60*/  SEL R38, R49.reuse, R36, !P1 ;  /* 0x0000002431267207 */ /* 0x040fe20004800000 */
[----:B------:R-:W-:Y:S01]  /*4e70*/  @!P4 IMAD.MOV R53, RZ, RZ, -R53 ;  /* 0x000000ffff35c224 */ /* 0x000fe200078e0a35 */
[C---:B---3--:R-:W-:Y:S01]  /*4e80*/  SEL R2, R49.reuse, R47, !P1 ;  /* 0x0000002f31027207 */ /* 0x048fe20004800000 */
[----:B------:R-:W-:Y:S01]  /*4e90*/  @!P2 IMAD.MOV R50, RZ, RZ, -R50 ;  /* 0x000000ffff32a224 */ /* 0x000fe200078e0a32 */
[----:B------:R-:W-:Y:S01]  /*4ea0*/  LOP3.LUT R36, RZ, c[0x0][0x17c], RZ, 0x33, !PT ;  /* 0x00005f00ff247a12 */ /* 0x000fe200078e33ff */
[----:B------:R-:W-:Y:S01]  /*4eb0*/  @!P0 IMAD.MOV R60, RZ, RZ, -R60 ;  /* 0x000000ffff3c8224 */ /* 0x000fe200078e0a3c */
[C---:B------:R-:W-:Y:S01]  /*4ec0*/  SEL R47, R49.reuse, R41, !P1 ;  /* 0x00000029312f7207 */ /* 0x040fe20004800000 */
[----:B------:R-:W-:Y:S01]  /*4ed0*/  @!P3 IMAD.MOV R51, RZ, RZ, -R51 ;  /* 0x000000ffff33b224 */ /* 0x000fe200078e0a33 */
[----:B------:R-:W-:-:S02]  /*4ee0*/  SEL R41, R49, R39, !P1 ;  /* 0x0000002731297207 */ /* 0x000fc40004800000 */
[C---:B--2---:R-:W-:Y:S02]  /*4ef0*/  SEL R3, R49.reuse, R48, !P1 ;  /* 0x0000003031037207 */ /* 0x044fe40004800000 */
[----:B------:R-:W-:Y:S02]  /*4f00*/  SEL R39, R49, R37, !P1 ;  /* 0x0000002531277207 */ /* 0x000fe40004800000 */
[C---:B------:R-:W-:Y:S02]  /*4f10*/  SEL R37, R36.reuse, R35, !P1 ;  /* 0x0000002324257207 */ /* 0x040fe40004800000 */
[C---:B------:R-:W-:Y:S02]  /*4f20*/  SEL R49, R36.reuse, R56, !P1 ;  /* 0x0000003824317207 */ /* 0x040fe40004800000 */
[----:B------:R-:W2:Y:S01]  /*4f30*/  LDL.LU R56, [R1+0x10] ;  /* 0x0000100001387983 */ /* 0x000ea20000300800 */
[C---:B------:R-:W-:Y:S02]  /*4f40*/  SEL R35, R36.reuse, R52, !P1 ;  /* 0x0000003424237207 */ /* 0x040fe40004800000 */
[C---:B------:R-:W-:Y:S01]  /*4f50*/  SEL R34, R36.reuse, R34, !P1 ;  /* 0x0000002224227207 */ /* 0x040fe20004800000 */
[----:B------:R-:W3:Y:S01]  /*4f60*/  LDL.LU R52, [R1+0x14] ;  /* 0x0000140001347983 */ /* 0x000ee20000300800 */
[----:B------:R-:W-:-:S02]  /*4f70*/  SEL R33, R36, R33, !P1 ;  /* 0x0000002124217207 */ /* 0x000fc40004800000 */
[C---:B------:R-:W-:Y:S02]  /*4f80*/  SEL R32, R36.reuse, R32, !P1 ;  /* 0x0000002024207207 */ /* 0x040fe40004800000 */
[C---:B------:R-:W-:Y:S02]  /*4f90*/  SEL R31, R36.reuse, R31, !P1 ;  /* 0x0000001f241f7207 */ /* 0x040fe40004800000 */
[C---:B------:R-:W-:Y:S02]  /*4fa0*/  SEL R30, R36.reuse, R30, !P1 ;  /* 0x0000001e241e7207 */ /* 0x040fe40004800000 */
[C---:B------:R-:W-:Y:S02]  /*4fb0*/  SEL R29, R36.reuse, R29, !P1 ;  /* 0x0000001d241d7207 */ /* 0x040fe40004800000 */
[C---:B------:R-:W-:Y:S02]  /*4fc0*/  SEL R28, R36.reuse, R28, !P1 ;  /* 0x0000001c241c7207 */ /* 0x040fe40004800000 */
        /* <DEDUP_REMOVED lines=34> */
[C---:B------:R-:W-:Y:S01]  /*51f0*/  SEL R60, R36.reuse, R60, !P1 ;  /* 0x0000003c243c7207 */ /* 0x040fe20004800000 */
[----:B------:R-:W5:Y:S01]  /*5200*/  LDL.LU R50, [R1+0x18] ;  /* 0x0000180001327983 */ /* 0x000f620000300800 */
[----:B------:R-:W-:-:S03]  /*5210*/  SEL R36, R36, R51, !P1 ;  /* 0x0000003324247207 */ /* 0x000fc60004800000 */
[----:B------:R-:W2:Y:S01]  /*5220*/  LDL.LU R51, [R1+0x1c] ;  /* 0x00001c0001337983 */ /* 0x000ea20000300800 */
[----:B----4-:R-:W-:-:S05]  /*5230*/  IMAD R4, R4, c[0x0][0x190], RZ ;  /* 0x0000640004047a24 */ /* 0x010fca00078e02ff */
[----:B------:R0:W-:Y:S04]  /*5240*/  STL [R1+0x2c], R4 ;  /* 0x00002c0401007387 */ /* 0x0001e80000100800 */
[----:B0-----:R-:W4:Y:S02]  /*5250*/  LDL.LU R4, [R1+0xd90] ;  /* 0x000d900001047983 */ /* 0x001f240000300800 */
[----:B----4-:R-:W-:-:S05]  /*5260*/  IMAD R4, R4, c[0x0][0x190], RZ ;  /* 0x0000640004047a24 */ /* 0x010fca00078e02ff */
[----:B------:R0:W-:Y:S04]  /*5270*/  STL [R1+0x28], R4 ;  /* 0x0000280401007387 */ /* 0x0001e80000100800 */
[----:B0-----:R-:W4:Y:S01]  /*5280*/  LDL.LU R4, [R1+0xd8c] ;  /* 0x000d8c0001047983 */ /* 0x001f220000300800 */
[----:B--2---:R-:W-:Y:S02]  /*5290*/  IMAD R51, R51, c[0x0][0x190], RZ ;  /* 0x0000640033337a24 */ /* 0x004fe400078e02ff */
[----:B----4-:R-:W-:-:S05]  /*52a0*/  IMAD R4, R4, c[0x0][0x190], RZ ;  /* 0x0000640004047a24 */ /* 0x010fca00078e02ff */
[----:B------:R0:W-:Y:S04]  /*52b0*/  STL [R1+0x40], R4 ;  /* 0x0000400401007387 */ /* 0x0001e80000100800 */
[----:B0-----:R-:W2:Y:S01]  /*52c0*/  LDL.LU R4, [R1+0xd88] ;  /* 0x000d880001047983 */ /* 0x001ea20000300800 */
[----:B---3--:R-:W-:-:S03]  /*52d0*/  IMAD R52, R52, c[0x0][0x190], RZ ;  /* 0x0000640034347a24 */ /* 0x008fc600078e02ff */
[----:B------:R5:W-:Y:S02]  /*52e0*/  STL [R1+0x1c], R51 ;  /* 0x00001c3301007387 */ /* 0x000be40000100800 */
[----:B-----5:R-:W-:Y:S02]  /*52f0*/  IMAD R51, R50, c[0x0][0x190], RZ ;  /* 0x0000640032337a24 */ /* 0x020fe400078e02ff */
[----:B------:R-:W-:-:S03]  /*5300*/  IMAD R50, R56, c[0x0][0x190], RZ ;  /* 0x0000640038327a24 */ /* 0x000fc600078e02ff */
[----:B------:R2:W-:Y:S04]  /*5310*/  STL [R1+0x18], R51 ;  /* 0x0000183301007387 */ /* 0x0005e80000100800 */
[----:B------:R-:W-:Y:S01]  /*5320*/  STL [R1+0x44], R52 ;  /* 0x0000443401007387 */ /* 0x000fe20000100800 */
[----:B------:R-:W-:Y:S02]  /*5330*/  IMAD R3, R3, c[0x0][0x190], RZ ;  /* 0x0000640003037a24 */ /* 0x000fe400078e02ff */
[----:B------:R-:W-:Y:S02]  /*5340*/  IMAD R41, R41, c[0x0][0x190], RZ ;  /* 0x0000640029297a24 */ /* 0x000fe400078e02ff */
[----:B------:R-:W-:Y:S02]  /*5350*/  IMAD R38, R38, c[0x0][0x190], RZ ;  /* 0x0000640026267a24 */ /* 0x000fe400078e02ff */
[----:B------:R-:W-:-:S02]  /*5360*/  IMAD R33, R33, c[0x0][0x190], RZ ;  /* 0x0000640021217a24 */ /* 0x000fc400078e02ff */
[----:B------:R-:W-:Y:S02]  /*5370*/  IMAD R30, R30, c[0x0][0x190], RZ ;  /* 0x000064001e1e7a24 */ /* 0x000fe400078e02ff */
[----:B------:R-:W-:Y:S02]  /*5380*/  IMAD R27, R27, c[0x0][0x190], RZ ;  /* 0x000064001b1b7a24 */ /* 0x000fe400078e02ff */
        /* <DEDUP_REMOVED lines=14> */
[----:B--2---:R-:W-:Y:S02]  /*5470*/  IMAD R51, R4, c[0x0][0x190], RZ ;  /* 0x0000640004337a24 */ /* 0x004fe400078e02ff */
[----:B------:R-:W2:Y:S04]  /*5480*/  LDL.LU R4, [R1+0xd84] ;  /* 0x000d840001047983 */ /* 0x000ea80000300800 */
[----:B------:R0:W-:Y:S02]  /*5490*/  STL [R1+0x50], R50 ;  /* 0x0000503201007387 */ /* 0x0001e40000100800 */
[----:B0-----:R-:W-:-:S02]  /*54a0*/  IMAD R50, R5, c[0x0][0x190], RZ ;  /* 0x0000640005327a24 */ /* 0x001fc400078e02ff */
[----:B------:R-:W2:Y:S04]  /*54b0*/  LDL.LU R5, [R1+0xd80] ;  /* 0x000d800001057983 */ /* 0x000ea80000300800 */
[----:B------:R0:W-:Y:S04]  /*54c0*/  STL [R1+0x54], R51 ;  /* 0x0000543301007387 */ /* 0x0001e80000100800 */
[----:B------:R-:W-:Y:S01]  /*54d0*/  STL [R1+0x5c], R50 ;  /* 0x00005c3201007387 */ /* 0x000fe20000100800 */
[----:B0-----:R-:W-:Y:S02]  /*54e0*/  IMAD R51, R2, c[0x0][0x190], RZ ;  /* 0x0000640002337a24 */ /* 0x001fe400078e02ff */
[----:B------:R-:W-:Y:S01]  /*54f0*/  IMAD R2, R40, c[0x0][0x190], RZ ;  /* 0x0000640028027a24 */ /* 0x000fe200078e02ff */
[----:B------:R0:W-:Y:S04]  /*5500*/  STL [R1+0x4], R3 ;  /* 0x0000040301007387 */ /* 0x0001e80000100800 */
[----:B------:R-:W-:Y:S04]  /*5510*/  STL [R1+0x7c], R41 ;  /* 0x00007c2901007387 */ /* 0x000fe80000100800 */
[----:B------:R1:W-:Y:S01]  /*5520*/  STL [R1+0x88], R2 ;  /* 0x0000880201007387 */ /* 0x0003e20000100800 */
[----:B0-----:R-:W-:-:S05]  /*5530*/  IMAD R3, R39, c[0x0][0x190], RZ ;  /* 0x0000640027037a24 */ /* 0x001fca00078e02ff */
[----:B------:R0:W-:Y:S01]  /*5540*/  STL [R1+0x8c], R3 ;  /* 0x00008c0301007387 */ /* 0x0001e20000100800 */
[----:B-1----:R-:W-:-:S03]  /*5550*/  IMAD R2, R37, c[0x0][0x190], RZ ;  /* 0x0000640025027a24 */ /* 0x002fc600078e02ff */
        /* <DEDUP_REMOVED lines=16> */
[----:B------:R-:W-:Y:S01]  /*5660*/  STL [R1+0xf0], R2 ;  /* 0x0000f00201007387 */ /* 0x000fe20000100800 */
[----:B0-----:R-:W-:-:S03]  /*5670*/  IMAD R3, R25, c[0x0][0x190], RZ ;  /* 0x0000640019037a24 */ /* 0x001fc600078e02ff */
[----:B------:R-:W-:Y:S04]  /*5680*/  STL [R1+0x108], R24 ;  /* 0x0001081801007387 */ /* 0x000fe80000100800 */
        /* <DEDUP_REMOVED lines=14> */
[----:B------:R-:W2:Y:S01]  /*5770*/  LDL.LU R40, [R1+0x2c] ;  /* 0x00002c0001287983 */ /* 0x000ea20000300800 */
[----:B------:R-:W-:-:S02]  /*5780*/  IMAD R10, R10, c[0x0][0x190], RZ ;  /* 0x000064000a0a7a24 */ /* 0x000fc400078e02ff */
[----:B------:R-:W-:Y:S02]  /*5790*/  IMAD R9, R9, c[0x0][0x190], RZ ;  /* 0x0000640009097a24 */ /* 0x000fe400078e02ff */
[----:B------:R-:W-:Y:S01]  /*57a0*/  IMAD R8, R8, c[0x0][0x190], RZ ;  /* 0x0000640008087a24 */ /* 0x000fe200078e02ff */
[----:B------:R-:W-:Y:S01]  /*57b0*/  STL [R1+0x1b8], R10 ;  /* 0x0001b80a01007387 */ /* 0x000fe20000100800 */
[----:B------:R-:W-:Y:S02]  /*57c0*/  IMAD R7, R7, c[0x0][0x190], RZ ;  /* 0x0000640007077a24 */ /* 0x000fe400078e02ff */
[----:B------:R-:W-:Y:S01]  /*57d0*/  IMAD R6, R6, c[0x0][0x190], RZ ;  /* 0x0000640006067a24 */ /* 0x000fe200078e02ff */
[----:B------:R-:W-:Y:S04]  /*57e0*/  STL [R1+0x1c0], R9 ;  /* 0x0001c00901007387 */ /* 0x000fe80000100800 */
[----:B------:R-:W3:Y:S04]  /*57f0*/  LDL.LU R41, [R1+0x28] ;  /* 0x0000280001297983 */ /* 0x000ee80000300800 */
[----:B------:R-:W-:Y:S04]  /*5800*/  STL [R1+0x1d0], R8 ;  /* 0x0001d00801007387 */ /* 0x000fe80000100800 */
[----:B------:R-:W4:Y:S04]  /*5810*/  LDL.LU R37, [R1+0x40] ;  /* 0x0000400001257983 */ /* 0x000f280000300800 */
[----:B------:R0:W-:Y:S04]  /*5820*/  STL [R1+0x1e0], R7 ;  /* 0x0001e00701007387 */ /* 0x0001e80000100800 */
[----:B------:R-:W5:Y:S04]  /*5830*/  LDL.LU R33, [R1+0x1c] ;  /* 0x00001c0001217983 */ /* 0x000f680000300800 */
[----:B------:R1:W-:Y:S01]  /*5840*/  STL [R1+0x1e8], R6 ;  /* 0x0001e80601007387 */ /* 0x0003e20000100800 */
[----:B0-----:R-:W-:-:S03]  /*5850*/  IMAD R7, R43, c[0x0][0x190], RZ ;  /* 0x000064002b077a24 */ /* 0x001fc600078e02ff */
[----:B------:R-:W5:Y:S01]  /*5860*/  LDL.LU R29, [R1+0x18] ;  /* 0x00001800011d7983 */ /* 0x000f620000300800 */
[----:B-1----:R-:W-:-:S03]  /*5870*/  IMAD R6, R44, c[0x0][0x190], RZ ;  /* 0x000064002c067a24 */ /* 0x002fc600078e02ff */
[----:B------:R0:W-:Y:S04]  /*5880*/  STL [R1+0x1f8], R7 ;  /* 0x0001f80701007387 */ /* 0x0001e80000100800 */
[----:B------:R-:W5:Y:S01]  /*5890*/  LDL.LU R25, [R1+0x44] ;  /* 0x0000440001197983 */ /* 0x000f620000300800 */
[----:B------:R-:W-:-:S03]  /*58a0*/  IMAD R0, R0, c[0x0][0x190], RZ ;  /* 0x0000640000007a24 */ /* 0x000fc600078e02ff */
[----:B------:R1:W-:Y:S01]  /*58b0*/  STL [R1+0x200], R6 ;  /* 0x0002000601007387 */ /* 0x0003e20000100800 */
[----:B0-----:R-:W-:-:S03]  /*58c0*/  IMAD R7, R45, c[0x0][0x190], RZ ;  /* 0x000064002d077a24 */ /* 0x001fc600078e02ff */
[----:B------:R-:W5:Y:S01]  /*58d0*/  LDL.LU R21, [R1+0x50] ;  /* 0x0000500001157983 */ /* 0x000f620000300800 */
[----:B------:R-:W-:Y:S02]  /*58e0*/  IMAD R47, R47, c[0x0][0x190], RZ ;  /* 0x000064002f2f7a24 */ /* 0x000fe400078e02ff */
[----:B-1----:R-:W-:Y:S01]  /*58f0*/  IMAD R6, R46, c[0x0][0x190], RZ ;  /* 0x000064002e067a24 */ /* 0x002fe200078e02ff */
[----:B------:R-:W-:Y:S04]  /*5900*/  STL [R1+0x58], R7 ;  /* 0x0000580701007387 */ /* 0x000fe80000100800 */
[----:B------:R-:W5:Y:S04]  /*5910*/  LDL.LU R17, [R1+0x54] ;  /* 0x0000540001117983 */ /* 0x000f680000300800 */
[----:B------:R0:W-:Y:S01]  /*5920*/  STL [R1+0x34], R6 ;  /* 0x0000340601007387 */ /* 0x0001e20000100800 */
[----:B------:R-:W-:-:S03]  /*5930*/  IMAD.MOV.U32 R28, RZ, RZ, R47 ;  /* 0x000000ffff1c7224 */ /* 0x000fc600078e002f */
[----:B------:R-:W5:Y:S04]  /*5940*/  LDL.LU R13, [R1+0x5c] ;  /* 0x00005c00010d7983 */ /* 0x000f680000300800 */
[----:B------:R1:W-:Y:S01]  /*5950*/  STL [R1+0x30], R0 ;  /* 0x0000300001007387 */ /* 0x0003e20000100800 */
[----:B0-----:R-:W-:-:S03]  /*5960*/  IMAD R6, R59, c[0x0][0x190], RZ ;  /* 0x000064003b067a24 */ /* 0x001fc600078e02ff */
[----:B------:R-:W5:Y:S01]  /*5970*/  LDL.LU R9, [R1+0x4] ;  /* 0x0000040001097983 */ /* 0x000f620000300800 */
[----:B-1----:R-:W-:-:S03]  /*5980*/  IMAD R0, R58, c[0x0][0x190], RZ ;  /* 0x000064003a007a24 */ /* 0x002fc600078e02ff */
[----:B------:R-:W-:Y:S01]  /*5990*/  STL [R1+0xc], R6 ;  /* 0x00000c0601007387 */ /* 0x000fe20000100800 */
[----:B------:R-:W-:Y:S02]  /*59a0*/  IMAD.MOV.U32 R58, RZ, RZ, R51 ;  /* 0x000000ffff3a7224 */ /* 0x000fe400078e0033 */
[----:B------:R-:W-:Y:S01]  /*59b0*/  IMAD R51, R55, c[0x0][0x190], RZ ;  /* 0x0000640037337a24 */ /* 0x000fe200078e02ff */
[----:B------:R-:W-:Y:S01]  /*59c0*/  STL [R1+0x8], R0 ;  /* 0x0000080001007387 */ /* 0x000fe20000100800 */
[----:B------:R-:W-:-:S03]  /*59d0*/  IMAD R55, R36, c[0x0][0x190], RZ ;  /* 0x0000640024377a24 */ /* 0x000fc600078e02ff */
[----:B------:R-:W5:Y:S04]  /*59e0*/  LDL R45, [R1+0x98] ;  /* 0x00009800012d7983 */ /* 0x000f680000100800 */
[----:B------:R-:W5:Y:S04]  /*59f0*/  LDL R44, [R1+0x9c] ;  /* 0x00009c00012c7983 */ /* 0x000f680000100800 */
[----:B------:R-:W5:Y:S04]  /*5a00*/  LDL R16, [R1+0xa8] ;  /* 0x0000a80001107983 */ /* 0x000f680000100800 */
[----:B------:R-:W5:Y:S04]  /*5a10*/  LDL R20, [R1+0xac] ;  /* 0x0000ac0001147983 */ /* 0x000f680000100800 */
[----:B------:R-:W5:Y:S04]  /*5a20*/  LDL R24, [R1+0xb0] ;  /* 0x0000b00001187983 */ /* 0x000f680000100800 */
[----:B------:R-:W5:Y:S04]  /*5a30*/  LDL R8, [R1+0xb4] ;  /* 0x0000b40001087983 */ /* 0x000f680000100800 */
[----:B------:R-:W5:Y:S04]  /*5a40*/  LDL R12, [R1+0xc0] ;  /* 0x0000c000010c7983 */ /* 0x000f680000100800 */
[----:B------:R-:W5:Y:S01]  /*5a50*/  LDL R36, [R1+0x8c] ;  /* 0x00008c0001247983 */ /* 0x000f620000100800 */
[----:B--2---:R-:W-:-:S05]  /*5a60*/  IMAD.WIDE R46, R40, 0x2, R4 ;  /* 0x00000002282e7825 */ /* 0x004fca00078e0204 */
[----:B------:R0:W-:Y:S04]  /*5a70*/  STL.64 [R1+0xcc8], R46 ;  /* 0x000cc82e01007387 */ /* 0x0001e80000100a00 */
[----:B0-----:R-:W2:Y:S04]  /*5a80*/  LDL R46, [R1+0x7c] ;  /* 0x00007c00012e7983 */ /* 0x001ea80000100800 */
[----:B------:R-:W2:Y:S01]  /*5a90*/  LDL R47, [R1+0x88] ;  /* 0x00008800012f7983 */ /* 0x000ea20000100800 */
[----:B------:R-:W-:Y:S02]  /*5aa0*/  IMAD R42, R42, c[0x0][0x190], RZ ;  /* 0x000064002a2a7a24 */ /* 0x000fe400078e02ff */
[----:B------:R-:W-:-:S02]  /*5ab0*/  IMAD R0, R54, c[0x0][0x190], RZ ;  /* 0x0000640036007a24 */ /* 0x000fc400078e02ff */
[----:B------:R-:W-:Y:S02]  /*5ac0*/  IMAD.MOV.U32 R32, RZ, RZ, R42 ;  /* 0x000000ffff207224 */ /* 0x000fe400078e002a */
[----:B---3--:R-:W-:-:S04]  /*5ad0*/  IMAD.WIDE R42, R41, 0x2, R4 ;  /* 0x00000002292a7825 */ /* 0x008fc800078e0204 */
[----:B------:R-:W-:Y:S02]  /*5ae0*/  IMAD R54, R35, c[0x0][0x190], RZ ;  /* 0x0000640023367a24 */ /* 0x000fe400078e02ff */
[--C-:B----4-:R-:W-:Y:S01]  /*5af0*/  IMAD.WIDE R38, R37, 0x2, R4.reuse ;  /* 0x0000000225267825 */ /* 0x110fe200078e0204 */
[----:B------:R-:W-:Y:S03]  /*5b00*/  STL.64 [R1+0xcd0], R42 ;  /* 0x000cd02a01007387 */ /* 0x000fe60000100a00 */
[----:B-----5:R-:W-:Y:S01]  /*5b10*/  IMAD.WIDE R34, R33, 0x2, R4 ;  /* 0x0000000221227825 */ /* 0x020fe200078e0204 */
[----:B------:R-:W-:Y:S03]  /*5b20*/  STL.64 [R1+0xcd8], R38 ;  /* 0x000cd82601007387 */ /* 0x000fe60000100a00 */
[----:B------:R-:W-:-:S02]  /*5b30*/  IMAD R50, R61, c[0x0][0x190], RZ ;  /* 0x000064003d327a24 */ /* 0x000fc400078e02ff */
[--C-:B------:R-:W-:Y:S01]  /*5b40*/  IMAD.WIDE R30, R29, 0x2, R4.reuse ;  /* 0x000000021d1e7825 */ /* 0x100fe200078e0204 */
[----:B------:R-:W-:Y:S03]  /*5b50*/  STL.64 [R1+0xce0], R34 ;  /* 0x000ce02201007387 */ /* 0x000fe60000100a00 */
[----:B------:R-:W-:Y:S01]  /*5b60*/  IMAD.WIDE R26, R25, 0x2, R4 ;  /* 0x00000002191a7825 */ /* 0x000fe200078e0204 */
[----:B------:R-:W-:Y:S03]  /*5b70*/  STL.64 [R1+0xce8], R30 ;  /* 0x000ce81e01007387 */ /* 0x000fe60000100a00 */
[----:B------:R-:W-:Y:S02]  /*5b80*/  IMAD.MOV.U32 R59, RZ, RZ, R50 ;  /* 0x000000ffff3b7224 */ /* 0x000fe400078e0032 */
[----:B------:R-:W-:Y:S01]  /*5b90*/  IMAD.WIDE R22, R21, 0x2, R4 ;  /* 0x0000000215167825 */ /* 0x000fe200078e0204 */
[----:B------:R-:W-:Y:S03]  /*5ba0*/  STL.64 [R1+0xcf0], R26 ;  /* 0x000cf01a01007387 */ /* 0x000fe60000100a00 */
[----:B------:R-:W-:Y:S01]  /*5bb0*/  IMAD R52, R57, c[0x0][0x190], RZ ;  /* 0x0000640039347a24 */ /* 0x000fe200078e02ff */
[----:B------:R-:W-:Y:S01]  /*5bc0*/  STL.64 [R1+0xcf8], R22 ;  /* 0x000cf81601007387 */ /* 0x000fe20000100a00 */
[----:B------:R-:W-:-:S02]  /*5bd0*/  IMAD R50, R53, c[0x0][0x190], RZ ;  /* 0x0000640035327a24 */ /* 0x000fc400078e02ff */
[----:B------:R-:W-:-:S04]  /*5be0*/  IMAD.WIDE R18, R17, 0x2, R4 ;  /* 0x0000000211127825 */ /* 0x000fc800078e0204 */
[----:B------:R-:W-:-:S04]  /*5bf0*/  IMAD.WIDE R6, R58, 0x2, R4 ;  /* 0x000000023a067825 */ /* 0x000fc800078e0204 */
[--C-:B------:R-:W-:Y:S01]  /*5c00*/  IMAD.WIDE R14, R13, 0x2, R4.reuse ;  /* 0x000000020d0e7825 */ /* 0x100fe200078e0204 */
[----:B------:R-:W-:Y:S03]  /*5c10*/  STL.64 [R1+0xd00], R18 ;  /* 0x000d001201007387 */ /* 0x000fe60000100a00 */
[----:B------:R-:W-:Y:S01]  /*5c20*/  IMAD R53, R60, c[0x0][0x190], RZ ;  /* 0x000064003c357a24 */ /* 0x000fe200078e02ff */
[----:B------:R0:W-:Y:S01]  /*5c30*/  STL.64 [R1+0xd08], R14 ;  /* 0x000d080e01007387 */ /* 0x0001e20000100a00 */
[----:B------:R-:W-:-:S04]  /*5c40*/  IMAD.WIDE R56, R59, 0x2, R4 ;  /* 0x000000023b387825 */ /* 0x000fc800078e0204 */
[----:B------:R-:W-:-:S04]  /*5c50*/  IMAD.WIDE R10, R9, 0x2, R4 ;  /* 0x00000002090a7825 */ /* 0x000fc800078e0204 */
[--C-:B------:R-:W-:Y:S01]  /*5c60*/  IMAD.WIDE R60, R28, 0x2, R4.reuse ;  /* 0x000000021c3c7825 */ /* 0x100fe200078e0204 */
[----:B------:R-:W-:Y:S03]  /*5c70*/  STL.64 [R1+0xd10], R10 ;  /* 0x000d100a01007387 */ /* 0x000fe60000100a00 */
[--C-:B0-----:R-:W-:Y:S01]  /*5c80*/  IMAD.WIDE R14, R32, 0x2, R4.reuse ;  /* 0x00000002200e7825 */ /* 0x101fe200078e0204 */
[----:B------:R-:W-:Y:S04]  /*5c90*/  STL.64 [R1+0xd18], R6 ;  /* 0x000d180601007387 */ /* 0x000fe80000100a00 */
[----:B------:R-:W-:Y:S04]  /*5ca0*/  STL.64 [R1+0xd20], R56 ;  /* 0x000d203801007387 */ /* 0x000fe80000100a00 */
[----:B------:R-:W-:Y:S04]  /*5cb0*/  STL.64 [R1+0xd28], R60 ;  /* 0x000d283c01007387 */ /* 0x000fe80000100a00 */
[----:B------:R0:W-:Y:S02]  /*5cc0*/  STL.64 [R1+0x10], R14 ;  /* 0x0000100e01007387 */ /* 0x0001e40000100a00 */
[----:B0-----:R-:W-:-:S04]  /*5cd0*/  IMAD.WIDE R14, R36, 0x2, R4 ;  /* 0x00000002240e7825 */ /* 0x001fc800078e0204 */
[----:B--2---:R-:W-:-:S04]  /*5ce0*/  IMAD.WIDE R10, R46, 0x2, R4 ;  /* 0x000000022e0a7825 */ /* 0x004fc800078e0204 */
[--C-:B------:R-:W-:Y:S01]  /*5cf0*/  IMAD.WIDE R6, R47, 0x2, R4.reuse ;  /* 0x000000022f067825 */ /* 0x100fe200078e0204 */
[----:B------:R0:W-:Y:S04]  /*5d00*/  STL.64 [R1+0x20], R10 ;  /* 0x0000200a01007387 */ /* 0x0001e80000100a00 */
[----:B------:R1:W-:Y:S04]  /*5d10*/  STL.64 [R1+0x38], R6 ;  /* 0x0000380601007387 */ /* 0x0003e80000100a00 */
[----:B------:R2:W-:Y:S01]  /*5d20*/  STL.64 [R1+0x48], R14 ;  /* 0x0000480e01007387 */ /* 0x0005e20000100a00 */
[----:B0-----:R-:W-:-:S04]  /*5d30*/  IMAD.WIDE R10, R45, 0x2, R4 ;  /* 0x000000022d0a7825 */ /* 0x001fc800078e0204 */
[--C-:B-1----:R-:W-:Y:S01]  /*5d40*/  IMAD.WIDE R6, R44, 0x2, R4.reuse ;  /* 0x000000022c067825 */ /* 0x102fe200078e0204 */
[----:B------:R0:W-:Y:S03]  /*5d50*/  STL.64 [R1+0x60], R10 ;  /* 0x0000600a01007387 */ /* 0x0001e60000100a00 */
[--C-:B--2---:R-:W-:Y:S01]  /*5d60*/  IMAD.WIDE R14, R16, 0x2, R4.reuse ;  /* 0x00000002100e7825 */ /* 0x104fe200078e0204 */
[----:B------:R1:W-:Y:S04]  /*5d70*/  STL.64 [R1+0x70], R6 ;  /* 0x0000700601007387 */ /* 0x0003e80000100a00 */
[----:B------:R-:W-:Y:S01]  /*5d80*/  STL.64 [R1+0x80], R14 ;  /* 0x0000800e01007387 */ /* 0x000fe20000100a00 */
[----:B0-----:R-:W-:-:S03]  /*5d90*/  IMAD.WIDE R10, R20, 0x2, R4 ;  /* 0x00000002140a7825 */ /* 0x001fc600078e0204 */
[----:B------:R-:W2:Y:S01]  /*5da0*/  LDL R16, [R1+0xd0] ;  /* 0x0000d00001107983 */ /* 0x000ea20000100800 */
[----:B-1----:R-:W-:-:S03]  /*5db0*/  IMAD.WIDE R6, R24, 0x2, R4 ;  /* 0x0000000218067825 */ /* 0x002fc600078e0204 */
[----:B------:R0:W-:Y:S04]  /*5dc0*/  STL.64 [R1+0x90], R10 ;  /* 0x0000900a01007387 */ /* 0x0001e80000100a00 */
[----:B------:R-:W3:Y:S04]  /*5dd0*/  LDL R20, [R1+0xd8] ;  /* 0x0000d80001147983 */ /* 0x000ee80000100800 */
[----:B------:R1:W-:Y:S04]  /*5de0*/  STL.64 [R1+0xa0], R6 ;  /* 0x0000a00601007387 */ /* 0x0003e80000100a00 */
[----:B------:R-:W4:Y:S01]  /*5df0*/  LDL R24, [R1+0xe8] ;  /* 0x0000e80001187983 */ /* 0x000f220000100800 */
[----:B0-----:R-:W-:-:S03]  /*5e00*/  IMAD.WIDE R10, R8, 0x2, R4 ;  /* 0x00000002080a7825 */ /* 0x001fc600078e0204 */
[----:B------:R-:W5:Y:S04]  /*5e10*/  LDL.LU R60, [R1+0x108] ;  /* 0x00010800013c7983 */ /* 0x000f680000300800 */
[----:B------:R-:W-:Y:S01]  /*5e20*/  STL.64 [R1+0xb8], R10 ;  /* 0x0000b80a01007387 */ /* 0x000fe20000100a00 */
[----:B-1----:R-:W-:-:S03]  /*5e30*/  IMAD.WIDE R6, R12, 0x2, R4 ;  /* 0x000000020c067825 */ /* 0x002fc600078e0204 */
[----:B------:R-:W4:Y:S04]  /*5e40*/  LDL.LU R61, [R1+0x118] ;  /* 0x00011800013d7983 */ /* 0x000f280000300800 */
[----:B------:R0:W-:Y:S04]  /*5e50*/  STL.64 [R1+0xc8], R6 ;  /* 0x0000c80601007387 */ /* 0x0001e80000100a00 */
[----:B------:R-:W5:Y:S04]  /*5e60*/  LDL.LU R56, [R1+0x120] ;  /* 0x0001200001387983 */ /* 0x000f680000300800 */
[----:B------:R-:W5:Y:S04]  /*5e70*/  LDL.LU R57, [R1+0x130] ;  /* 0x0001300001397983 */ /* 0x000f680000300800 */
[----:B0-----:R-:W5:Y:S04]  /*5e80*/  LDL.LU R6, [R1+0x138] ;  /* 0x0001380001067983 */ /* 0x001f680000300800 */
[----:B------:R-:W5:Y:S04]  /*5e90*/  LDL.LU R7, [R1+0x148] ;  /* 0x0001480001077983 */ /* 0x000f680000300800 */
        /* <DEDUP_REMOVED lines=19> */
[----:B------:R-:W5:Y:S01]  /*5fd0*/  LDL.LU R47, [R1+0x8] ;  /* 0x00000800012f7983 */ /* 0x000f620000300800 */
[----:B------:R-:W-:-:S02]  /*5fe0*/  IMAD R49, R49, c[0x0][0x190], RZ ;  /* 0x0000640031317a24 */ /* 0x000fc400078e02ff */
[----:B------:R-:W-:Y:S02]  /*5ff0*/  IMAD R48, R48, c[0x0][0x190], RZ ;  /* 0x0000640030307a24 */ /* 0x000fe400078e02ff */
[----:B--2---:R-:W-:-:S05]  /*6000*/  IMAD.WIDE R44, R16, 0x2, R4 ;  /* 0x00000002102c7825 */ /* 0x004fca00078e0204 */
[----:B------:R3:W-:Y:S02]  /*6010*/  STL.64 [R1+0xe0], R44 ;  /* 0x0000e02c01007387 */ /* 0x0007e40000100a00 */
[----:B---3--:R-:W-:-:S05]  /*6020*/  IMAD.WIDE R44, R20, 0x2, R4 ;  /* 0x00000002142c7825 */ /* 0x008fca00078e0204 */
[----:B------:R4:W-:Y:S02]  /*6030*/  STL.64 [R1+0xf8], R44 ;  /* 0x0000f82c01007387 */ /* 0x0009e40000100a00 */
[----:B----4-:R-:W-:-:S05]  /*6040*/  IMAD.WIDE R44, R24, 0x2, R4 ;  /* 0x00000002182c7825 */ /* 0x010fca00078e0204 */
[----:B------:R0:W-:Y:S02]  /*6050*/  STL.64 [R1+0x110], R44 ;  /* 0x0001102c01007387 */ /* 0x0001e40000100a00 */
[--C-:B0-----:R-:W-:Y:S02]  /*6060*/  IMAD.WIDE R44, R2, 0x2, R4.reuse ;  /* 0x00000002022c7825 */ /* 0x101fe400078e0204 */
[----:B------:R-:W2:Y:S04]  /*6070*/  LDL.LU R2, [R1+0xd7c] ;  /* 0x000d7c0001027983 */ /* 0x000ea80000300800 */
[----:B------:R0:W-:Y:S02]  /*6080*/  STL.64 [R1+0x128], R44 ;  /* 0x0001282c01007387 */ /* 0x0001e40000100a00 */
[----:B0-----:R-:W-:-:S02]  /*6090*/  IMAD.WIDE R44, R3, 0x2, R4 ;  /* 0x00000002032c7825 */ /* 0x001fc400078e0204 */
[----:B------:R-:W2:Y:S04]  /*60a0*/  LDL.LU R3, [R1+0xd78] ;  /* 0x000d780001037983 */ /* 0x000ea80000300800 */
[----:B------:R5:W-:Y:S02]  /*60b0*/  STL.64 [R1+0x140], R44 ;  /* 0x0001402c01007387 */ /* 0x000be40000100a00 */
[----:B-----5:R-:W-:-:S05]  /*60c0*/  IMAD.WIDE R44, R60, 0x2, R4 ;  /* 0x000000023c2c7825 */ /* 0x020fca00078e0204 */
[----:B------:R0:W-:Y:S04]  /*60d0*/  STL.64 [R1+0x158], R44 ;  /* 0x0001582c01007387 */ /* 0x0001e80000100a00 */
[----:B------:R-:W-:Y:S04]  /*60e0*/  STL [R1+0xd30], R61 ;  /* 0x000d303d01007387 */ /* 0x000fe80000100800 */
[----:B------:R1:W-:Y:S01]  /*60f0*/  STL [R1+0xd34], R60 ;  /* 0x000d343c01007387 */ /* 0x0003e20000100800 */
[----:B0-----:R-:W-:-:S05]  /*6100*/  IMAD.WIDE R44, R61, 0x2, R4 ;  /* 0x000000023d2c7825 */ /* 0x001fca00078e0204 */
[----:B------:R0:W-:Y:S01]  /*6110*/  STL.64 [R1+0x168], R44 ;  /* 0x0001682c01007387 */ /* 0x0001e20000100a00 */
[----:B-1----:R-:W-:-:S03]  /*6120*/  IMAD.WIDE R60, R57, 0x2, R4 ;  /* 0x00000002393c7825 */ /* 0x002fc600078e0204 */
[----:B------:R1:W-:Y:S01]  /*6130*/  STL.64 [R1+0xd38], R56 ;  /* 0x000d383801007387 */ /* 0x0003e20000100a00 */
[----:B0-----:R-:W-:-:S05]  /*6140*/  IMAD.WIDE R44, R56, 0x2, R4 ;  /* 0x00000002382c7825 */ /* 0x001fca00078e0204 */
[----:B------:R0:W-:Y:S01]  /*6150*/  STL.64 [R1+0x180], R44 ;  /* 0x0001802c01007387 */ /* 0x0001e20000100a00 */
[----:B-1----:R-:W-:-:S03]  /*6160*/  IMAD.WIDE R56, R7, 0x2, R4 ;  /* 0x0000000207387825 */ /* 0x002fc600078e0204 */
[----:B------:R-:W-:Y:S04]  /*6170*/  STL.64 [R1+0x198], R60 ;  /* 0x0001983c01007387 */ /* 0x000fe80000100a00 */
[----:B------:R1:W-:Y:S01]  /*6180*/  STL.64 [R1+0xd40], R6 ;  /* 0x000d400601007387 */ /* 0x0003e20000100a00 */
[----:B0-----:R-:W-:-:S05]  /*6190*/  IMAD.WIDE R44, R6, 0x2, R4 ;  /* 0x00000002062c7825 */ /* 0x001fca00078e0204 */
[----:B------:R0:W-:Y:S01]  /*61a0*/  STL.64 [R1+0x1b0], R44 ;  /* 0x0001b02c01007387 */ /* 0x0001e20000100a00 */
[----:B-1----:R-:W-:-:S03]  /*61b0*/  IMAD.WIDE R6, R11, 0x2, R4 ;  /* 0x000000020b067825 */ /* 0x002fc600078e0204 */
[----:B------:R-:W-:Y:S04]  /*61c0*/  STL.64 [R1+0x1c8], R56 ;  /* 0x0001c83801007387 */ /* 0x000fe80000100a00 */
[----:B------:R1:W-:Y:S01]  /*61d0*/  STL.64 [R1+0xd48], R10 ;  /* 0x000d480a01007387 */ /* 0x0003e20000100a00 */
[----:B0-----:R-:W-:-:S05]  /*61e0*/  IMAD.WIDE R44, R10, 0x2, R4 ;  /* 0x000000020a2c7825 */ /* 0x001fca00078e0204 */
[----:B------:R-:W-:Y:S01]  /*61f0*/  STL.64 [R1+0x1d8], R44 ;  /* 0x0001d82c01007387 */ /* 0x000fe20000100a00 */
[----:B-1----:R-:W-:-:S03]  /*6200*/  IMAD.WIDE R10, R14, 0x2, R4 ;  /* 0x000000020e0a7825 */ /* 0x002fc600078e0204 */
[----:B------:R0:W-:Y:S04]  /*6210*/  STL.64 [R1+0x1f0], R6 ;  /* 0x0001f00601007387 */ /* 0x0001e80000100a00 */
        /* <DEDUP_REMOVED lines=20> */
[----:B------:R-:W-:Y:S01]  /*6360*/  STL.64 [R1+0xd70], R30 ;  /* 0x000d701e01007387 */ /* 0x000fe20000100a00 */
[----:B------:R-:W-:-:S03]  /*6370*/  IMAD.WIDE R14, R34, 0x2, R4 ;  /* 0x00000002220e7825 */ /* 0x000fc600078e0204 */
[----:B------:R1:W-:Y:S01]  /*6380*/  STL.64 [R1+0x280], R10 ;  /* 0x0002800a01007387 */ /* 0x0003e20000100a00 */
[----:B0-----:R-:W-:-:S05]  /*6390*/  IMAD.WIDE R6, R31, 0x2, R4 ;  /* 0x000000021f067825 */ /* 0x001fca00078e0204 */
[----:B------:R0:W-:Y:S01]  /*63a0*/  STL.64 [R1+0x288], R6 ;  /* 0x0002880601007387 */ /* 0x0001e20000100a00 */
[----:B-1----:R-:W-:-:S03]  /*63b0*/  IMAD.WIDE R10, R35, 0x2, R4 ;  /* 0x00000002230a7825 */ /* 0x002fc600078e0204 */
[----:B------:R1:W-:Y:S04]  /*63c0*/  STL.64 [R1+0x290], R14 ;  /* 0x0002900e01007387 */ /* 0x0003e80000100a00 */
[----:B------:R3:W-:Y:S01]  /*63d0*/  STL.64 [R1+0x298], R10 ;  /* 0x0002980a01007387 */ /* 0x0007e20000100a00 */
[----:B0-----:R-:W-:-:S04]  /*63e0*/  IMAD.WIDE R6, R38, 0x2, R4 ;  /* 0x0000000226067825 */ /* 0x001fc800078e0204 */
[--C-:B-1----:R-:W-:Y:S01]  /*63f0*/  IMAD.WIDE R14, R39, 0x2, R4.reuse ;  /* 0x00000002270e7825 */ /* 0x102fe200078e0204 */
[----:B------:R0:W-:Y:S03]  /*6400*/  STL.64 [R1+0x2a0], R6 ;  /* 0x0002a00601007387 */ /* 0x0001e60000100a00 */
[--C-:B---3--:R-:W-:Y:S01]  /*6410*/  IMAD.WIDE R10, R42, 0x2, R4.reuse ;  /* 0x000000022a0a7825 */ /* 0x108fe200078e0204 */
        /* <DEDUP_REMOVED lines=20> */
[----:B0-----:R-:W-:-:S05]  /*6560*/  IMAD.WIDE R6, R48, 0x2, R4 ;  /* 0x0000000230067825 */ /* 0x001fca00078e0204 */
[----:B------:R0:W-:Y:S04]  /*6570*/  STL.64 [R1+0x300], R6 ;  /* 0x0003000601007387 */ /* 0x0001e80000100a00 */
[----:B------:R-:W4:Y:S04]  /*6580*/  LDL.LU R27, [R1+0x7c] ;  /* 0x00007c00011b7983 */ /* 0x000f280000300800 */
[----:B------:R-:W5:Y:S04]  /*6590*/  LDL.LU R22, [R1+0x88] ;  /* 0x0000880001167983 */ /* 0x000f680000300800 */
[----:B------:R-:W5:Y:S04]  /*65a0*/  LDL.LU R23, [R1+0x8c] ;  /* 0x00008c0001177983 */ /* 0x000f680000300800 */
[----:B------:R-:W5:Y:S04]  /*65b0*/  LDL.LU R18, [R1+0x98] ;  /* 0x0000980001127983 */ /* 0x000f680000300800 */
[----:B------:R-:W5:Y:S04]  /*65c0*/  LDL.LU R19, [R1+0x9c] ;  /* 0x00009c0001137983 */ /* 0x000f680000300800 */
[----:B-1----:R-:W5:Y:S04]  /*65d0*/  LDL.LU R14, [R1+0xa8] ;  /* 0x0000a800010e7983 */ /* 0x002f680000300800 */
[----:B------:R-:W5:Y:S04]  /*65e0*/  LDL.LU R15, [R1+0xac] ;  /* 0x0000ac00010f7983 */ /* 0x000f680000300800 */
[----:B---3--:R-:W3:Y:S04]  /*65f0*/  LDL.LU R10, [R1+0xb0] ;  /* 0x0000b000010a7983 */ /* 0x008ee80000300800 */
[----:B------:R-:W3:Y:S04]  /*6600*/  LDL.LU R11, [R1+0xb4] ;  /* 0x0000b400010b7983 */ /* 0x000ee80000300800 */
[----:B0-----:R-:W3:Y:S04]  /*6610*/  LDL.LU R6, [R1+0xc0] ;  /* 0x0000c00001067983 */ /* 0x001ee80000300800 */
[----:B------:R-:W3:Y:S04]  /*6620*/  LDL.LU R7, [R1+0xd0] ;  /* 0x0000d00001077983 */ /* 0x000ee80000300800 */
[----:B------:R-:W3:Y:S04]  /*6630*/  LDL.LU R56, [R1+0xd8] ;  /* 0x0000d80001387983 */ /* 0x000ee80000300800 */
[----:B------:R-:W3:Y:S04]  /*6640*/  LDL.LU R57, [R1+0xe8] ;  /* 0x0000e80001397983 */ /* 0x000ee80000300800 */
[----:B------:R-:W3:Y:S04]  /*6650*/  LDL.LU R60, [R1+0xf0] ;  /* 0x0000f000013c7983 */ /* 0x000ee80000300800 */
[----:B------:R-:W3:Y:S01]  /*6660*/  LDL.LU R61, [R1+0x100] ;  /* 0x00010000013d7983 */ /* 0x000ee20000300800 */
[----:B------:R-:W-:-:S02]  /*6670*/  IMAD.MOV.U32 R31, RZ, RZ, R28 ;  /* 0x000000ffff1f7224 */ /* 0x000fc400078e001c */
[----:B------:R-:W-:-:S04]  /*6680*/  IMAD.WIDE R44, R53, 0x2, R4 ;  /* 0x00000002352c7825 */ /* 0x000fc800078e0204 */
[----:B------:R-:W-:Y:S01]  /*6690*/  IMAD.WIDE R4, R55, 0x2, R4 ;  /* 0x0000000237047825 */ /* 0x000fe200078e0204 */
[----:B------:R-:W-:Y:S03]  /*66a0*/  STL.64 [R1+0x308], R44 ;  /* 0x0003082c01007387 */ /* 0x000fe60000100a00 */
[----:B--2---:R-:W-:Y:S01]  /*66b0*/  IMAD.WIDE R30, R31, 0x2, R2 ;  /* 0x000000021f1e7825 */ /* 0x004fe200078e0202 */
[----:B------:R-:W-:Y:S03]  /*66c0*/  STL.64 [R1+0x310], R4 ;  /* 0x0003100401007387 */ /* 0x000fe60000100a00 */
[----:B------:R-:W-:Y:S01]  /*66d0*/  IMAD.MOV.U32 R26, RZ, RZ, R32 ;  /* 0x000000ffff1a7224 */ /* 0x000fe200078e0020 */
[----:B------:R0:W-:Y:S03]  /*66e0*/  STL.64 [R1], R30 ;  /* 0x0000001e01007387 */ /* 0x0001e60000100a00 */
[----:B0-----:R-:W-:-:S05]  /*66f0*/  IMAD.WIDE R30, R26, 0x2, R2 ;  /* 0x000000021a1e7825 */ /* 0x001fca00078e0202 */
[----:B------:R0:W-:Y:S04]  /*6700*/  STL.64 [R1+0x18], R30 ;  /* 0x0000181e01007387 */ /* 0x0001e80000100a00 */
[----:B0-----:R-:W2:Y:S01]  /*6710*/  LDL.LU.64 R30, [R1+0xd70] ;  /* 0x000d7000011e7983 */ /* 0x001ea20000300a00 */
[----:B----4-:R-:W-:-:S05]  /*6720*/  IMAD.WIDE R26, R27, 0x2, R2 ;  /* 0x000000021b1a7825 */ /* 0x010fca00078e0202 */
[----:B------:R5:W-:Y:S02]  /*6730*/  STL.64 [R1+0x28], R26 ;  /* 0x0000281a01007387 */ /* 0x000be40000100a00 */
[----:B-----5:R-:W-:-:S04]  /*6740*/  IMAD.WIDE R26, R22, 0x2, R2 ;  /* 0x00000002161a7825 */ /* 0x020fc800078e0202 */
[--C-:B------:R-:W-:Y:S01]  /*6750*/  IMAD.WIDE R22, R23, 0x2, R2.reuse ;  /* 0x0000000217167825 */ /* 0x100fe200078e0202 */
[----:B------:R0:W-:Y:S04]  /*6760*/  STL.64 [R1+0x40], R26 ;  /* 0x0000401a01007387 */ /* 0x0001e80000100a00 */
[----:B0-----:R-:W4:Y:S04]  /*6770*/  LDL.LU.64 R26, [R1+0xd68] ;  /* 0x000d6800011a7983 */ /* 0x001f280000300a00 */
[----:B------:R0:W-:Y:S02]  /*6780*/  STL.64 [R1+0x50], R22 ;  /* 0x0000501601007387 */ /* 0x0001e40000100a00 */
[----:B0-----:R-:W-:-:S04]  /*6790*/  IMAD.WIDE R22, R18, 0x2, R2 ;  /* 0x0000000212167825 */ /* 0x001fc800078e0202 */
[--C-:B------:R-:W-:Y:S01]  /*67a0*/  IMAD.WIDE R18, R19, 0x2, R2.reuse ;  /* 0x0000000213127825 */ /* 0x100fe200078e0202 */
[----:B------:R0:W-:Y:S04]  /*67b0*/  STL.64 [R1+0x68], R22 ;  /* 0x0000681601007387 */ /* 0x0001e80000100a00 */
[----:B0-----:R-:W5:Y:S04]  /*67c0*/  LDL.LU.64 R22, [R1+0xd60] ;  /* 0x000d600001167983 */ /* 0x001f680000300a00 */
[----:B------:R0:W-:Y:S02]  /*67d0*/  STL.64 [R1+0x78], R18 ;  /* 0x0000781201007387 */ /* 0x0001e40000100a00 */
[----:B0-----:R-:W-:-:S04]  /*67e0*/  IMAD.WIDE R18, R14, 0x2, R2 ;  /* 0x000000020e127825 */ /* 0x001fc800078e0202 */
[--C-:B------:R-:W-:Y:S01]  /*67f0*/  IMAD.WIDE R14, R15, 0x2, R2.reuse ;  /* 0x000000020f0e7825 */ /* 0x100fe200078e0202 */
[----:B------:R0:W-:Y:S04]  /*6800*/  STL.64 [R1+0x88], R18 ;  /* 0x0000881201007387 */ /* 0x0001e80000100a00 */
[----:B0-----:R-:W2:Y:S04]  /*6810*/  LDL.LU.64 R18, [R1+0xd58] ;  /* 0x000d580001127983 */ /* 0x001ea80000300a00 */
[----:B------:R3:W-:Y:S02]  /*6820*/  STL.64 [R1+0x98], R14 ;  /* 0x0000980e01007387 */ /* 0x0007e40000100a00 */
[----:B---3--:R-:W-:-:S04]  /*6830*/  IMAD.WIDE R14, R10, 0x2, R2 ;  /* 0x000000020a0e7825 */ /* 0x008fc800078e0202 */
[--C-:B------:R-:W-:Y:S01]  /*6840*/  IMAD.WIDE R10, R11, 0x2, R2.reuse ;  /* 0x000000020b0a7825 */ /* 0x100fe200078e0202 */
[----:B------:R0:W-:Y:S04]  /*6850*/  STL.64 [R1+0xa8], R14 ;  /* 0x0000a80e01007387 */ /* 0x0001e80000100a00 */
[----:B0-----:R-:W3:Y:S04]  /*6860*/  LDL.LU.64 R14, [R1+0xd50] ;  /* 0x000d5000010e7983 */ /* 0x001ee80000300a00 */
[----:B------:R0:W-:Y:S02]  /*6870*/  STL.64 [R1+0xb0], R10 ;  /* 0x0000b00a01007387 */ /* 0x0001e40000100a00 */
[----:B0-----:R-:W-:-:S04]  /*6880*/  IMAD.WIDE R10, R6, 0x2, R2 ;  /* 0x00000002060a7825 */ /* 0x001fc800078e0202 */
[--C-:B------:R-:W-:Y:S01]  /*6890*/  IMAD.WIDE R6, R7, 0x2, R2.reuse ;  /* 0x0000000207067825 */ /* 0x100fe200078e0202 */
[----:B------:R0:W-:Y:S04]  /*68a0*/  STL.64 [R1+0xc0], R10 ;  /* 0x0000c00a01007387 */ /* 0x0001e80000100a00 */
[----:B0-----:R-:W2:Y:S04]  /*68b0*/  LDL.LU.64 R10, [R1+0xd48] ;  /* 0x000d4800010a7983 */ /* 0x001ea80000300a00 */
        /* <DEDUP_REMOVED lines=10> */
[----:B------:R0:W-:Y:S04]  /*6960*/  STL.64 [R1+0x100], R60 ;  /* 0x0001003c01007387 */ /* 0x0001e80000100a00 */
[----:B0-----:R-:W2:Y:S02]  /*6970*/  LDL.LU R60, [R1+0xd34] ;  /* 0x000d3400013c7983 */ /* 0x001ea40000300800 */
[----:B--2---:R-:W-:-:S05]  /*6980*/  IMAD.WIDE R60, R60, 0x2, R2 ;  /* 0x000000023c3c7825 */ /* 0x004fca00078e0202 */
[----:B------:R0:W-:Y:S04]  /*6990*/  STL.64 [R1+0x108], R60 ;  /* 0x0001083c01007387 */ /* 0x0001e80000100a00 */
[----:B0-----:R-:W2:Y:S02]  /*69a0*/  LDL.LU R61, [R1+0xd30] ;  /* 0x000d3000013d7983 */ /* 0x001ea40000300800 */
[----:B--2---:R-:W-:-:S05]  /*69b0*/  IMAD.WIDE R60, R61, 0x2, R2 ;  /* 0x000000023d3c7825 */ /* 0x004fca00078e0202 */
        /* <DEDUP_REMOVED lines=26> */
[----:B-----5:R-:W-:-:S04]  /*6b60*/  IMAD.WIDE R18, R22, 0x2, R2 ;  /* 0x0000000216127825 */ /* 0x020fc800078e0202 */
[--C-:B------:R-:W-:Y:S01]  /*6b70*/  IMAD.WIDE R22, R23, 0x2, R2.reuse ;  /* 0x0000000217167825 */ /* 0x100fe200078e0202 */
[----:B------:R0:W-:Y:S04]  /*6b80*/  STL.64 [R1+0x1a0], R18 ;  /* 0x0001a01201007387 */ /* 0x0001e80000100a00 */
[----:B0-----:R-:W5:Y:S04]  /*6b90*/  LDL.LU.64 R18, [R1+0xd00] ;  /* 0x000d000001127983 */ /* 0x001f680000300a00 */
[----:B------:R4:W-:Y:S02]  /*6ba0*/  STL.64 [R1+0x1a8], R22 ;  /* 0x0001a81601007387 */ /* 0x0009e40000100a00 */
[----:B----4-:R-:W-:-:S04]  /*6bb0*/  IMAD.WIDE R22, R26, 0x2, R2 ;  /* 0x000000021a167825 */ /* 0x010fc800078e0202 */
[--C-:B------:R-:W-:Y:S01]  /*6bc0*/  IMAD.WIDE R26, R27, 0x2, R2.reuse ;  /* 0x000000021b1a7825 */ /* 0x100fe200078e0202 */
[----:B------:R0:W-:Y:S04]  /*6bd0*/  STL.64 [R1+0x1b8], R22 ;  /* 0x0001b81601007387 */ /* 0x0001e80000100a00 */
[----:B0-----:R-:W4:Y:S04]  /*6be0*/  LDL.LU.64 R22, [R1+0xcf8] ;  /* 0x000cf80001167983 */ /* 0x001f280000300a00 */
        /* <DEDUP_REMOVED lines=26> */
[----:B0-----:R-:W-:-:S05]  /*6d90*/  IMAD.WIDE R46, R52, 0x2, R2 ;  /* 0x00000002342e7825 */ /* 0x001fca00078e0202 */
        /* <DEDUP_REMOVED lines=8> */
[----:B------:R0:W-:Y:S04]  /*6e20*/  STL.64 [R1+0x278], R46 ;  /* 0x0002782e01007387 */ /* 0x0001e80000100a00 */
[----:B0-----:R-:W2:Y:S01]  /*6e30*/  LDL.LU.64 R46, [R1+0xcc8] ;  /* 0x000cc800012e7983 */ /* 0x001ea20000300a00 */
[----:B------:R-:W-:-:S04]  /*6e40*/  IMAD.WIDE R44, R40, 0x2, R2 ;  /* 0x00000002282c7825 */ /* 0x000fc800078e0202 */
[----:B------:R-:W-:-:S04]  /*6e50*/  IMAD.WIDE R40, R41, 0x2, R2 ;  /* 0x0000000229287825 */ /* 0x000fc800078e0202 */
[----:B------:R-:W-:-:S04]  /*6e60*/  IMAD.WIDE R36, R37, 0x2, R2 ;  /* 0x0000000225247825 */ /* 0x000fc800078e0202 */
[----:B------:R-:W-:-:S04]  /*6e70*/  IMAD.WIDE R32, R33, 0x2, R2 ;  /* 0x0000000221207825 */ /* 0x000fc800078e0202 */
[----:B------:R-:W-:-:S04]  /*6e80*/  IMAD.WIDE R28, R29, 0x2, R2 ;  /* 0x000000021d1c7825 */ /* 0x000fc800078e0202 */
[----:B------:R-:W-:-:S04]  /*6e90*/  IMAD.WIDE R24, R25, 0x2, R2 ;  /* 0x0000000219187825 */ /* 0x000fc800078e0202 */
[----:B------:R-:W-:-:S04]  /*6ea0*/  IMAD.WIDE R20, R21, 0x2, R2 ;  /* 0x0000000215147825 */ /* 0x000fc800078e0202 */
[--C-:B------:R-:W-:Y:S01]  /*6eb0*/  IMAD.WIDE R16, R17, 0x2, R2.reuse ;  /* 0x0000000211107825 */ /* 0x100fe200078e0202 */
[----:B--2---:R-:W-:Y:S04]  /*6ec0*/  STL [R1+0x3c4], R46 ;  /* 0x0003c42e01007387 */ /* 0x004fe80000100800 */
        /* <DEDUP_REMOVED lines=12> */
[----:B------:R0:W-:Y:S04]  /*6f90*/  STL [R1+0x3e0], R35 ;  /* 0x0003e02301007387 */ /* 0x0001e80000100800 */
        /* <DEDUP_REMOVED lines=10> */
[----:B----4-:R-:W-:Y:S04]  /*7040*/  STL [R1+0xb88], R22 ;  /* 0x000b881601007387 */ /* 0x010fe80000100800 */
[----:B------:R-:W-:Y:S04]  /*7050*/  STL [R1+0x3f8], R23 ;  /* 0x0003f81701007387 */ /* 0x000fe80000100800 */
[----:B------:R-:W-:Y:S04]  /*7060*/  STL [R1+0xb7c], R20 ;  /* 0x000b7c1401007387 */ /* 0x000fe80000100800 */
[----:B------:R-:W-:Y:S04]  /*7070*/  STL [R1+0x3fc], R21 ;  /* 0x0003fc1501007387 */ /* 0x000fe80000100800 */
[----:B-----5:R-:W-:Y:S04]  /*7080*/  STL [R1+0xb80], R18 ;  /* 0x000b801201007387 */ /* 0x020fe80000100800 */
[----:B------:R-:W-:Y:S04]  /*7090*/  STL [R1+0x400], R19 ;  /* 0x0004001301007387 */ /* 0x000fe80000100800 */
[----:B0-----:R-:W2:Y:S04]  /*70a0*/  LDL.LU.64 R34, [R1] ;  /* 0x0000000001227983 */ /* 0x001ea80000300a00 */
[----:B------:R-:W-:Y:S04]  /*70b0*/  STL [R1+0xb74], R16 ;  /* 0x000b741001007387 */ /* 0x000fe80000100800 */
[----:B------:R-:W-:Y:S04]  /*70c0*/  STL [R1+0x404], R17 ;  /* 0x0004041101007387 */ /* 0x000fe80000100800 */
[----:B-1----:R-:W4:Y:S01]  /*70d0*/  LDL.LU.64 R28, [R1+0x10] ;  /* 0x00001000011c7983 */ /* 0x002f220000300a00 */
[----:B------:R-:W-:-:S03]  /*70e0*/  IMAD.WIDE R12, R13, 0x2, R2 ;  /* 0x000000020d0c7825 */ /* 0x000fc600078e0202 */
[----:B------:R-:W-:Y:S04]  /*70f0*/  STL [R1+0xb78], R14 ;  /* 0x000b780e01007387 */ /* 0x000fe80000100800 */
[----:B------:R-:W-:Y:S04]  /*7100*/  STL [R1+0x408], R15 ;  /* 0x0004080f01007387 */ /* 0x000fe80000100800 */
[----:B------:R-:W5:Y:S04]  /*7110*/  LDL.LU.64 R36, [R1+0x18] ;  /* 0x0000180001247983 */ /* 0x000f680000300a00 */
[----:B------:R-:W-:Y:S04]  /*7120*/  STL [R1+0xb6c], R12 ;  /* 0x000b6c0c01007387 */ /* 0x000fe80000100800 */
[----:B------:R-:W-:Y:S04]  /*7130*/  STL [R1+0x40c], R13 ;  /* 0x00040c0d01007387 */ /* 0x000fe80000100800 */
[----:B------:R-:W5:Y:S01]  /*7140*/  LDL.LU.64 R38, [R1+0x20] ;  /* 0x0000200001267983 */ /* 0x000f620000300a00 */
[----:B------:R-:W-:-:S03]  /*7150*/  IMAD.WIDE R8, R9, 0x2, R2 ;  /* 0x0000000209087825 */ /* 0x000fc600078e0202 */
[----:B---3--:R-:W-:Y:S04]  /*7160*/  STL [R1+0xb70], R10 ;  /* 0x000b700a01007387 */ /* 0x008fe80000100800 */
[----:B------:R-:W-:Y:S04]  /*7170*/  STL [R1+0x410], R11 ;  /* 0x0004100b01007387 */ /* 0x000fe80000100800 */
[----:B------:R-:W3:Y:S04]  /*7180*/  LDL.LU.64 R40, [R1+0x28] ;  /* 0x0000280001287983 */ /* 0x000ee80000300a00 */
[----:B------:R-:W-:Y:S04]  /*7190*/  STL [R1+0xb64], R8 ;  /* 0x000b640801007387 */ /* 0x000fe80000100800 */
[----:B------:R-:W-:Y:S04]  /*71a0*/  STL [R1+0x414], R9 ;  /* 0x0004140901007387 */ /* 0x000fe80000100800 */
[----:B------:R-:W3:Y:S01]  /*71b0*/  LDL.LU.64 R42, [R1+0x38] ;  /* 0x00003800012a7983 */ /* 0x000ee20000300a00 */
[----:B------:R-:W-:-:S03]  /*71c0*/  IMAD.WIDE R4, R58, 0x2, R2 ;  /* 0x000000023a047825 */ /* 0x000fc600078e0202 */
[----:B------:R-:W-:Y:S04]  /*71d0*/  STL [R1+0xb68], R6 ;  /* 0x000b680601007387 */ /* 0x000fe80000100800 */
[----:B------:R-:W-:Y:S04]  /*71e0*/  STL [R1+0x418], R7 ;  /* 0x0004180701007387 */ /* 0x000fe80000100800 */
[----:B------:R-:W3:Y:S04]  /*71f0*/  LDL.LU.64 R30, [R1+0x40] ;  /* 0x00004000011e7983 */ /* 0x000ee80000300a00 */
[----:B------:R-:W-:Y:S04]  /*7200*/  STL [R1+0x420], R4 ;  /* 0x0004200401007387 */ /* 0x000fe80000100800 */
[----:B------:R-:W-:Y:S04]  /*7210*/  STL [R1+0x41c], R5 ;  /* 0x00041c0501007387 */ /* 0x000fe80000100800 */
[----:B------:R-:W3:Y:S01]  /*7220*/  LDL.LU.64 R44, [R1+0x48] ;  /* 0x00004800012c7983 */ /* 0x000ee20000300a00 */
[----:B------:R-:W-:-:S03]  /*7230*/  IMAD.WIDE R58, R59, 0x2, R2 ;  /* 0x000000023b3a7825 */ /* 0x000fc600078e0202 */
[----:B------:R-:W-:Y:S01]  /*7240*/  STL [R1+0x428], R56 ;  /* 0x0004283801007387 */ /* 0x000fe20000100800 */
[----:B------:R-:W-:-:S03]  /*7250*/  IMAD.WIDE R50, R50, 0x2, R2 ;  /* 0x0000000232327825 */ /* 0x000fc600078e0202 */
[----:B------:R-:W-:Y:S01]  /*7260*/  STL [R1+0x424], R57 ;  /* 0x0004243901007387 */ /* 0x000fe20000100800 */
[----:B------:R-:W-:-:S04]  /*7270*/  IMAD.WIDE R48, R48, 0x2, R2 ;  /* 0x0000000230307825 */ /* 0x000fc800078e0202 */
[----:B------:R-:W-:-:S04]  /*7280*/  IMAD.WIDE R52, R53, 0x2, R2 ;  /* 0x0000000235347825 */ /* 0x000fc800078e0202 */
[----:B------:R-:W-:Y:S02]  /*7290*/  IMAD.WIDE R54, R55, 0x2, R2 ;  /* 0x0000000237367825 */ /* 0x000fe400078e0202 */
[----:B------:R-:W3:Y:S04]  /*72a0*/  LDL.LU.64 R2, [R1+0x50] ;  /* 0x0000500001027983 */ /* 0x000ee80000300a00 */
[----:B------:R-:W-:Y:S04]  /*72b0*/  STL [R1+0x430], R58 ;  /* 0x0004303a01007387 */ /* 0x000fe80000100800 */
[----:B------:R-:W-:Y:S04]  /*72c0*/  STL [R1+0x42c], R59 ;  /* 0x00042c3b01007387 */ /* 0x000fe80000100800 */
[----:B------:R-:W3:Y:S04]  /*72d0*/  LDL.LU.64 R32, [R1+0x60] ;  /* 0x0000600001207983 */ /* 0x000ee80000300a00 */
[----:B------:R-:W-:Y:S04]  /*72e0*/  STL [R1+0x438], R60 ;  /* 0x0004383c01007387 */ /* 0x000fe80000100800 */
[----:B------:R-:W-:Y:S04]  /*72f0*/  STL [R1+0x434], R61 ;  /* 0x0004343d01007387 */ /* 0x000fe80000100800 */
[----:B------:R-:W3:Y:S04]  /*7300*/  LDL.LU.64 R46, [R1+0x68] ;  /* 0x00006800012e7983 */ /* 0x000ee80000300a00 */
[----:B--2---:R0:W-:Y:S01]  /*7310*/  STL [R1+0x440], R34 ;  /* 0x0004402201007387 */ /* 0x0041e20000100800 */
[----:B------:R-:W-:-:S03]  /*7320*/  IMAD.MOV.U32 R0, RZ, RZ, R35 ;  /* 0x000000ffff007224 */ /* 0x000fc600078e0023 */
[----:B0-----:R-:W2:Y:S04]  /*7330*/  LDL.LU.64 R34, [R1+0x70] ;  /* 0x0000700001227983 */ /* 0x001ea80000300a00 */
[----:B------:R0:W-:Y:S04]  /*7340*/  STL [R1+0x43c], R0 ;  /* 0x00043c0001007387 */ /* 0x0001e80000100800 */
[----:B----4-:R1:W-:Y:S01]  /*7350*/  STL [R1+0x448], R28 ;  /* 0x0004481c01007387 */ /* 0x0103e20000100800 */
[----:B0-----:R-:W-:-:S03]  /*7360*/  IMAD.MOV.U32 R0, RZ, RZ, R29 ;  /* 0x000000ffff007224 */ /* 0x001fc600078e001d */
[----:B-1----:R-:W4:Y:S04]  /*7370*/  LDL.LU.64 R28, [R1+0x78] ;  /* 0x00007800011c7983 */ /* 0x002f280000300a00 */
[----:B------:R0:W-:Y:S04]  /*7380*/  STL [R1+0x444], R0 ;  /* 0x0004440001007387 */ /* 0x0001e80000100800 */
[----:B-----5:R1:W-:Y:S01]  /*7390*/  STL [R1+0x450], R36 ;  /* 0x0004502401007387 */ /* 0x0203e20000100800 */
[----:B0-----:R-:W-:-:S03]  /*73a0*/  IMAD.MOV.U32 R0, RZ, RZ, R37 ;  /* 0x000000ffff007224 */ /* 0x001fc600078e0025 */
[----:B-1----:R-:W5:Y:S04]  /*73b0*/  LDL.LU.64 R36, [R1+0x80] ;  /* 0x0000800001247983 */ /* 0x002f680000300a00 */
[----:B------:R0:W-:Y:S04]  /*73c0*/  STL [R1+0x44c], R0 ;  /* 0x00044c0001007387 */ /* 0x0001e80000100800 */
[----:B------:R1:W-:Y:S01]  /*73d0*/  STL [R1+0x458], R38 ;  /* 0x0004582601007387 */ /* 0x0003e20000100800 */
[----:B0-----:R-:W-:-:S03]  /*73e0*/  IMAD.MOV.U32 R0, RZ, RZ, R39 ;  /* 0x000000ffff007224 */ /* 0x001fc600078e0027 */
[----:B-1----:R-:W5:Y:S04]  /*73f0*/  LDL.LU.64 R38, [R1+0x88] ;  /* 0x0000880001267983 */ /* 0x002f680000300a00 */
[----:B------:R0:W-:Y:S04]  /*7400*/  STL [R1+0x454], R0 ;  /* 0x0004540001007387 */ /* 0x0001e80000100800 */
[----:B---3--:R1:W-:Y:S01]  /*7410*/  STL [R1+0x460], R40 ;  /* 0x0004602801007387 */ /* 0x0083e20000100800 */
[----:B0-----:R-:W-:-:S03]  /*7420*/  IMAD.MOV.U32 R0, RZ, RZ, R41 ;  /* 0x000000ffff007224 */ /* 0x001fc600078e0029 */
[----:B-1----:R-:W3:Y:S04]  /*7430*/  LDL.LU.64 R40, [R1+0x90] ;  /* 0x0000900001287983 */ /* 0x002ee80000300a00 */
[----:B------:R0:W-:Y:S04]  /*7440*/  STL [R1+0x45c], R0 ;  /* 0x00045c0001007387 */ /* 0x0001e80000100800 */
[----:B------:R1:W-:Y:S01]  /*7450*/  STL [R1+0x468], R42 ;  /* 0x0004682a01007387 */ /* 0x0003e20000100800 */
        /* <DEDUP_REMOVED lines=23> */
[----:B--2---:R1:W-:Y:S01]  /*75d0*/  STL [R1+0x498], R34 ;  /* 0x0004982201007387 */ /* 0x0043e20000100800 */
[----:B0-----:R-:W-:-:S03]  /*75e0*/  IMAD.MOV.U32 R0, RZ, RZ, R35 ;  /* 0x000000ffff007224 */ /* 0x001fc600078e0023 */
[----:B-1----:R-:W2:Y:S04]  /*75f0*/  LDL.LU.64 R34, [R1+0xc0] ;  /* 0x0000c00001227983 */ /* 0x002ea80000300a00 */
        /* <DEDUP_REMOVED lines=89> */
[----:B----4-:R-:W-:Y:S04]  /*7b90*/  STL [R1+0x550], R28 ;  /* 0x0005501c01007387 */ /* 0x010fe80000100800 */
[----:B------:R-:W4:Y:S01]  /*7ba0*/  LDL.LU.64 R26, [R1+0x1d8] ;  /* 0x0001d800011a7983 */ /* 0x000f220000300a00 */
[----:B0-----:R-:W-:-:S05]  /*7bb0*/  IMAD.MOV.U32 R0, RZ, RZ, R29 ;  /* 0x000000ffff007224 */ /* 0x001fca00078e001d */
        /* <DEDUP_REMOVED lines=17> */
[----:B------:R-:W-:Y:S04]  /*7cd0*/  STL [R1+0x578], R30 ;  /* 0x0005781e01007387 */ /* 0x000fe80000100800 */
[----:B------:R-:W3:Y:S01]  /*7ce0*/  LDL.LU.64 R28, [R1+0x170] ;  /* 0x00017000011c7983 */ /* 0x000ee20000300a00 */
[----:B0-----:R-:W-:-:S05]  /*7cf0*/  IMAD.MOV.U32 R0, RZ, RZ, R31 ;  /* 0x000000ffff007224 */ /* 0x001fca00078e001f */
        /* <DEDUP_REMOVED lines=12> */
[----:B------:R0:W-:Y:S02]  /*7dc0*/  STL [R1+0x58c], R0 ;  /* 0x00058c0001007387 */ /* 0x0001e40000100800 */
[----:B0-----:R-:W-:Y:S02]  /*7dd0*/  IMAD.MOV.U32 R0, RZ, RZ, R47 ;  /* 0x000000ffff007224 */ /* 0x001fe400078e002f */
[----:B------:R0:W-:Y:S04]  /*7de0*/  STL [R1+0x598], R46 ;  /* 0x0005982e01007387 */ /* 0x0001e80000100800 */
[----:B0-----:R-:W3:Y:S04]  /*7df0*/  LDL.LU.64 R46, [R1+0x188] ;  /* 0x00018800012e7983 */ /* 0x001ee80000300a00 */
[----:B------:R2:W-:Y:S02]  /*7e00*/  STL [R1+0x594], R0 ;  /* 0x0005940001007387 */ /* 0x0005e40000100800 */
[----:B--2---:R-:W-:-:S02]  /*7e10*/  IMAD.MOV.U32 R0, RZ, RZ, R35 ;  /* 0x000000ffff007224 */ /* 0x004fc400078e0023 */
[----:B------:R0:W-:Y:S04]  /*7e20*/  STL [R1+0x5a0], R34 ;  /* 0x0005a02201007387 */ /* 0x0001e80000100800 */
[----:B------:R-:W2:Y:S04]  /*7e30*/  LDL.LU.64 R32, [R1+0x230] ;  /* 0x0002300001207983 */ /* 0x000ea80000300a00 */
[----:B------:R1:W-:Y:S04]  /*7e40*/  STL [R1+0x59c], R0 ;  /* 0x00059c0001007387 */ /* 0x0003e80000100800 */
[----:B----4-:R-:W-:Y:S04]  /*7e50*/  STL [R1+0x5a8], R26 ;  /* 0x0005a81a01007387 */ /* 0x010fe80000100800 */
[----:B0-----:R-:W4:Y:S01]  /*7e60*/  LDL.LU.64 R34, [R1+0x190] ;  /* 0x0001900001227983 */ /* 0x001f220000300a00 */
[----:B-1----:R-:W-:-:S03]  /*7e70*/  IMAD.MOV.U32 R0, RZ, RZ, R27 ;  /* 0x000000ffff007224 */ /* 0x002fc600078e001b */
[----:B-----5:R-:W-:Y:S04]  /*7e80*/  STL [R1+0x5b0], R36 ;  /* 0x0005b02401007387 */ /* 0x020fe80000100800 */
[----:B------:R0:W-:Y:S02]  /*7e90*/  STL [R1+0x5a4], R0 ;  /* 0x0005a40001007387 */ /* 0x0001e40000100800 */
[----:B0-----:R-:W-:Y:S02]  /*7ea0*/  IMAD.MOV.U32 R0, RZ, RZ, R37 ;  /* 0x000000ffff007224 */ /* 0x001fe400078e0025 */
[----:B------:R-:W5:Y:S04]  /*7eb0*/  LDL.LU.64 R36, [R1+0x238] ;  /* 0x0002380001247983 */ /* 0x000f680000300a00 */
        /* <DEDUP_REMOVED lines=32> */
[----:B------:R2:W-:Y:S02]  /*80c0*/  STL [R1+0x5ec], R0 ;  /* 0x0005ec0001007387 */ /* 0x0005e40000100800 */
[----:B--2---:R-:W-:Y:S02]  /*80d0*/  IMAD.MOV.U32 R0, RZ, RZ, R33 ;  /* 0x000000ffff007224 */ /* 0x004fe400078e0021 */
[----:B------:R0:W-:Y:S04]  /*80e0*/  STL [R1+0x5f8], R32 ;  /* 0x0005f82001007387 */ /* 0x0001e80000100800 */
[----:B----4-:R-:W-:Y:S04]  /*80f0*/  STL [R1+0x600], R34 ;  /* 0x0006002201007387 */ /* 0x010fe80000100800 */
[----:B------:R1:W-:Y:S04]  /*8100*/  STL [R1+0x5f4], R0 ;  /* 0x0005f40001007387 */ /* 0x0003e80000100800 */
[----:B0-----:R-:W2:Y:S01]  /*8110*/  LDL.LU.64 R32, [R1+0x1d0] ;  /* 0x0001d00001207983 */ /* 0x001ea20000300a00 */
[----:B-1----:R-:W-:-:S03]  /*8120*/  IMAD.MOV.U32 R0, RZ, RZ, R35 ;  /* 0x000000ffff007224 */ /* 0x002fc600078e0023 */
[----:B------:R-:W4:Y:S04]  /*8130*/  LDL.LU.64 R34, [R1+0x288] ;  /* 0x0002880001227983 */ /* 0x000f280000300a00 */
[----:B------:R0:W-:Y:S04]  /*8140*/  STL [R1+0x5fc], R0 ;  /* 0x0005fc0001007387 */ /* 0x0001e80000100800 */
[----:B-----5:R-:W-:Y:S01]  /*8150*/  STL [R1+0x608], R36 ;  /* 0x0006082401007387 */ /* 0x020fe20000100800 */
[----:B0-----:R-:W-:-:S03]  /*8160*/  IMAD.MOV.U32 R0, RZ, RZ, R37 ;  /* 0x000000ffff007224 */ /* 0x001fc600078e0025 */
[----:B------:R-:W5:Y:S04]  /*8170*/  LDL.LU.64 R26, [R1+0x1e0] ;  /* 0x0001e000011a7983 */ /* 0x000f680000300a00 */
[----:B------:R0:W-:Y:S04]  /*8180*/  STL [R1+0x604], R0 ;  /* 0x0006040001007387 */ /* 0x0001e80000100800 */
[----:B------:R-:W-:Y:S01]  /*8190*/  STL [R1+0x610], R38 ;  /* 0x0006102601007387 */ /* 0x000fe20000100800 */
[----:B0-----:R-:W-:-:S03]  /*81a0*/  IMAD.MOV.U32 R0, RZ, RZ, R39 ;  /* 0x000000ffff007224 */ /* 0x001fc600078e0027 */
[----:B------:R-:W5:Y:S04]  /*81b0*/  LDL.LU.64 R36, [R1+0x290] ;  /* 0x0002900001247983 */ /* 0x000f680000300a00 */
[----:B------:R3:W-:Y:S02]  /*81c0*/  STL [R1+0x60c], R0 ;  /* 0x00060c0001007387 */ /* 0x0007e40000100800 */
[----:B---3--:R-:W-:Y:S02]  /*81d0*/  IMAD.MOV.U32 R0, RZ, RZ, R41 ;  /* 0x000000ffff007224 */ /* 0x008fe400078e0029 */
[----:B------:R-:W-:Y:S04]  /*81e0*/  STL [R1+0x618], R40 ;  /* 0x0006182801007387 */ /* 0x000fe80000100800 */
[----:B------:R-:W3:Y:S04]  /*81f0*/  LDL.LU.64 R38, [R1+0x1e8] ;  /* 0x0001e80001267983 */ /* 0x000ee80000300a00 */
[----:B------:R0:W-:Y:S04]  /*8200*/  STL [R1+0x614], R0 ;  /* 0x0006140001007387 */ /* 0x0001e80000100800 */
[----:B------:R1:W-:Y:S01]  /*8210*/  STL [R1+0x620], R42 ;  /* 0x0006202a01007387 */ /* 0x0003e20000100800 */
[----:B0-----:R-:W-:-:S03]  /*8220*/  IMAD.MOV.U32 R0, RZ, RZ, R43 ;  /* 0x000000ffff007224 */ /* 0x001fc600078e002b */
[----:B------:R-:W3:Y:S04]  /*8230*/  LDL.LU.64 R40, [R1+0x298] ;  /* 0x0002980001287983 */ /* 0x000ee80000300a00 */
[----:B------:R-:W-:Y:S04]  /*8240*/  STL [R1+0x628], R28 ;  /* 0x0006281c01007387 */ /* 0x000fe80000100800 */
[----:B------:R0:W-:Y:S04]  /*8250*/  STL [R1+0x61c], R0 ;  /* 0x00061c0001007387 */ /* 0x0001e80000100800 */
[----:B-1----:R-:W3:Y:S01]  /*8260*/  LDL.LU.64 R42, [R1+0x1f8] ;  /* 0x0001f800012a7983 */ /* 0x002ee20000300a00 */
[----:B0-----:R-:W-:-:S03]  /*8270*/  IMAD.MOV.U32 R0, RZ, RZ, R29 ;  /* 0x000000ffff007224 */ /* 0x001fc600078e001d */
[----:B------:R-:W-:Y:S04]  /*8280*/  STL [R1+0x630], R44 ;  /* 0x0006302c01007387 */ /* 0x000fe80000100800 */
[----:B------:R0:W-:Y:S04]  /*8290*/  STL [R1+0x624], R0 ;  /* 0x0006240001007387 */ /* 0x0001e80000100800 */
[----:B------:R-:W3:Y:S01]  /*82a0*/  LDL.LU.64 R28, [R1+0x2a0] ;  /* 0x0002a000011c7983 */ /* 0x000ee20000300a00 */
        /* <DEDUP_REMOVED lines=13> */
[----:B------:R-:W3:Y:S04]  /*8380*/  LDL.LU.64 R46, [R1+0x2b0] ;  /* 0x0002b000012e7983 */ /* 0x000ee80000300a00 */
[----:B------:R2:W-:Y:S02]  /*8390*/  STL [R1+0x644], R0 ;  /* 0x0006440001007387 */ /* 0x0005e40000100800 */
[----:B--2---:R-:W-:Y:S02]  /*83a0*/  IMAD.MOV.U32 R0, RZ, RZ, R33 ;  /* 0x000000ffff007224 */ /* 0x004fe400078e0021 */
[----:B------:R0:W-:Y:S04]  /*83b0*/  STL [R1+0x650], R32 ;  /* 0x0006502001007387 */ /* 0x0001e80000100800 */
[----:B----4-:R-:W-:Y:S04]  /*83c0*/  STL [R1+0x658], R34 ;  /* 0x0006582201007387 */ /* 0x010fe80000100800 */
[----:B------:R1:W-:Y:S04]  /*83d0*/  STL [R1+0x64c], R0 ;  /* 0x00064c0001007387 */ /* 0x0003e80000100800 */
[----:B0-----:R-:W2:Y:S01]  /*83e0*/  LDL.LU.64 R32, [R1+0x218] ;  /* 0x0002180001207983 */ /* 0x001ea20000300a00 */
[----:B-1----:R-:W-:-:S03]  /*83f0*/  IMAD.MOV.U32 R0, RZ, RZ, R35 ;  /* 0x000000ffff007224 */ /* 0x002fc600078e0023 */
[----:B-----5:R-:W-:Y:S04]  /*8400*/  STL [R1+0x660], R26 ;  /* 0x0006601a01007387 */ /* 0x020fe80000100800 */
[----:B------:R0:W-:Y:S04]  /*8410*/  STL [R1+0x654], R0 ;  /* 0x0006540001007387 */ /* 0x0001e80000100800 */
[----:B------:R-:W4:Y:S01]  /*8420*/  LDL.LU.64 R34, [R1+0x2b8] ;  /* 0x0002b80001227983 */ /* 0x000f220000300a00 */
[----:B0-----:R-:W-:-:S03]  /*8430*/  IMAD.MOV.U32 R0, RZ, RZ, R27 ;  /* 0x000000ffff007224 */ /* 0x001fc600078e001b */
[----:B------:R-:W-:Y:S04]  /*8440*/  STL [R1+0x668], R36 ;  /* 0x0006682401007387 */ /* 0x000fe80000100800 */
[----:B------:R0:W-:Y:S02]  /*8450*/  STL [R1+0x65c], R0 ;  /* 0x00065c0001007387 */ /* 0x0001e40000100800 */
[----:B0-----:R-:W-:Y:S02]  /*8460*/  IMAD.MOV.U32 R0, RZ, RZ, R37 ;  /* 0x000000ffff007224 */ /* 0x001fe400078e0025 */
[----:B------:R-:W5:Y:S04]  /*8470*/  LDL.LU.64 R36, [R1+0x30] ;  /* 0x0000300001247983 */ /* 0x000f680000300a00 */
[----:B------:R0:W-:Y:S04]  /*8480*/  STL [R1+0x664], R0 ;  /* 0x0006640001007387 */ /* 0x0001e80000100800 */
[----:B---3--:R1:W-:Y:S01]  /*8490*/  STL [R1+0x670], R38 ;  /* 0x0006702601007387 */ /* 0x0083e20000100800 */
[----:B0-----:R-:W-:-:S03]  /*84a0*/  IMAD.MOV.U32 R0, RZ, RZ, R39 ;  /* 0x000000ffff007224 */ /* 0x001fc600078e0027 */
        /* <DEDUP_REMOVED lines=13> */
[----:B------:R0:W-:Y:S02]  /*8580*/  STL [R1+0x684], R0 ;  /* 0x0006840001007387 */ /* 0x0001e40000100800 */
[----:B0-----:R-:W-:Y:S02]  /*8590*/  IMAD.MOV.U32 R0, RZ, RZ, R45 ;  /* 0x000000ffff007224 */ /* 0x001fe400078e002d */
[----:B------:R-:W3:Y:S04]  /*85a0*/  LDL.LU.64 R44, [R1+0x8] ;  /* 0x00000800012c7983 */ /* 0x000ee80000300a00 */
[----:B------:R0:W-:Y:S04]  /*85b0*/  STL [R1+0x68c], R0 ;  /* 0x00068c0001007387 */ /* 0x0001e80000100800 */
[----:B------:R1:W-:Y:S01]  /*85c0*/  STL [R1+0x698], R2 ;  /* 0x0006980201007387 */ /* 0x0003e20000100800 */
[----:B0-----:R-:W-:-:S03]  /*85d0*/  IMAD.MOV.U32 R0, RZ, RZ, R3 ;  /* 0x000000ffff007224 */ /* 0x001fc600078e0003 */
[----:B-1----:R-:W3:Y:S04]  /*85e0*/  LDL.LU.64 R2, [R1+0x2d0] ;  /* 0x0002d00001027983 */ /* 0x002ee80000300a00 */
[----:B------:R0:W-:Y:S04]  /*85f0*/  STL [R1+0x694], R0 ;  /* 0x0006940001007387 */ /* 0x0001e80000100800 */
[----:B------:R-:W-:Y:S01]  /*8600*/  STL [R1+0x6a0], R30 ;  /* 0x0006a01e01007387 */ /* 0x000fe20000100800 */
[----:B0-----:R-:W-:-:S03]  /*8610*/  IMAD.MOV.U32 R0, RZ, RZ, R31 ;  /* 0x000000ffff007224 */ /* 0x001fc600078e001f */
[----:B------:R-:W-:Y:S04]  /*8620*/  STL [R1+0x6a8], R46 ;  /* 0x0006a82e01007387 */ /* 0x000fe80000100800 */
[----:B------:R0:W-:Y:S04]  /*8630*/  STL [R1+0x69c], R0 ;  /* 0x00069c0001007387 */ /* 0x0001e80000100800 */
[----:B------:R-:W3:Y:S04]  /*8640*/  LDL.LU.64 R24, [R1+0x240] ;  /* 0x0002400001187983 */ /* 0x000ee80000300a00 */
[----:B------:R-:W3:Y:S01]  /*8650*/  LDL.LU.64 R26, [R1+0x2d8] ;  /* 0x0002d800011a7983 */ /* 0x000ee20000300a00 */
[----:B0-----:R-:W-:-:S05]  /*8660*/  IMAD.MOV.U32 R0, RZ, RZ, R47 ;  /* 0x000000ffff007224 */ /* 0x001fca00078e002f */
[----:B------:R0:W-:Y:S04]  /*8670*/  STL [R1+0x6a4], R0 ;  /* 0x0006a40001007387 */ /* 0x0001e80000100800 */
[----:B--2---:R-:W-:Y:S04]  /*8680*/  STL [R1+0x6b0], R32 ;  /* 0x0006b02001007387 */ /* 0x004fe80000100800 */
[----:B------:R-:W2:Y:S01]  /*8690*/  LDL.LU.64 R46, [R1+0x248] ;  /* 0x00024800012e7983 */ /* 0x000ea20000300a00 */
[----:B0-----:R-:W-:-:S03]  /*86a0*/  IMAD.MOV.U32 R0, RZ, RZ, R33 ;  /* 0x000000ffff007224 */ /* 0x001fc600078e0021 */
[----:B----4-:R-:W-:Y:S04]  /*86b0*/  STL [R1+0x6b8], R34 ;  /* 0x0006b82201007387 */ /* 0x010fe80000100800 */
[----:B------:R0:W-:Y:S04]  /*86c0*/  STL [R1+0x6ac], R0 ;  /* 0x0006ac0001007387 */ /* 0x0001e80000100800 */
[----:B------:R-:W4:Y:S04]  /*86d0*/  LDL.LU.64 R28, [R1+0x2e0] ;  /* 0x0002e000011c7983 */ /* 0x000f280000300a00 */
[----:B------:R-:W4:Y:S01]  /*86e0*/  LDL.LU.64 R30, [R1+0x258] ;  /* 0x00025800011e7983 */ /* 0x000f220000300a00 */
[----:B0-----:R-:W-:-:S05]  /*86f0*/  IMAD.MOV.U32 R0, RZ, RZ, R35 ;  /* 0x000000ffff007224 */ /* 0x001fca00078e0023 */
[----:B------:R0:W-:Y:S04]  /*8700*/  STL [R1+0x6b4], R0 ;  /* 0x0006b40001007387 */ /* 0x0001e80000100800 */
[----:B-----5:R-:W-:Y:S01]  /*8710*/  STL [R1+0x6c0], R36 ;  /* 0x0006c02401007387 */ /* 0x020fe20000100800 */
[----:B0-----:R-:W-:-:S03]  /*8720*/  IMAD.MOV.U32 R0, RZ, RZ, R37 ;  /* 0x000000ffff007224 */ /* 0x001fc600078e0025 */
[----:B------:R-:W5:Y:S04]  /*8730*/  LDL.LU.64 R32, [R1+0x2e8] ;  /* 0x0002e80001207983 */ /* 0x000f680000300a00 */
[----:B------:R-:W5:Y:S04]  /*8740*/  LDL.LU.64 R34, [R1+0x268] ;  /* 0x0002680001227983 */ /* 0x000f680000300a00 */
[----:B------:R3:W-:Y:S02]  /*8750*/  STL [R1+0x6bc], R0 ;  /* 0x0006bc0001007387 */ /* 0x0007e40000100800 */
[----:B---3--:R-:W-:-:S02]  /*8760*/  IMAD.MOV.U32 R0, RZ, RZ, R39 ;  /* 0x000000ffff007224 */ /* 0x008fc400078e0027 */
[----:B------:R0:W-:Y:S04]  /*8770*/  STL [R1+0x6c8], R38 ;  /* 0x0006c82601007387 */ /* 0x0001e80000100800 */
[----:B------:R-:W3:Y:S04]  /*8780*/  LDL.LU.64 R36, [R1+0x2f0] ;  /* 0x0002f00001247983 */ /* 0x000ee80000300a00 */
[----:B------:R-:W-:Y:S04]  /*8790*/  STL [R1+0x6d0], R40 ;  /* 0x0006d02801007387 */ /* 0x000fe80000100800 */
[----:B------:R1:W-:Y:S04]  /*87a0*/  STL [R1+0x6c4], R0 ;  /* 0x0006c40001007387 */ /* 0x0003e80000100800 */
[----:B0-----:R-:W3:Y:S01]  /*87b0*/  LDL.LU.64 R38, [R1+0x2f8] ;  /* 0x0002f80001267983 */ /* 0x001ee20000300a00 */
[----:B-1----:R-:W-:-:S05]  /*87c0*/  IMAD.MOV.U32 R0, RZ, RZ, R41 ;  /* 0x000000ffff007224 */ /* 0x002fca00078e0029 */
[----:B------:R0:W-:Y:S04]  /*87d0*/  STL [R1+0x6cc], R0 ;  /* 0x0006cc0001007387 */ /* 0x0001e80000100800 */
[----:B------:R1:W-:Y:S04]  /*87e0*/  STL [R1+0x6d8], R42 ;  /* 0x0006d82a01007387 */ /* 0x0003e80000100800 */
[----:B------:R-:W3:Y:S01]  /*87f0*/  LDL.LU.64 R40, [R1+0x278] ;  /* 0x0002780001287983 */ /* 0x000ee20000300a00 */
[----:B0-----:R-:W-:-:S03]  /*8800*/  IMAD.MOV.U32 R0, RZ, RZ, R43 ;  /* 0x000000ffff007224 */ /* 0x001fc600078e002b */
[----:B-1----:R-:W3:Y:S04]  /*8810*/  LDL.LU.64 R42, [R1+0x300] ;  /* 0x00030000012a7983 */ /* 0x002ee80000300a00 */
[----:B------:R0:W-:Y:S04]  /*8820*/  STL [R1+0x6d4], R0 ;  /* 0x0006d40001007387 */ /* 0x0001e80000100800 */
[----:B------:R1:W-:Y:S01]  /*8830*/  STL [R1+0x6e0], R44 ;  /* 0x0006e02c01007387 */ /* 0x0003e20000100800 */
[----:B------:R-:W-:-:S03]  /*8840*/  IMAD.MOV.U32 R4, RZ, RZ, R45 ;  /* 0x000000ffff047224 */ /* 0x000fc600078e002d */
[----:B0-----:R-:W3:Y:S04]  /*8850*/  LDL.LU R0, [R1+0x318] ;  /* 0x0003180001007983 */ /* 0x001ee80000300800 */
[----:B------:R0:W-:Y:S04]  /*8860*/  STL [R1+0x6e8], R2 ;  /* 0x0006e80201007387 */ /* 0x0001e80000100800 */
[----:B------:R-:W-:Y:S04]  /*8870*/  STL [R1+0x6dc], R4 ;  /* 0x0006dc0401007387 */ /* 0x000fe80000100800 */
[----:B-1----:R-:W3:Y:S01]  /*8880*/  LDL.LU.64 R44, [R1+0x308] ;  /* 0x00030800012c7983 */ /* 0x002ee20000300a00 */
[----:B0-----:R-:W-:-:S03]  /*8890*/  IMAD.MOV.U32 R2, RZ, RZ, R3 ;  /* 0x000000ffff027224 */ /* 0x001fc600078e0003 */
[----:B------:R-:W3:Y:S04]  /*88a0*/  LDL.LU R3, [R1+0x31c] ;  /* 0x00031c0001037983 */ /* 0x000ee80000300800 */
[----:B------:R0:W-:Y:S04]  /*88b0*/  STL [R1+0x6e4], R2 ;  /* 0x0006e40201007387 */ /* 0x0001e80000100800 */
[----:B------:R-:W-:Y:S01]  /*88c0*/  STL [R1+0x6f0], R24 ;  /* 0x0006f01801007387 */ /* 0x000fe20000100800 */
[----:B0-----:R-:W-:-:S03]  /*88d0*/  IMAD.MOV.U32 R2, RZ, RZ, R25 ;  /* 0x000000ffff027224 */ /* 0x001fc600078e0019 */
[----:B------:R-:W-:Y:S04]  /*88e0*/  STL [R1+0x6f8], R26 ;  /* 0x0006f81a01007387 */ /* 0x000fe80000100800 */
[----:B------:R0:W-:Y:S02]  /*88f0*/  STL [R1+0x6ec], R2 ;  /* 0x0006ec0201007387 */ /* 0x0001e40000100800 */
[----:B0-----:R-:W-:Y:S02]  /*8900*/  IMAD.MOV.U32 R2, RZ, RZ, R27 ;  /* 0x000000ffff027224 */ /* 0x001fe400078e001b */
[----:B--2---:R-:W-:Y:S04]  /*8910*/  STL [R1+0x700], R46 ;  /* 0x0007002e01007387 */ /* 0x004fe80000100800 */
[----:B------:R0:W-:Y:S02]  /*8920*/  STL [R1+0x6f4], R2 ;  /* 0x0006f40201007387 */ /* 0x0001e40000100800 */
[----:B0-----:R-:W-:-:S02]  /*8930*/  IMAD.MOV.U32 R2, RZ, RZ, R47 ;  /* 0x000000ffff027224 */ /* 0x001fc400078e002f */
[----:B------:R-:W2:Y:S04]  /*8940*/  LDL.LU.64 R46, [R1+0x310] ;  /* 0x00031000012e7983 */ /* 0x000ea80000300a00 */
[----:B------:R4:W-:Y:S02]  /*8950*/  STL [R1+0x6fc], R2 ;  /* 0x0006fc0201007387 */ /* 0x0009e40000100800 */
[----:B----4-:R-:W-:Y:S02]  /*8960*/  IMAD.MOV.U32 R2, RZ, RZ, R29 ;  /* 0x000000ffff027224 */ /* 0x010fe400078e001d */
[----:B------:R-:W-:Y:S04]  /*8970*/  STL [R1+0x708], R28 ;  /* 0x0007081c01007387 */ /* 0x000fe80000100800 */
[----:B------:R-:W-:Y:S04]  /*8980*/  STL [R1+0x710], R30 ;  /* 0x0007101e01007387 */ /* 0x000fe80000100800 */
[----:B------:R0:W-:Y:S02]  /*8990*/  STL [R1+0x704], R2 ;  /* 0x0007040201007387 */ /* 0x0001e40000100800 */
[----:B0-----:R-:W-:-:S02]  /*89a0*/  IMAD.MOV.U32 R2, RZ, RZ, R31 ;  /* 0x000000ffff027224 */ /* 0x001fc400078e001f */
[----:B-----5:R-:W-:Y:S04]  /*89b0*/  STL [R1+0x718], R32 ;  /* 0x0007182001007387 */ /* 0x020fe80000100800 */
[----:B------:R0:W-:Y:S04]  /*89c0*/  STL [R1+0x70c], R2 ;  /* 0x00070c0201007387 */ /* 0x0001e80000100800 */
[----:B------:R-:W-:Y:S01]  /*89d0*/  STL [R1+0x720], R34 ;  /* 0x0007202201007387 */ /* 0x000fe20000100800 */
[----:B0-----:R-:W-:-:S05]  /*89e0*/  IMAD.MOV.U32 R2, RZ, RZ, R33 ;  /* 0x000000ffff027224 */ /* 0x001fca00078e0021 */
[----:B------:R0:W-:Y:S02]  /*89f0*/  STL [R1+0x714], R2 ;  /* 0x0007140201007387 */ /* 0x0001e40000100800 */
[----:B0-----:R-:W-:Y:S02]  /*8a00*/  IMAD.MOV.U32 R2, RZ, RZ, R35 ;  /* 0x000000ffff027224 */ /* 0x001fe400078e0023 */
[----:B---3--:R-:W-:Y:S04]  /*8a10*/  STL [R1+0x728], R36 ;  /* 0x0007282401007387 */ /* 0x008fe80000100800 */
[----:B------:R0:W-:Y:S04]  /*8a20*/  STL [R1+0x71c], R2 ;  /* 0x00071c0201007387 */ /* 0x0001e80000100800 */
[----:B------:R-:W-:Y:S01]  /*8a30*/  STL [R1+0x730], R50 ;  /* 0x0007303201007387 */ /* 0x000fe20000100800 */
[----:B0-----:R-:W-:-:S05]  /*8a40*/  IMAD.MOV.U32 R2, RZ, RZ, R37 ;  /* 0x000000ffff027224 */ /* 0x001fca00078e0025 */
[----:B------:R0:W-:Y:S04]  /*8a50*/  STL [R1+0x724], R2 ;  /* 0x0007240201007387 */ /* 0x0001e80000100800 */
[----:B------:R-:W-:Y:S01]  /*8a60*/  STL [R1+0x72c], R51 ;  /* 0x00072c3301007387 */ /* 0x000fe20000100800 */
[----:B0-----:R-:W-:-:S03]  /*8a70*/  IMAD.MOV.U32 R2, RZ, RZ, R39 ;  /* 0x000000ffff027224 */ /* 0x001fc600078e0027 */
[----:B------:R-:W-:Y:S04]  /*8a80*/  STL [R1+0x738], R38 ;  /* 0x0007382601007387 */ /* 0x000fe80000100800 */
[----:B------:R-:W-:Y:S04]  /*8a90*/  STL [R1+0x740], R40 ;  /* 0x0007402801007387 */ /* 0x000fe80000100800 */
[----:B------:R0:W-:Y:S04]  /*8aa0*/  STL [R1+0x734], R2 ;  /* 0x0007340201007387 */ /* 0x0001e80000100800 */
[----:B------:R-:W-:Y:S01]  /*8ab0*/  STL [R1+0x748], R42 ;  /* 0x0007482a01007387 */ /* 0x000fe20000100800 */
[----:B0-----:R-:W-:-:S05]  /*8ac0*/  IMAD.MOV.U32 R2, RZ, RZ, R41 ;  /* 0x000000ffff027224 */ /* 0x001fca00078e0029 */
[----:B------:R0:W-:Y:S01]  /*8ad0*/  STL [R1+0x73c], R2 ;  /* 0x00073c0201007387 */ /* 0x0001e20000100800 */
[----:B------:R-:W-:Y:S02]  /*8ae0*/  IMAD R0, R0, c[0x0][0x184], RZ ;  /* 0x0000610000007a24 */ /* 0x000fe400078e02ff */
[----:B0-----:R-:W-:-:S03]  /*8af0*/  IMAD.MOV.U32 R2, RZ, RZ, R43 ;  /* 0x000000ffff027224 */ /* 0x001fc600078e002b */
[----:B------:R-:W-:Y:S02]  /*8b00*/  LEA R12, P1, R0, c[0x0][0x160], 0x1 ;  /* 0x00005800000c7a11 */ /* 0x000fe400078208ff */
[----:B------:R0:W-:Y:S01]  /*8b10*/  STL [R1+0x744], R2 ;  /* 0x0007440201007387 */ /* 0x0001e20000100800 */
[----:B------:R-:W-:-:S03]  /*8b20*/  IMAD.MOV.U32 R8, RZ, RZ, c[0x0][0x188] ;  /* 0x00006200ff087624 */ /* 0x000fc600078e00ff */
[----:B------:R-:W-:Y:S01]  /*8b30*/  STL [R1+0x750], R48 ;  /* 0x0007503001007387 */ /* 0x000fe20000100800 */
[----:B------:R-:W-:-:S03]  /*8b40*/  LEA.HI.X.SX32 R13, R0, c[0x0][0x164], 0x1, P1 ;  /* 0x00005900000d7a11 */ /* 0x000fc600008f0eff */
[----:B------:R-:W-:Y:S01]  /*8b50*/  STL [R1+0x74c], R49 ;  /* 0x00074c3101007387 */ /* 0x000fe20000100800 */
[----:B------:R-:W-:-:S03]  /*8b60*/  IMAD.MOV.U32 R4, RZ, RZ, R45 ;  /* 0x000000ffff047224 */ /* 0x000fc600078e002d */
[----:B------:R-:W-:Y:S01]  /*8b70*/  STL [R1+0x758], R44 ;  /* 0x0007582c01007387 */ /* 0x000fe20000100800 */
[----:B0-----:R-:W-:-:S03]  /*8b80*/  IMAD R2, R3, c[0x0][0x184], RZ ;  /* 0x0000610003027a24 */ /* 0x001fc600078e02ff */
[----:B------:R0:W-:Y:S02]  /*8b90*/  STL [R1+0x754], R4 ;  /* 0x0007540401007387 */ /* 0x0001e40000100800 */
[C---:B------:R-:W-:Y:S02]  /*8ba0*/  LEA R10, P0, R2.reuse, c[0x0][0x160], 0x1 ;  /* 0x00005800020a7a11 */ /* 0x040fe400078008ff */
[----:B------:R-:W-:Y:S02]  /*8bb0*/  STL [R1+0x760], R52 ;  /* 0x0007603401007387 */ /* 0x000fe40000100800 */
[----:B------:R-:W-:Y:S01]  /*8bc0*/  LEA.HI.X.SX32 R11, R2, c[0x0][0x164], 0x1, P0 ;  /* 0x00005900020b7a11 */ /* 0x000fe200000f0eff */
[----:B0-----:R-:W-:Y:S01]  /*8bd0*/  IMAD R4, R8, 0x3f, RZ ;  /* 0x0000003f08047824 */ /* 0x001fe200078e02ff */
[----:B------:R-:W-:Y:S03]  /*8be0*/  STL [R1+0x75c], R53 ;  /* 0x00075c3501007387 */ /* 0x000fe60000100800 */
[----:B------:R-:W-:-:S04]  /*8bf0*/  IMAD.WIDE R2, R4, 0x2, R12 ;  /* 0x0000000204027825 */ /* 0x000fc800078e020c */
[----:B------:R-:W-:-:S04]  /*8c00*/  IMAD.WIDE R4, R4, 0x2, R10 ;  /* 0x0000000204047825 */ /* 0x000fc800078e020a */
[C---:B------:R-:W-:Y:S02]  /*8c10*/  IMAD R6, R8.reuse, 0x3d, RZ ;  /* 0x0000003d08067824 */ /* 0x040fe400078e02ff */
[----:B--2---:R-:W-:Y:S01]  /*8c20*/  IMAD.MOV.U32 R0, RZ, RZ, R47 ;  /* 0x000000ffff007224 */ /* 0x004fe200078e002f */
[----:B------:R-:W-:Y:S04]  /*8c30*/  STL [R1+0x768], R46 ;  /* 0x0007682e01007387 */ /* 0x000fe80000100800 */
[----:B------:R-:W-:Y:S04]  /*8c40*/  STL.64 [R1+0x360], R12 ;  /* 0x0003600c01007387 */ /* 0x000fe80000100a00 */
[----:B------:R0:W-:Y:S04]  /*8c50*/  STL [R1+0x764], R0 ;  /* 0x0007640001007387 */ /* 0x0001e80000100800 */
[----:B------:R-:W-:Y:S04]  /*8c60*/  STL [R1+0x770], R54 ;  /* 0x0007703601007387 */ /* 0x000fe80000100800 */
[----:B------:R-:W-:Y:S01]  /*8c70*/  STL.64 [R1+0x368], R10 ;  /* 0x0003680a01007387 */ /* 0x000fe20000100a00 */
[----:B0-----:R-:W-:-:S03]  /*8c80*/  IMAD R0, R8, 0x3e, RZ ;  /* 0x0000003e08007824 */ /* 0x001fc600078e02ff */
[----:B------:R-:W-:Y:S04]  /*8c90*/  STL [R1+0x76c], R55 ;  /* 0x00076c3701007387 */ /* 0x000fe80000100800 */
[----:B------:R-:W-:Y:S04]  /*8ca0*/  STL [R1+0x778], R2 ;  /* 0x0007780201007387 */ /* 0x000fe80000100800 */
[----:B------:R0:W-:Y:S04]  /*8cb0*/  STL [R1+0x774], R3 ;  /* 0x0007740301007387 */ /* 0x0001e80000100800 */
[----:B------:R-:W-:Y:S01]  /*8cc0*/  STL [R1+0x780], R4 ;  /* 0x0007800401007387 */ /* 0x000fe20000100800 */
[----:B0-----:R-:W-:-:S03]  /*8cd0*/  IMAD.WIDE R2, R0, 0x2, R12 ;  /* 0x0000000200027825 */ /* 0x001fc600078e020c */
[----:B------:R0:W-:Y:S04]  /*8ce0*/  STL [R1+0x77c], R5 ;  /* 0x00077c0501007387 */ /* 0x0001e80000100800 */
[----:B------:R-:W-:Y:S04]  /*8cf0*/  STL [R1+0x788], R2 ;  /* 0x0007880201007387 */ /* 0x000fe80000100800 */
[----:B------:R1:W-:Y:S01]  /*8d00*/  STL [R1+0x784], R3 ;  /* 0x0007840301007387 */ /* 0x0003e20000100800 */
[----:B0-----:R-:W-:-:S04]  /*8d10*/  IMAD.WIDE R4, R0, 0x2, R10 ;  /* 0x0000000200047825 */ /* 0x001fc800078e020a */
[----:B------:R-:W-:Y:S01]  /*8d20*/  IMAD R0, R8, 0x3c, RZ ;  /* 0x0000003c08007824 */ /* 0x000fe200078e02ff */
[----:B------:R-:W-:Y:S01]  /*8d30*/  STL [R1+0x790], R4 ;  /* 0x0007900401007387 */ /* 0x000fe20000100800 */
[----:B-1----:R-:W-:-:S03]  /*8d40*/  IMAD.WIDE R2, R6, 0x2, R12 ;  /* 0x0000000206027825 */ /* 0x002fc600078e020c */
[----:B------:R0:W-:Y:S01]  /*8d50*/  STL [R1+0x78c], R5 ;  /* 0x00078c0501007387 */ /* 0x0001e20000100800 */
[----:B------:R-:W-:-:S03]  /*8d60*/  IMAD.WIDE R6, R6, 0x2, R10 ;  /* 0x0000000206067825 */ /* 0x000fc600078e020a */
[----:B------:R-:W-:Y:S04]  /*8d70*/  STL [R1+0x798], R2 ;  /* 0x0007980201007387 */ /* 0x000fe80000100800 */
[----:B------:R1:W-:Y:S04]  /*8d80*/  STL [R1+0x794], R3 ;  /* 0x0007940301007387 */ /* 0x0003e80000100800 */
[----:B------:R2:W-:Y:S01]  /*8d90*/  STL [R1+0x7a0], R6 ;  /* 0x0007a00601007387 */ /* 0x0005e20000100800 */
[----:B0-----:R-:W-:-:S04]  /*8da0*/  IMAD.WIDE R4, R0, 0x2, R10 ;  /* 0x0000000200047825 */ /* 0x001fc800078e020a */
[----:B-1----:R-:W-:Y:S01]  /*8db0*/  IMAD.WIDE R2, R0, 0x2, R12 ;  /* 0x0000000200027825 */ /* 0x002fe200078e020c */
[----:B------:R-:W-:Y:S03]  /*8dc0*/  STL [R1+0x79c], R7 ;  /* 0x00079c0701007387 */ /* 0x000fe60000100800 */
[C---:B--2---:R-:W-:Y:S01]  /*8dd0*/  IMAD R6, R8.reuse, 0x3b, RZ ;  /* 0x0000003b08067824 */ /* 0x044fe200078e02ff */
[----:B------:R-:W-:Y:S04]  /*8de0*/  STL [R1+0x7a8], R2 ;  /* 0x0007a80201007387 */ /* 0x000fe80000100800 */
[----:B------:R0:W-:Y:S01]  /*8df0*/  STL [R1+0x7a4], R3 ;  /* 0x0007a40301007387 */ /* 0x0001e20000100800 */
[----:B------:R-:W-:-:S03]  /*8e00*/  IMAD R0, R8, 0x3a, RZ ;  /* 0x0000003a08007824 */ /* 0x000fc600078e02ff */
[----:B------:R-:W-:Y:S01]  /*8e10*/  STL [R1+0x7b0], R4 ;  /* 0x0007b00401007387 */ /* 0x000fe20000100800 */
[----:B0-----:R-:W-:-:S03]  /*8e20*/  IMAD.WIDE R2, R6, 0x2, R12 ;  /* 0x0000000206027825 */ /* 0x001fc600078e020c */
        /* <DEDUP_REMOVED lines=179> */
[----:B------:R-:W-:-:S03]  /*9960*/  IMAD.SHL.U32 R0, R8, 0x20, RZ ;  /* 0x0000002008007824 */ /* 0x000fc600078e00ff */
        /* <DEDUP_REMOVED lines=202> */
[----:B------:R-:W2:Y:S01]  /*a610*/  S2R R46, SR_TID.X ;  /* 0x00000000002e7919 */ /* 0x000ea20000002100 */
[----:B0-----:R-:W-:-:S03]  /*a620*/  IMAD.WIDE R4, R0, 0x2, R10 ;  /* 0x0000000200047825 */ /* 0x001fc600078e020a */
[----:B------:R0:W-:Y:S01]  /*a630*/  STL [R1+0xb20], R6 ;  /* 0x000b200601007387 */ /* 0x0001e20000100800 */
[----:B-1----:R-:W-:-:S03]  /*a640*/  IMAD.WIDE R2, R0, 0x2, R12 ;  /* 0x0000000200027825 */ /* 0x002fc600078e020c */
[----:B------:R-:W-:Y:S04]  /*a650*/  STL [R1+0xb1c], R7 ;  /* 0x000b1c0701007387 */ /* 0x000fe80000100800 */
[----:B------:R-:W-:Y:S01]  /*a660*/  STL [R1+0xb28], R2 ;  /* 0x000b280201007387 */ /* 0x000fe20000100800 */
[----:B0-----:R-:W-:-:S03]  /*a670*/  IMAD R6, R8, 0x3, RZ ;  /* 0x0000000308067824 */ /* 0x001fc600078e02ff */
[----:B------:R0:W-:Y:S01]  /*a680*/  STL [R1+0xb24], R3 ;  /* 0x000b240301007387 */ /* 0x0001e20000100800 */
[----:B------:R-:W-:-:S03]  /*a690*/  IMAD.SHL.U32 R0, R8, 0x2, RZ ;  /* 0x0000000208007824 */ /* 0x000fc600078e00ff */
[----:B------:R-:W-:Y:S01]  /*a6a0*/  STL [R1+0xb30], R4 ;  /* 0x000b300401007387 */ /* 0x000fe20000100800 */
[----:B0-----:R-:W-:-:S03]  /*a6b0*/  IMAD.WIDE R2, R6, 0x2, R12 ;  /* 0x0000000206027825 */ /* 0x001fc600078e020c */
[----:B------:R0:W-:Y:S01]  /*a6c0*/  STL [R1+0xb2c], R5 ;  /* 0x000b2c0501007387 */ /* 0x0001e20000100800 */
[----:B------:R-:W-:-:S03]  /*a6d0*/  IMAD.WIDE R6, R6, 0x2, R10 ;  /* 0x0000000206067825 */ /* 0x000fc600078e020a */
[----:B------:R-:W-:Y:S04]  /*a6e0*/  STL [R1+0xb38], R2 ;  /* 0x000b380201007387 */ /* 0x000fe80000100800 */
[----:B------:R1:W-:Y:S01]  /*a6f0*/  STL [R1+0xb34], R3 ;  /* 0x000b340301007387 */ /* 0x0003e20000100800 */
[----:B0-----:R-:W-:-:S03]  /*a700*/  IMAD.WIDE R4, R0, 0x2, R10 ;  /* 0x0000000200047825 */ /* 0x001fc600078e020a */
[----:B------:R-:W-:Y:S01]  /*a710*/  STL [R1+0xb40], R6 ;  /* 0x000b400601007387 */ /* 0x000fe20000100800 */
[----:B-1----:R-:W-:-:S03]  /*a720*/  IMAD.WIDE R2, R0, 0x2, R12 ;  /* 0x0000000200027825 */ /* 0x002fc600078e020c */
[----:B------:R0:W-:Y:S04]  /*a730*/  STL [R1+0xb3c], R7 ;  /* 0x000b3c0701007387 */ /* 0x0001e80000100800 */
[----:B------:R-:W-:Y:S04]  /*a740*/  STL [R1+0xb48], R2 ;  /* 0x000b480201007387 */ /* 0x000fe80000100800 */
[----:B------:R1:W-:Y:S01]  /*a750*/  STL [R1+0xb44], R3 ;  /* 0x000b440301007387 */ /* 0x0003e20000100800 */
[----:B0-----:R-:W-:-:S03]  /*a760*/  IMAD.WIDE R6, R8, 0x2, R12 ;  /* 0x0000000208067825 */ /* 0x001fc600078e020c */
[----:B------:R-:W-:Y:S04]  /*a770*/  STL [R1+0xb50], R4 ;  /* 0x000b500401007387 */ /* 0x000fe80000100800 */
[----:B------:R2:W-:Y:S01]  /*a780*/  STL [R1+0xb4c], R5 ;  /* 0x000b4c0501007387 */ /* 0x0005e20000100800 */
[----:B-1----:R-:W-:-:S03]  /*a790*/  IMAD.WIDE R2, R8, 0x2, R10 ;  /* 0x0000000208027825 */ /* 0x002fc600078e020a */
[----:B------:R-:W-:Y:S04]  /*a7a0*/  STL [R1+0xb58], R6 ;  /* 0x000b580601007387 */ /* 0x000fe80000100800 */
[----:B------:R-:W-:Y:S01]  /*a7b0*/  STL [R1+0xb54], R7 ;  /* 0x000b540701007387 */ /* 0x000fe20000100800 */
[----:B--2---:R-:W-:-:S03]  /*a7c0*/  IMAD.SHL.U32 R5, R46, 0x40, RZ ;  /* 0x000000402e057824 */ /* 0x004fc600078e00ff */
[----:B------:R-:W-:Y:S04]  /*a7d0*/  STL [R1+0xb60], R2 ;  /* 0x000b600201007387 */ /* 0x000fe80000100800 */
[----:B------:R0:W-:Y:S04]  /*a7e0*/  STL [R1+0xb5c], R3 ;  /* 0x000b5c0301007387 */ /* 0x0001e80000100800 */
[----:B------:R-:W-:Y:S04]  /*a7f0*/  STL [R1+0x3a4], RZ ;  /* 0x0003a4ff01007387 */ /* 0x000fe80000100800 */
[----:B------:R-:W-:Y:S04]  /*a800*/  STL [R1+0x270], RZ ;  /* 0x000270ff01007387 */ /* 0x000fe80000100800 */
[----:B------:R1:W-:Y:S04]  /*a810*/  STL [R1+0xbc4], R5 ;  /* 0x000bc40501007387 */ /* 0x0003e80000100800 */
[----:B------:R-:W-:Y:S04]  /*a820*/  STL [R1+0x274], RZ ;  /* 0x000274ff01007387 */ /* 0x000fe80000100800 */
        /* <DEDUP_REMOVED lines=66> */
[----:B------:R-:W2:Y:S04]  /*ac50*/  LDL.LU R44, [R1+0x324] ;  /* 0x00032400012c7983 */ /* 0x000ea80000300800 */
[----:B------:R-:W3:Y:S01]  /*ac60*/  S2R R47, SR_TID.X ;  /* 0x00000000002f7919 */ /* 0x000ee20000002100 */
[----:B------:R-:W-:-:S04]  /*ac70*/  IMAD.MOV.U32 R45, RZ, RZ, c[0x0][0x18c] ;  /* 0x00006300ff2d7624 */ /* 0x000fc800078e00ff */
[----:B------:R-:W-:Y:S02]  /*ac80*/  IMAD.SHL.U32 R4, R45, 0x40, RZ ;  /* 0x000000402d047824 */ /* 0x000fe400078e00ff */
[----:B------:R-:W4:Y:S01]  /*ac90*/  S2R R45, SR_TID.X ;  /* 0x00000000002d7919 */ /* 0x000f220000002100 */
[----:B---3--:R-:W-:-:S05]  /*aca0*/  LOP3.LUT R47, R47, 0x1f, RZ, 0xc0, !PT ;  /* 0x0000001f2f2f7812 */ /* 0x008fca00078ec0ff */
[----:B0-----:R-:W-:Y:S02]  /*acb0*/  IMAD.SHL.U32 R3, R47, 0x2, RZ ;  /* 0x000000022f037824 */ /* 0x001fe400078e00ff */
[----:B------:R-:W0:Y:S04]  /*acc0*/  S2R R47, SR_TID.X ;  /* 0x00000000002f7919 */ /* 0x000e280000002100 */
[----:B------:R-:W-:Y:S04]  /*acd0*/  STL [R1+0x250], RZ ;  /* 0x000250ff01007387 */ /* 0x000fe80000100800 */
[----:B------:R-:W-:Y:S04]  /*ace0*/  STL [R1+0x254], RZ ;  /* 0x000254ff01007387 */ /* 0x000fe80000100800 */
[----:B------:R-:W-:Y:S04]  /*acf0*/  STL [R1+0x258], RZ ;  /* 0x000258ff01007387 */ /* 0x000fe80000100800 */
[----:B------:R-:W-:Y:S04]  /*ad00*/  STL [R1+0x25c], RZ ;  /* 0x00025cff01007387 */ /* 0x000fe80000100800 */
[----:B------:R-:W-:Y:S01]  /*ad10*/  STL [R1+0x240], RZ ;  /* 0x000240ff01007387 */ /* 0x000fe20000100800 */
[----:B0-----:R-:W-:-:S03]  /*ad20*/  LOP3.LUT R47, R47, 0x7, RZ, 0xc0, !PT ;  /* 0x000000072f2f7812 */ /* 0x001fc600078ec0ff */
[----:B------:R-:W-:Y:S01]  /*ad30*/  STL [R1+0x244], RZ ;  /* 0x000244ff01007387 */ /* 0x000fe20000100800 */
[----:B----4-:R-:W-:-:S03]  /*ad40*/  IMAD.SHL.U32 R45, R45, 0x2, RZ ;  /* 0x000000022d2d7824 */ /* 0x010fc600078e00ff */
[----:B------:R-:W-:Y:S01]  /*ad50*/  STL [R1+0x248], RZ ;  /* 0x000248ff01007387 */ /* 0x000fe20000100800 */
[----:B------:R-:W-:-:S03]  /*ad60*/  IMAD R47, R47, 0x90, RZ ;  /* 0x000000902f2f7824 */ /* 0x000fc600078e02ff */
[----:B------:R-:W-:Y:S04]  /*ad70*/  STL [R1+0x24c], RZ ;  /* 0x00024cff01007387 */ /* 0x000fe80000100800 */
[----:B------:R-:W-:Y:S04]  /*ad80*/  STL [R1+0x230], RZ ;  /* 0x000230ff01007387 */ /* 0x000fe80000100800 */
[----:B------:R-:W-:Y:S01]  /*ad90*/  STL [R1+0x234], RZ ;  /* 0x000234ff01007387 */ /* 0x000fe20000100800 */
[----:B------:R-:W-:-:S03]  /*ada0*/  LOP3.LUT R47, R47, 0x10, R45, 0x78, !PT ;  /* 0x000000102f2f7812 */ /* 0x000fc600078e782d */
[----:B------:R-:W-:Y:S04]  /*adb0*/  STL [R1+0x238], RZ ;  /* 0x000238ff01007387 */ /* 0x000fe80000100800 */
[----:B------:R-:W-:Y:S04]  /*adc0*/  STL [R1+0x23c], RZ ;  /* 0x00023cff01007387 */ /* 0x000fe80000100800 */
[----:B------:R-:W-:Y:S04]  /*add0*/  STL [R1+0x160], RZ ;  /* 0x000160ff01007387 */ /* 0x000fe80000100800 */
[----:B------:R-:W-:Y:S04]  /*ade0*/  STL [R1+0x164], RZ ;  /* 0x000164ff01007387 */ /* 0x000fe80000100800 */
[----:B------:R-:W-:Y:S01]  /*adf0*/  STL [R1+0x168], RZ ;  /* 0x000168ff01007387 */ /* 0x000fe20000100800 */
[----:B-1----:R-:W-:-:S03]  /*ae00*/  LOP3.LUT R5, R47, 0x400, R5, 0xf8, !PT ;  /* 0x000004002f057812 */ /* 0x002fc600078ef805 */
[----:B------:R-:W-:Y:S04]  /*ae10*/  STL [R1+0x16c], RZ ;  /* 0x00016cff01007387 */ /* 0x000fe80000100800 */
[----:B------:R-:W-:Y:S04]  /*ae20*/  STL [R1+0x150], RZ ;  /* 0x000150ff01007387 */ /* 0x000fe80000100800 */
[----:B------:R-:W-:Y:S04]  /*ae30*/  STL [R1+0x154], RZ ;  /* 0x000154ff01007387 */ /* 0x000fe80000100800 */
[----:B------:R-:W-:Y:S04]  /*ae40*/  STL [R1+0x158], RZ ;  /* 0x000158ff01007387 */ /* 0x000fe80000100800 */
[----:B------:R-:W-:Y:S04]  /*ae50*/  STL [R1+0x15c], RZ ;  /* 0x00015cff01007387 */ /* 0x000fe80000100800 */
[----:B------:R-:W0:Y:S04]  /*ae60*/  S2R R47, SR_TID.X ;  /* 0x00000000002f7919 */ /* 0x000e280000002100 */
[----:B------:R-:W-:Y:S04]  /*ae70*/  STL [R1+0x140], RZ ;  /* 0x000140ff01007387 */ /* 0x000fe80000100800 */
[----:B------:R-:W-:Y:S04]  /*ae80*/  STL [R1+0x144], RZ ;  /* 0x000144ff01007387 */ /* 0x000fe80000100800 */
[----:B------:R-:W-:Y:S04]  /*ae90*/  STL [R1+0x148], RZ ;  /* 0x000148ff01007387 */ /* 0x000fe80000100800 */
[----:B------:R-:W-:Y:S04]  /*aea0*/  STL [R1+0x14c], RZ ;  /* 0x00014cff01007387 */ /* 0x000fe80000100800 */
[----:B------:R-:W-:Y:S01]  /*aeb0*/  STL [R1+0x130], RZ ;  /* 0x000130ff01007387 */ /* 0x000fe20000100800 */
[----:B0-----:R-:W-:Y:S01]  /*aec0*/  LOP3.LUT R47, R47, 0x7, RZ, 0xc0, !PT ;  /* 0x000000072f2f7812 */ /* 0x001fe200078ec0ff */
[----:B------:R-:W-:Y:S01]  /*aed0*/  IMAD.SHL.U32 R46, R46, 0x2, RZ ;  /* 0x000000022e2e7824 */ /* 0x000fe200078e00ff */
[----:B------:R-:W-:-:S03]  /*aee0*/  SHF.R.S32.HI R2, RZ, 0x1f, R4 ;  /* 0x0000001fff027819 */ /* 0x000fc60000011404 */
[----:B------:R-:W-:Y:S01]  /*aef0*/  IMAD R47, R47, 0x90, RZ ;  /* 0x000000902f2f7824 */ /* 0x000fe200078e02ff */
[----:B------:R-:W-:-:S04]  /*af00*/  SHF.L.U64.HI R2, R4, 0x1, R2 ;  /* 0x0000000104027819 */ /* 0x000fc80000010202 */
[----:B------:R-:W-:Y:S02]  /*af10*/  LOP3.LUT R47, R47, 0x30, R46, 0x78, !PT ;  /* 0x000000302f2f7812 */ /* 0x000fe400078e782e */
[C---:B------:R-:W-:Y:S02]  /*af20*/  LOP3.LUT R4, R3.reuse, 0x10, RZ, 0x3c, !PT ;  /* 0x0000001003047812 */ /* 0x040fe400078e3cff */
[----:B------:R-:W-:Y:S02]  /*af30*/  LOP3.LUT R7, R3, 0x20, RZ, 0x3c, !PT ;  /* 0x0000002003077812 */ /* 0x000fe400078e3cff */
[----:B------:R-:W-:Y:S02]  /*af40*/  LOP3.LUT R4, R47, 0x40, RZ, 0x3c, !PT ;  /* 0x000000402f047812 */ /* 0x000fe400078e3cff */
[C---:B------:R-:W-:Y:S02]  /*af50*/  LOP3.LUT R7, R5.reuse, 0x20, RZ, 0x3c, !PT ;  /* 0x0000002005077812 */ /* 0x040fe400078e3cff */
[----:B------:R-:W-:Y:S01]  /*af60*/  LOP3.LUT R4, R5, 0x60, RZ, 0x3c, !PT ;  /* 0x0000006005047812 */ /* 0x000fe200078e3cff */
[----:B------:R-:W-:-:S05]  /*af70*/  IMAD.SHL.U32 R8, R8, 0x40, RZ ;  /* 0x0000004008087824 */ /* 0x000fca00078e00ff */
[----:B------:R-:W-:-:S04]  /*af80*/  SHF.R.S32.HI R0, RZ, 0x1f, R8 ;  /* 0x0000001fff007819 */ /* 0x000fc80000011408 */
[----:B------:R-:W-:Y:S02]  /*af90*/  SHF.L.U64.HI R0, R8, 0x1, R0 ;  /* 0x0000000108007819 */ /* 0x000fe40000010200 */
[----:B--2---:R-:W-:-:S05]  /*afa0*/  SHF.R.S32.HI R6, RZ, 0x6, R44 ;  /* 0x00000006ff067819 */ /* 0x004fca000001142c */
[----:B------:R0:W-:Y:S04]  /*afb0*/  STL [R1+0xbbc], R6 ;  /* 0x000bbc0601007387 */ /* 0x0001e80000100800 */
[----:B------:R1:W-:Y:S04]  /*afc0*/  STL [R1+0x134], RZ ;  /* 0x000134ff01007387 */ /* 0x0003e80000100800 */
[----:B------:R1:W-:Y:S04]  /*afd0*/  STL [R1+0x138], RZ ;  /* 0x000138ff01007387 */ /* 0x0003e80000100800 */
[----:B------:R1:W-:Y:S04]  /*afe0*/  STL [R1+0x13c], RZ ;  /* 0x00013cff01007387 */ /* 0x0003e80000100800 */
[----:B------:R1:W-:Y:S04]  /*aff0*/  STL [R1+0x3a0], R5 ;  /* 0x0003a00501007387 */ /* 0x0003e80000100800 */
[----:B------:R1:W-:Y:S04]  /*b000*/  STL [R1+0x220], RZ ;  /* 0x000220ff01007387 */ /* 0x0003e80000100800 */
        /* <DEDUP_REMOVED lines=23> */
[----:B------:R1:W-:Y:S01]  /*b180*/  STL [R1+0x1e0], RZ ;  /* 0x0001e0ff01007387 */ /* 0x0003e20000100800 */
[----:B0-----:R-:W-:-:S03]  /*b190*/  LOP3.LUT R6, R3, 0x30, RZ, 0x3c, !PT ;  /* 0x0000003003067812 */ /* 0x001fc600078e3cff */
[----:B------:R1:W-:Y:S01]  /*b1a0*/  STL [R1+0x1e4], RZ ;  /* 0x0001e4ff01007387 */ /* 0x0003e20000100800 */
[----:B------:R-:W-:-:S03]  /*b1b0*/  LOP3.LUT R6, R5, 0x40, RZ, 0x3c, !PT ;  /* 0x0000004005067812 */ /* 0x000fc600078e3cff */
[----:B------:R1:W-:Y:S04]  /*b1c0*/  STL [R1+0x1e8], RZ ;  /* 0x0001e8ff01007387 */ /* 0x0003e80000100800 */
[----:B------:R1:W-:Y:S04]  /*b1d0*/  STL [R1+0x1ec], RZ ;  /* 0x0001ecff01007387 */ /* 0x0003e80000100800 */
[----:B------:R1:W-:Y:S04]  /*b1e0*/  STL [R1+0x1d0], RZ ;  /* 0x0001d0ff01007387 */ /* 0x0003e80000100800 */
[----:B------:R1:W-:Y:S04]  /*b1f0*/  STL [R1+0x1d4], RZ ;  /* 0x0001d4ff01007387 */ /* 0x0003e80000100800 */
[----:B------:R1:W-:Y:S04]  /*b200*/  STL [R1+0x1d8], RZ ;  /* 0x0001d8ff01007387 */ /* 0x0003e80000100800 */
[----:B------:R1:W-:Y:S04]  /*b210*/  STL [R1+0x1dc], RZ ;  /* 0x0001dcff01007387 */ /* 0x0003e80000100800 */
[----:B------:R1:W-:Y:S04]  /*b220*/  STL [R1+0x3b0], R7 ;  /* 0x0003b00701007387 */ /* 0x0003e80000100800 */
[----:B------:R1:W-:Y:S04]  /*b230*/  STL [R1+0x3a8], R4 ;  /* 0x0003a80401007387 */ /* 0x0003e80000100800 */
[----:B------:R1:W-:Y:S02]  /*b240*/  STL [R1+0x3ac], R6 ;  /* 0x0003ac0601007387 */ /* 0x0003e40000100800 */
.L_x_3:
[----:B------:R0:W-:Y:S04]  /*b250*/  STL [R1+0x1390], R44 ;  /* 0x0013902c01007387 */ /* 0x0001e80000100800 */
[----:B-1----:R-:W2:Y:S04]  /*b260*/  LDL.64 R4, [R1+0x368] ;  /* 0x0003680001047983 */ /* 0x002ea80000100a00 */
[----:B0-----:R-:W3:Y:S04]  /*b270*/  LDL R44, [R1+0x3a4] ;  /* 0x0003a400012c7983 */ /* 0x001ee80000100800 */
[----:B------:R-:W-:Y:S04]  /*b280*/  STL [R1+0x1388], R35 ;  /* 0x0013882301007387 */ /* 0x000fe80000100800 */
[----:B-----5:R-:W-:Y:S04]  /*b290*/  STL [R1+0x1384], R36 ;  /* 0x0013842401007387 */ /* 0x020fe80000100800 */
        /* <DEDUP_REMOVED lines=63> */
[----:B------:R-:W-:Y:S01]  /*b690*/  STL [R1+0x1288], R26 ;  /* 0x0012881a01007387 */ /* 0x000fe20000100800 */
[----:B------:R-:W-:-:S03]  /*b6a0*/  IMAD.MOV.U32 R6, RZ, RZ, -0x40 ;  /* 0xffffffc0ff067424 */ /* 0x000fc600078e00ff */
        /* <DEDUP_REMOVED lines=8> */
[----:B---3--:R-:W-:-:S03]  /*b730*/  IMAD R6, R44, R6, c[0x0][0x180] ;  /* 0x000060002c067624 */ /* 0x008fc600078e0206 */
[----:B------:R-:W-:Y:S04]  /*b740*/  STL [R1+0x1264], R59 ;  /* 0x0012643b01007387 */ /* 0x000fe80000100800 */
[----:B------:R-:W-:Y:S01]  /*b750*/  STL [R1+0x1260], R61 ;  /* 0x0012603d01007387 */ /* 0x000fe20000100800 */
[----:B------:R-:W-:-:S03]  /*b760*/  ISETP.GT.AND P0, PT, R6, RZ, PT ;  /* 0x000000ff0600720c */ /* 0x000fc60003f04270 */
[----:B------:R-:W-:Y:S04]  /*b770*/  STL [R1+0x1254], R3 ;  /* 0x0012540301007387 */ /* 0x000fe80000100800 */
[----:B------:R-:W-:Y:S04]  /*b780*/  STL [R1+0x1258], R3 ;  /* 0x0012580301007387 */ /* 0x000fe80000100800 */
[----:B------:R-:W-:Y:S04]  /*b790*/  STL [R1+0x125c], R3 ;  /* 0x00125c0301007387 */ /* 0x000fe80000100800 */
[----:B------:R-:W-:Y:S04]  /*b7a0*/  STL [R1+0x1250], R60 ;  /* 0x0012503c01007387 */ /* 0x000fe80000100800 */
[----:B------:R-:W-:Y:S04]  /*b7b0*/  STL [R1+0x124c], R58 ;  /* 0x00124c3a01007387 */ /* 0x000fe80000100800 */
[----:B------:R-:W-:Y:S01]  /*b7c0*/  STL [R1+0x1248], R56 ;  /* 0x0012483801007387 */ /* 0x000fe20000100800 */
[----:B------:R-:W-:-:S03]  /*b7d0*/  PRMT R37, RZ, 0x7610, R37 ;  /* 0x00007610ff257816 */ /* 0x000fc60000000025 */
        /* <DEDUP_REMOVED lines=8> */
[----:B--2---:R1:W2:Y:S04]  /*b860*/  @P0 LDG.E.U16 R37, [R4.64] ;  /* 0x0000000404250981 */ /* 0x0042a8000c1e1500 */
[----:B0-----:R-:W3:Y:S04]  /*b870*/  LDL.LU R2, [R1+0x78c] ;  /* 0x00078c0001027983 */ /* 0x001ee80000300800 */
[----:B------:R-:W4:Y:S04]  /*b880*/  LDL.LU R44, [R1+0x1390] ;  /* 0x00139000012c7983 */ /* 0x000f280000300800 */
[----:B-1----:R-:W2:Y:S01]  /*b890*/  LDL.64 R4, [R1+0x360] ;  /* 0x0003600001047983 */ /* 0x002ea20000100a00 */
[----:B------:R-:W-:-:S02]  /*b8a0*/  PRMT R38, RZ, 0x7610, R38 ;  /* 0x00007610ff267816 */ /* 0x000fc40000000026 */
[----:B------:R-:W-:-:S04]  /*b8b0*/  ISETP.GT.AND P1, PT, R6, 0x1, PT ;  /* 0x000000010600780c */ /* 0x000fc80003f24270 */
[----:B--2---:R0:W2:Y:S04]  /*b8c0*/  @P0 LDG.E.U16 R38, [R4.64] ;  /* 0x0000000404260981 */ /* 0x0040a8000c1e1500 */
[----:B0-----:R-:W2:Y:S04]  /*b8d0*/  LDL R4, [R1+0xb5c] ;  /* 0x000b5c0001047983 */ /* 0x001ea80000100800 */
[----:B------:R-:W2:Y:S01]  /*b8e0*/  LDL R5, [R1+0xb60] ;  /* 0x000b600001057983 */ /* 0x000ea20000100800 */
[----:B------:R-:W-:Y:S02]  /*b8f0*/  PRMT R42, RZ, 0x7610, R42 ;  /* 0x00007610ff2a7816 */ /* 0x000fe4000000002a */
[----:B--2---:R-:W-:-:S04]  /*b900*/  @P1 LOP3.LUT R5, R5, R4, RZ, 0x3c, !PT ;  /* 0x0000000405051212 */ /* 0x004fc800078e3cff */
[----:B------:R-:W-:-:S04]  /*b910*/  @P1 LOP3.LUT R4, R5, R4, RZ, 0x3c, !PT ;  /* 0x0000000405041212 */ /* 0x000fc800078e3cff */
[----:B------:R-:W-:-:S05]  /*b920*/  @P1 LOP3.LUT R5, R5, R4, RZ, 0x3c, !PT ;  /* 0x0000000405051212 */ /* 0x000fca00078e3cff */
[----:B------:R0:W2:Y:S04]  /*b930*/  @P1 LDG.E.U16 R42, [R4.64] ;  /* 0x00000004042a1981 */ /* 0x0000a8000c1e1500 */
[----:B0-----:R-:W2:Y:S04]  /*b940*/  LDL R4, [R1+0xb54] ;  /* 0x000b540001047983 */ /* 0x001ea80000100800 */
[----:B------:R-:W2:Y:S01]  /*b950*/  LDL R5, [R1+0xb58] ;  /* 0x000b580001057983 */ /* 0x000ea20000100800 */
[----:B----4-:R-:W-:Y:S02]  /*b960*/  PRMT R44, RZ, 0x7610, R44 ;  /* 0x00007610ff2c7816 */ /* 0x010fe4000000002c */
[----:B--2---:R-:W-:-:S04]  /*b970*/  @P1 LOP3.LUT R5, R5, R4, RZ, 0x3c, !PT ;  /* 0x0000000405051212 */ /* 0x004fc800078e3cff */
[----:B------:R-:W-:-:S04]  /*b980*/  @P1 LOP3.LUT R4, R5, R4, RZ, 0x3c, !PT ;  /* 0x0000000405041212 */ /* 0x000fc800078e3cff */
[----:B------:R-:W-:-:S05]  /*b990*/  @P1 LOP3.LUT R5, R5, R4, RZ, 0x3c, !PT ;  /* 0x0000000405051212 */ /* 0x000fca00078e3cff */
[----:B------:R0:W2:Y:S04]  /*b9a0*/  @P1 LDG.E.U16 R44, [R4.64] ;  /* 0x00000004042c1981 */ /* 0x0000a8000c1e1500 */
[----:B0-----:R-:W4:Y:S04]  /*b9b0*/  LDL R4, [R1+0xb4c] ;  /* 0x000b4c0001047983 */ /* 0x001f280000100800 */
[----:B------:R-:W4:Y:S01]  /*b9c0*/  LDL R5, [R1+0xb50] ;  /* 0x000b500001057983 */ /* 0x000f220000100800 */
[----:B------:R-:W-:Y:S02]  /*b9d0*/  ISETP.GT.AND P2, PT, R6, 0x2, PT ;  /* 0x000000020600780c */ /* 0x000fe40003f44270 */
[----:B------:R-:W-:-:S11]  /*b9e0*/  PRMT R36, RZ, 0x7610, R36 ;  /* 0x00007610ff247816 */ /* 0x000fd60000000024 */
[----:B----4-:R-:W-:-:S04]  /*b9f0*/  @P2 LOP3.LUT R5, R5, R4, RZ, 0x3c, !PT ;  /* 0x0000000405052212 */ /* 0x010fc800078e3cff */
[----:B------:R-:W-:-:S04]  /*ba00*/  @P2 LOP3.LUT R4, R5, R4, RZ, 0x3c, !PT ;  /* 0x0000000405042212 */ /* 0x000fc800078e3cff */
[----:B------:R-:W-:-:S05]  /*ba10*/  @P2 LOP3.LUT R5, R5, R4, RZ, 0x3c, !PT ;  /* 0x0000000405052212 */ /* 0x000fca00078e3cff */
[----:B------:R-:W4:Y:S04]  /*ba20*/  @P2 LDG.E.U16 R36, [R4.64] ;  /* 0x0000000404242981 */ /* 0x000f28000c1e1500 */
[----:B----4-:R0:W-:Y:S04]  /*ba30*/  STL [R1+0x39c], R36 ;  /* 0x00039c2401007387 */ /* 0x0101e80000100800 */
[----:B0-----:R-:W4:Y:S04]  /*ba40*/  LDL.LU R36, [R1+0x138c] ;  /* 0x00138c0001247983 */ /* 0x001f280000300800 */
[----:B------:R-:W2:Y:S04]  /*ba50*/  LDL R4, [R1+0xb44] ;  /* 0x000b440001047983 */ /* 0x000ea80000100800 */
[----:B------:R-:W2:Y:S01]  /*ba60*/  LDL R5, [R1+0xb48] ;  /* 0x000b480001057983 */ /* 0x000ea20000100800 */
[----:B------:R-:W-:-:S02]  /*ba70*/  PRMT R35, RZ, 0x7610, R35 ;  /* 0x00007610ff237816 */ /* 0x000fc40000000023 */
[----:B--2---:R-:W-:-:S04]  /*ba80*/  @P2 LOP3.LUT R5, R5, R4, RZ, 0x3c, !PT ;  /* 0x0000000405052212 */ /* 0x004fc800078e3cff */
[----:B------:R-:W-:-:S04]  /*ba90*/  @P2 LOP3.LUT R4, R5, R4, RZ, 0x3c, !PT ;  /* 0x0000000405042212 */ /* 0x000fc800078e3cff */
[----:B------:R-:W-:-:S05]  /*baa0*/  @P2 LOP3.LUT R5, R5, R4, RZ, 0x3c, !PT ;  /* 0x0000000405052212 */ /* 0x000fca00078e3cff */
[----:B------:R-:W2:Y:S01]  /*bab0*/  @P2 LDG.E.U16 R35, [R4.64] ;  /* 0x0000000404232981 */ /* 0x000ea2000c1e1500 */
[----:B------:R-:W-:-:S03]  /*bac0*/  ISETP.GT.AND P0, PT, R6, 0x3, PT ;  /* 0x000000030600780c */ /* 0x000fc60003f04270 */
[----:B--2---:R0:W-:Y:S04]  /*bad0*/  STL [R1+0x398], R35 ;  /* 0x0003982301007387 */ /* 0x0041e80000100800 */
[----:B0-----:R-:W2:Y:S04]  /*bae0*/  LDL.LU R35, [R1+0x1388] ;  /* 0x0013880001237983 */ /* 0x001ea80000300800 */
[----:B------:R-:W2:Y:S04]  /*baf0*/  LDL R4, [R1+0xb3c] ;  /* 0x000b3c0001047983 */ /* 0x000ea80000100800 */
[----:B------:R-:W2:Y:S01]  /*bb00*/  LDL R5, [R1+0xb40] ;  /* 0x000b400001057983 */ /* 0x000ea20000100800 */
[----:B----4-:R-:W-:-:S02]  /*bb10*/  PRMT R36, RZ, 0x7610, R36 ;  /* 0x00007610ff247816 */ /* 0x010fc40000000024 */
[----:B--2---:R-:W-:-:S04]  /*bb20*/  @P0 LOP3.LUT R5, R5, R4, RZ, 0x3c, !PT ;  /* 0x0000000405050212 */ /* 0x004fc800078e3cff */
[----:B------:R-:W-:-:S04]  /*bb30*/  @P0 LOP3.LUT R4, R5, R4, RZ, 0x3c, !PT ;  /* 0x0000000405040212 */ /* 0x000fc800078e3cff */
[----:B------:R-:W-:-:S05]  /*bb40*/  @P0 LOP3.LUT R5, R5, R4, RZ, 0x3c, !PT ;  /* 0x0000000405050212 */ /* 0x000fca00078e3cff */
[----:B------:R-:W2:Y:S04]  /*bb50*/  @P0 LDG.E.U16 R36, [R4.64] ;  /* 0x0000000404240981 */ /* 0x000ea8000c1e1500 */
[----:B--2---:R0:W-:Y:S04]  /*bb60*/  STL [R1+0x394], R36 ;  /* 0x0003942401007387 */ /* 0x0041e80000100800 */
[----:B0-----:R-:W2:Y:S04]  /*bb70*/  LDL.LU R36, [R1+0x1384] ;  /* 0x0013840001247983 */ /* 0x001ea80000300800 */
[----:B------:R-:W4:Y:S04]  /*bb80*/  LDL R4, [R1+0xb34] ;  /* 0x000b340001047983 */ /* 0x000f280000100800 */
[----:B------:R-:W4:Y:S01]  /*bb90*/  LDL R5, [R1+0xb38] ;  /* 0x000b380001057983 */ /* 0x000f220000100800 */
[----:B------:R-:W-:-:S02]  /*bba0*/  PRMT R40, RZ, 0x7610, R40 ;  /* 0x00007610ff287816 */ /* 0x000fc40000000028 */
[----:B----4-:R-:W-:-:S04]  /*bbb0*/  @P0 LOP3.LUT R5, R5, R4, RZ, 0x3c, !PT ;  /* 0x0000000405050212 */ /* 0x010fc800078e3cff */
[----:B------:R-:W-:-:S04]  /*bbc0*/  @P0 LOP3.LUT R4, R5, R4, RZ, 0x3c, !PT ;  /* 0x0000000405040212 */ /* 0x000fc800078e3cff */
[----:B------:R-:W-:-:S05]  /*bbd0*/  @P0 LOP3.LUT R5, R5, R4, RZ, 0x3c, !PT ;  /* 0x0000000405050212 */ /* 0x000fca00078e3cff */
[----:B------:R-:W4:Y:S01]  /*bbe0*/  @P0 LDG.E.U16 R40, [R4.64] ;  /* 0x0000000404280981 */ /* 0x000f22000c1e1500 */
[----:B------:R-:W-:-:S03]  /*bbf0*/  ISETP.GT.AND P1, PT, R6, 0x4, PT ;  /* 0x000000040600780c */ /* 0x000fc60003f24270 */
        /* <DEDUP_REMOVED lines=8> */
[----:B------:R0:W2:Y:S04]  /*bc80*/  @P1 LDG.E.U16 R35, [R4.64] ;  /* 0x0000000404231981 */ /* 0x0000a8000c1e1500 */
        /* <DEDUP_REMOVED lines=9> */
[----:B------:R-:W-:Y:S02]  /*bd20*/  ISETP.GT.AND P2, PT, R6, 0x5, PT ;  /* 0x000000050600780c */ /* 0x000fe40003f44270 */
[----:B----4-:R-:W-:-:S11]  /*bd30*/  PRMT R40, RZ, 0x7610, R40 ;  /* 0x00007610ff287816 */ /* 0x010fd60000000028 */
[----:B--2---:R-:W-:-:S04]  /*bd40*/  @P2 LOP3.LUT R5, R5, R4, RZ, 0x3c, !PT ;  /* 0x0000000405052212 */ /* 0x004fc800078e3cff */
[----:B------:R-:W-:-:S04]  /*bd50*/  @P2 LOP3.LUT R4, R5, R4, RZ, 0x3c, !PT ;  /* 0x0000000405042212 */ /* 0x000fc800078e3cff */
[----:B------:R-:W-:-:S05]  /*bd60*/  @P2 LOP3.LUT R5, R5, R4, RZ, 0x3c, !PT ;  /* 0x0000000405052212 */ /* 0x000fca00078e3cff */
[----:B------:R0:W2:Y:S04]  /*bd70*/  @P2 LDG.E.U16 R40, [R4.64] ;  /* 0x0000000404282981 */ /* 0x0000a8000c1e1500 */
[----:B0-----:R-:W4:Y:S04]  /*bd80*/  LDL R4, [R1+0xb14] ;  /* 0x000b140001047983 */ /* 0x001f280000100800 */
[----:B------:R-:W4:Y:S01]  /*bd90*/  LDL R5, [R1+0xb18] ;  /* 0x000b180001057983 */ /* 0x000f220000100800 */
[----:B------:R-:W-:Y:S02]  /*bda0*/  PRMT R34, RZ, 0x7610, R34 ;  /* 0x00007610ff227816 */ /* 0x000fe40000000022 */
        /* <DEDUP_REMOVED lines=13> */
[----:B------:R-:W2:Y:S04]  /*be80*/  @P0 LDG.E.U16 R33, [R4.64] ;  /* 0x0000000404210981 */ /* 0x000ea8000c1e1500 */
        /* <DEDUP_REMOVED lines=8> */
[----:B------:R-:W2:Y:S01]  /*bf10*/  @P0 LDG.E.U16 R34, [R4.64] ;  /* 0x0000000404220981 */ /* 0x000ea2000c1e1500 */
[----:B------:R-:W-:-:S03]  /*bf20*/  ISETP.GT.AND P1, PT, R6, 0x7, PT ;  /* 0x000000070600780c */ /* 0x000fc60003f24270 */
        /* <DEDUP_REMOVED lines=8> */
[----:B------:R-:W4:Y:S04]  /*bfb0*/  @P1 LDG.E.U16 R33, [R4.64] ;  /* 0x0000000404211981 */ /* 0x000f28000c1e1500 */
[----:B----4-:R0:W-:Y:S04]  /*bfc0*/  STL [R1+0x384], R33 ;  /* 0x0003842101007387 */ /* 0x0101e80000100800 */
[----:B0-----:R-:W4:Y:S04]  /*bfd0*/  LDL.LU R33, [R1+0x1370] ;  /* 0x0013700001217983 */ /* 0x001f280000300800 */
[----:B------:R-:W3:Y:S04]  /*bfe0*/  LDL R4, [R1+0xaf4] ;  /* 0x000af40001047983 */ /* 0x000ee80000100800 */
[----:B------:R-:W3:Y:S01]  /*bff0*/  LDL R5, [R1+0xaf8] ;  /* 0x000af80001057983 */ /* 0x000ee20000100800 */
[----:B--2---:R-:W-:-:S02]  /*c000*/  PRMT R34, RZ, 0x7610, R34 ;  /* 0x00007610ff227816 */ /* 0x004fc40000000022 */
[----:B---3--:R-:W-:-:S04]  /*c010*/  @P1 LOP3.LUT R5, R5, R4, RZ, 0x3c, !PT ;  /* 0x0000000405051212 */ /* 0x008fc800078e3cff */
[----:B------:R-:W-:-:S04]  /*c020*/  @P1 LOP3.LUT R4, R5, R4, RZ, 0x3c, !PT ;  /* 0x0000000405041212 */ /* 0x000fc800078e3cff */
[----:B------:R-:W-:-:S05]  /*c030*/  @P1 LOP3.LUT R5, R5, R4, RZ, 0x3c, !PT ;  /* 0x0000000405051212 */ /* 0x000fca00078e3cff */
[----:B------:R-:W2:Y:S01]  /*c040*/  @P1 LDG.E.U16 R34, [R4.64] ;  /* 0x0000000404221981 */ /* 0x000ea2000c1e1500 */
[----:B------:R-:W-:-:S03]  /*c050*/  ISETP.GT.AND P2, PT, R6, 0x8, PT ;  /* 0x000000080600780c */ /* 0x000fc60003f44270 */
[----:B--2---:R0:W-:Y:S04]  /*c060*/  STL [R1+0x380], R34 ;  /* 0x0003802201007387 */ /* 0x0041e80000100800 */
[----:B0-----:R-:W2:Y:S04]  /*c070*/  LDL.LU R34, [R1+0x136c] ;  /* 0x00136c0001227983 */ /* 0x001ea80000300800 */
[----:B------:R-:W3:Y:S04]  /*c080*/  LDL R4, [R1+0xaec] ;  /* 0x000aec0001047983 */ /* 0x000ee80000100800 */
[----:B------:R-:W3:Y:S01]  /*c090*/  LDL R5, [R1+0xaf0] ;  /* 0x000af00001057983 */ /* 0x000ee20000100800 */
[----:B----4-:R-:W-:-:S02]  /*c0a0*/  PRMT R33, RZ, 0x7610, R33 ;  /* 0x00007610ff217816 */ /* 0x010fc40000000021 */
[----:B---3--:R-:W-:-:S04]  /*c0b0*/  @P2 LOP3.LUT R5, R5, R4, RZ, 0x3c, !PT ;  /* 0x0000000405052212 */ /* 0x008fc800078e3cff */
[----:B------:R-:W-:-:S04]  /*c0c0*/  @P2 LOP3.LUT R4, R5, R4, RZ, 0x3c, !PT ;  /* 0x0000000405042212 */ /* 0x000fc800078e3cff */
[----:B------:R-:W-:-:S05]  /*c0d0*/  @P2 LOP3.LUT R5, R5, R4, RZ, 0x3c, !PT ;  /* 0x0000000405052212 */ /* 0x000fca00078e3cff */
[----:B------:R0:W3:Y:S04]  /*c0e0*/  @P2 LDG.E.U16 R33, [R4.64] ;  /* 0x0000000404212981 */ /* 0x0000e8000c1e1500 */
[----:B0-----:R-:W4:Y:S04]  /*c0f0*/  LDL R4, [R1+0xae4] ;  /* 0x000ae40001047983 */ /* 0x001f280000100800 */
[----:B------:R-:W4:Y:S01]  /*c100*/  LDL R5, [R1+0xae8] ;  /* 0x000ae80001057983 */ /* 0x000f220000100800 */
[----:B--2---:R-:W-:Y:S02]  /*c110*/  PRMT R34, RZ, 0x7610, R34 ;  /* 0x00007610ff227816 */ /* 0x004fe40000000022 */
[----:B----4-:R-:W-:-:S04]  /*c120*/  @P2 LOP3.LUT R5, R5, R4, RZ, 0x3c, !PT ;  /* 0x0000000405052212 */ /* 0x010fc800078e3cff */
        /* <DEDUP_REMOVED lines=48> */
[----:B------:R-:W2:Y:S04]  /*c430*/  @P2 LDG.E.U16 R31, [R4.64] ;  /* 0x00000004041f2981 */ /* 0x000ea8000c1e1500 */
        /* <DEDUP_REMOVED lines=8> */
[----:B------:R-:W3:Y:S01]  /*c4c0*/  @P2 LDG.E.U16 R32, [R4.64] ;  /* 0x0000000404202981 */ /* 0x000ee2000c1e1500 */
[----:B------:R-:W-:-:S03]  /*c4d0*/  ISETP.GT.AND P0, PT, R6, 0xc, PT ;  /* 0x0000000c0600780c */ /* 0x000fc60003f04270 */
[----:B---3--:R0:W-:Y:S04]  /*c4e0*/  STL [R1+0x354], R32 ;  /* 0x0003542001007387 */ /* 0x0081e80000100800 */
[----:B0-----:R-:W3:Y:S04]  /*c4f0*/  LDL.LU R32, [R1+0x1354] ;  /* 0x0013540001207983 */ /* 0x001ee80000300800 */
[----:B------:R-:W4:Y:S04]  /*c500*/  LDL R4, [R1+0xaac] ;  /* 0x000aac0001047983 */ /* 0x000f280000100800 */
[----:B------:R-:W4:Y:S01]  /*c510*/  LDL R5, [R1+0xab0] ;  /* 0x000ab00001057983 */ /* 0x000f220000100800 */
[----:B--2---:R-:W-:-:S02]  /*c520*/  PRMT R31, RZ, 0x7610, R31 ;  /* 0x00007610ff1f7816 */ /* 0x004fc4000000001f */
[----:B----4-:R-:W-:-:S04]  /*c530*/  @P0 LOP3.LUT R5, R5, R4, RZ, 0x3c, !PT ;  /* 0x0000000405050212 */ /* 0x010fc800078e3cff */
[----:B------:R-:W-:-:S04]  /*c540*/  @P0 LOP3.LUT R4, R5, R4, RZ, 0x3c, !PT ;  /* 0x0000000405040212 */ /* 0x000fc800078e3cff */
[----:B------:R-:W-:-:S05]  /*c550*/  @P0 LOP3.LUT R5, R5, R4, RZ, 0x3c, !PT ;  /* 0x0000000405050212 */ /* 0x000fca00078e3cff */
[----:B------:R0:W2:Y:S04]  /*c560*/  @P0 LDG.E.U16 R31, [R4.64] ;  /* 0x00000004041f0981 */ /* 0x0000a8000c1e1500 */
[----:B0-----:R-:W4:Y:S04]  /*c570*/  LDL R4, [R1+0xaa4] ;  /* 0x000aa40001047983 */ /* 0x001f280000100800 */
[----:B------:R-:W4:Y:S01]  /*c580*/  LDL R5, [R1+0xaa8] ;  /* 0x000aa80001057983 */ /* 0x000f220000100800 */
[----:B---3--:R-:W-:Y:S02]  /*c590*/  PRMT R32, RZ, 0x7610, R32 ;  /* 0x00007610ff207816 */ /* 0x008fe40000000020 */
[----:B----4-:R-:W-:-:S04]  /*c5a0*/  @P0 LOP3.LUT R5, R5, R4, RZ, 0x3c, !PT ;  /* 0x0000000405050212 */ /* 0x010fc800078e3cff */
[----:B------:R-:W-:-:S04]  /*c5b0*/  @P0 LOP3.LUT R4, R5, R4, RZ, 0x3c, !PT ;  /* 0x0000000405040212 */ /* 0x000fc800078e3cff */
[----:B------:R-:W-:-:S05]  /*c5c0*/  @P0 LOP3.LUT R5, R5, R4, RZ, 0x3c, !PT ;  /* 0x0000000405050212 */ /* 0x000fca00078e3cff */
[----:B------:R0:W3:Y:S04]  /*c5d0*/  @P0 LDG.E.U16 R32, [R4.64] ;  /* 0x0000000404200981 */ /* 0x0000e8000c1e1500 */
        /* <DEDUP_REMOVED lines=518> */
[----:B------:R0:W4:Y:S04]  /*e640*/  @P2 LDG.E.U16 R41, [R4.64] ;  /* 0x0000000404292981 */ /* 0x000128000c1e1500 */
[----:B0-----:R-:W2:Y:S04]  /*e650*/  LDL R4, [R1+0x8cc] ;  /* 0x0008cc0001047983 */ /* 0x001ea80000100800 */
[----:B------:R-:W2:Y:S01]  /*e660*/  LDL R5, [R1+0x8d0] ;  /* 0x0008d00001057983 */ /* 0x000ea20000100800 */
[----:B------:R-:W-:Y:S02]  /*e670*/  ISETP.GT.AND P0, PT, R6, 0x2a, PT ;  /* 0x0000002a0600780c */ /* 0x000fe40003f04270 */
[----:B------:R-:W-:-:S11]  /*e680*/  PRMT R20, RZ, 0x7610, R20 ;  /* 0x00007610ff147816 */ /* 0x000fd60000000014 */
        /* <DEDUP_REMOVED lines=52> */
[----:B------:R-:W-:-:S11]  /*e9d0*/  PRMT R43, RZ, 0x7610, R43 ;  /* 0x00007610ff2b7816 */ /* 0x000fd6000000002b */
        /* <DEDUP_REMOVED lines=180> */
[----:B------:R-:W2:Y:S04]  /*f520*/  @P1 LDG.E.U16 R57, [R4.64] ;  /* 0x0000000404391981 */ /* 0x000ea8000c1e1500 */
[----:B------:R0:W-:Y:S04]  /*f530*/  STL [R1+0x60], R58 ;  /* 0x0000603a01007387 */ /* 0x0001e80000100800 */
[----:B0-----:R-:W3:Y:S04]  /*f540*/  LDL R58, [R1+0x7d8] ;  /* 0x0007d800013a7983 */ /* 0x001ee80000100800 */
[----:B--2---:R0:W-:Y:S04]  /*f550*/  STL [R1+0x5c], R57 ;  /* 0x00005c3901007387 */ /* 0x0041e80000100800 */
[----:B0-----:R-:W2:Y:S04]  /*f560*/  LDL.LU R57, [R1+0x1270] ;  /* 0x0012700001397983 */ /* 0x001ea80000300800 */
[----:B------:R-:W2:Y:S04]  /*f570*/  LDL R4, [R1+0x7ec] ;  /* 0x0007ec0001047983 */ /* 0x000ea80000100800 */
[----:B------:R-:W2:Y:S01]  /*f580*/  LDL R5, [R1+0x7f0] ;  /* 0x0007f00001057983 */ /* 0x000ea20000100800 */
[----:B------:R-:W-:-:S02]  /*f590*/  ISETP.GT.AND P0, PT, R6, 0x38, PT ;  /* 0x000000380600780c */ /* 0x000fc40003f04270 */
        /* <DEDUP_REMOVED lines=20> */
[----:B0-----:R-:W2:Y:S01]  /*f6e0*/  LDL R5, [R1+0x7d4] ;  /* 0x0007d40001057983 */ /* 0x001ea20000100800 */
[----:B------:R-:W-:Y:S01]  /*f6f0*/  PRMT R57, RZ, 0x7610, R57 ;  /* 0x00007610ff397816 */ /* 0x000fe20000000039 */
[----:B---3--:R-:W-:Y:S01]  /*f700*/  @P1 IMAD.MOV.U32 R4, RZ, RZ, R58 ;  /* 0x000000ffff041224 */ /* 0x008fe200078e003a */
[----:B------:R-:W-:Y:S01]  /*f710*/  ISETP.GT.AND P0, PT, R6, 0x3a, PT ;  /* 0x0000003a0600780c */ /* 0x000fe20003f04270 */
[----:B------:R-:W3:Y:S04]  /*f720*/  LDL R58, [R1+0x7b0] ;  /* 0x0007b000013a7983 */ /* 0x000ee80000100800 */
[----:B--2---:R0:W2:Y:S04]  /*f730*/  @P1 LDG.E.U16 R57, [R4.64] ;  /* 0x0000000404391981 */ /* 0x0040a8000c1e1500 */
[----:B0-----:R-:W2:Y:S04]  /*f740*/  LDL R4, [R1+0x7cc] ;  /* 0x0007cc0001047983 */ /* 0x001ea80000100800 */
        /* <DEDUP_REMOVED lines=34> */
[----:B------:R-:W-:Y:S02]  /*f970*/  ISETP.GT.AND P0, PT, R6, 0x3c, PT ;  /* 0x0000003c0600780c */ /* 0x000fe40003f04270 */
[----:B------:R-:W-:Y:S01]  /*f980*/  PRMT R23, RZ, 0x7610, R23 ;  /* 0x00007610ff177816 */ /* 0x000fe20000000017 */
[----:B--2---:R0:W-:Y:S04]  /*f990*/  STL [R1+0x4c], R61 ;  /* 0x00004c3d01007387 */ /* 0x0041e80000100800 */
[----:B0-----:R-:W2:Y:S04]  /*f9a0*/  LDL.LU R61, [R1+0x1260] ;  /* 0x00126000013d7983 */ /* 0x001ea80000300800 */
[----:B------:R-:W2:Y:S02]  /*f9b0*/  LDL R5, [R1+0x7ac] ;  /* 0x0007ac0001057983 */ /* 0x000ea40000100800 */
[----:B---3--:R-:W-:Y:S01]  /*f9c0*/  @P0 IMAD.MOV.U32 R4, RZ, RZ, R58 ;  /* 0x000000ffff040224 */ /* 0x008fe200078e003a */
[----:B------:R-:W-:-:S02]  /*f9d0*/  PRMT R22, RZ, 0x7610, R22 ;  /* 0x00007610ff167816 */ /* 0x000fc40000000016 */
[----:B------:R-:W-:Y:S01]  /*f9e0*/  ISETP.GT.AND P1, PT, R6, 0x3d, PT ;  /* 0x0000003d0600780c */ /* 0x000fe20003f24270 */
[----:B------:R-:W3:Y:S04]  /*f9f0*/  LDL R58, [R1+0x788] ;  /* 0x00078800013a7983 */ /* 0x000ee80000100800 */
[----:B--2---:R0:W2:Y:S04]  /*fa00*/  @P0 LDG.E.U16 R23, [R4.64] ;  /* 0x0000000404170981 */ /* 0x0040a8000c1e1500 */
[----:B0-----:R-:W2:Y:S04]  /*fa10*/  LDL R4, [R1+0x7a4] ;  /* 0x0007a40001047983 */ /* 0x001ea80000100800 */
[----:B------:R-:W2:Y:S02]  /*fa20*/  LDL R5, [R1+0x7a8] ;  /* 0x0007a80001057983 */ /* 0x000ea40000100800 */
        /* <DEDUP_REMOVED lines=18> */
[----:B0-----:R-:W2:Y:S01]  /*fb50*/  LDL R5, [R1+0x790] ;  /* 0x0007900001057983 */ /* 0x001ea20000100800 */
[----:B------:R-:W-:Y:S02]  /*fb60*/  ISETP.GT.AND P0, PT, R6, 0x3e, PT ;  /* 0x0000003e0600780c */ /* 0x000fe40003f04270 */
[----:B------:R-:W-:-:S11]  /*fb70*/  PRMT R3, RZ, 0x7610, R3 ;  /* 0x00007610ff037816 */ /* 0x000fd60000000003 */
[----:B--2---:R-:W-:Y:S02]  /*fb80*/  @P0 IMAD.MOV.U32 R4, RZ, RZ, R5 ;  /* 0x000000ffff040224 */ /* 0x004fe400078e0005 */
[----:B------:R-:W-:-:S05]  /*fb90*/  @P0 IMAD.MOV.U32 R5, RZ, RZ, R2 ;  /* 0x000000ffff050224 */ /* 0x000fca00078e0002 */
[----:B------:R-:W2:Y:S04]  /*fba0*/  @P0 LDG.E.U16 R3, [R4.64] ;  /* 0x0000000404030981 */ /* 0x000ea8000c1e1500 */
[----:B------:R0:W-:Y:S04]  /*fbb0*/  STL [R1+0xd20], R2 ;  /* 0x000d200201007387 */ /* 0x0001e80000100800 */
[----:B0-----:R-:W3:Y:S04]  /*fbc0*/  LDL.LU R2, [R1+0x780] ;  /* 0x0007800001027983 */ /* 0x001ee80000300800 */
[----:B--2---:R0:W-:Y:S04]  /*fbd0*/  STL [R1+0x48], R3 ;  /* 0x0000480301007387 */ /* 0x0041e80000100800 */
[----:B0-----:R-:W2:Y:S04]  /*fbe0*/  LDL.LU R3, [R1+0x125c] ;  /* 0x00125c0001037983 */ /* 0x001ea80000300800 */
[----:B------:R-:W4:Y:S01]  /*fbf0*/  LDL R5, [R1+0x784] ;  /* 0x0007840001057983 */ /* 0x000f220000100800 */
[----:B---3--:R-:W-:Y:S01]  /*fc00*/  @P0 IMAD.MOV.U32 R4, RZ, RZ, R58 ;  /* 0x000000ffff040224 */ /* 0x008fe200078e003a */
[----:B--2---:R-:W-:-:S06]  /*fc10*/  PRMT R3, RZ, 0x7610, R3 ;  /* 0x00007610ff037816 */ /* 0x004fcc0000000003 */
[----:B----4-:R-:W2:Y:S01]  /*fc20*/  @P0 LDG.E.U16 R3, [R4.64] ;  /* 0x0000000404030981 */ /* 0x010ea2000c1e1500 */
[----:B------:R-:W-:-:S03]  /*fc30*/  ISETP.GT.AND P1, PT, R6, 0x3f, PT ;  /* 0x0000003f0600780c */ /* 0x000fc60003f24270 */
[----:B--2---:R0:W-:Y:S04]  /*fc40*/  STL [R1+0x44], R3 ;  /* 0x0000440301007387 */ /* 0x0041e80000100800 */
[----:B0-----:R-:W2:Y:S04]  /*fc50*/  LDL.LU R3, [R1+0x1258] ;  /* 0x0012580001037983 */ /* 0x001ea80000300800 */
[----:B------:R-:W3:Y:S02]  /*fc60*/  LDL R5, [R1+0x77c] ;  /* 0x00077c0001057983 */ /* 0x000ee40000100800 */
[----:B------:R-:W-:Y:S01]  /*fc70*/  @P1 IMAD.MOV.U32 R4, RZ, RZ, R2 ;  /* 0x000000ffff041224 */ /* 0x000fe200078e0002 */
[----:B--2---:R-:W-:-:S06]  /*fc80*/  PRMT R3, RZ, 0x7610, R3 ;  /* 0x00007610ff037816 */ /* 0x004fcc0000000003 */
[----:B---3--:R-:W2:Y:S04]  /*fc90*/  @P1 LDG.E.U16 R3, [R4.64] ;  /* 0x0000000404031981 */ /* 0x008ea8000c1e1500 */
[----:B------:R-:W-:Y:S04]  /*fca0*/  STL [R1+0xd84], R2 ;  /* 0x000d840201007387 */ /* 0x000fe80000100800 */
[----:B--2---:R0:W-:Y:S04]  /*fcb0*/  STL [R1+0x40], R3 ;  /* 0x0000400301007387 */ /* 0x0041e80000100800 */
[----:B0-----:R-:W2:Y:S04]  /*fcc0*/  LDL.LU R3, [R1+0x1254] ;  /* 0x0012540001037983 */ /* 0x001ea80000300800 */
[----:B------:R-:W3:Y:S04]  /*fcd0*/  LDL R4, [R1+0x774] ;  /* 0x0007740001047983 */ /* 0x000ee80000100800 */
[----:B------:R-:W3:Y:S01]  /*fce0*/  LDL R5, [R1+0x778] ;  /* 0x0007780001057983 */ /* 0x000ee20000100800 */
[----:B------:R-:W-:-:S02]  /*fcf0*/  PRMT R60, RZ, 0x7610, R60 ;  /* 0x00007610ff3c7816 */ /* 0x000fc4000000003c */
[----:B---3--:R-:W-:-:S04]  /*fd00*/  @P1 LOP3.LUT R5, R5, R4, RZ, 0x3c, !PT ;  /* 0x0000000405051212 */ /* 0x008fc800078e3cff */
[----:B------:R-:W-:-:S04]  /*fd10*/  @P1 LOP3.LUT R4, R5, R4, RZ, 0x3c, !PT ;  /* 0x0000000405041212 */ /* 0x000fc800078e3cff */
[----:B------:R-:W-:-:S05]  /*fd20*/  @P1 LOP3.LUT R5, R5, R4, RZ, 0x3c, !PT ;  /* 0x0000000405051212 */ /* 0x000fca00078e3cff */
[----:B------:R-:W3:Y:S04]  /*fd30*/  @P1 LDG.E.U16 R60, [R4.64] ;  /* 0x00000004043c1981 */ /* 0x000ee8000c1e1500 */
[----:B------:R-:W0:Y:S01]  /*fd40*/  S2R R58, SR_TID.X ;  /* 0x00000000003a7919 */ /* 0x000e220000002100 */
[----:B------:R-:W-:-:S03]  /*fd50*/  PRMT R56, RZ, 0x7610, R56 ;  /* 0x00007610ff387816 */ /* 0x000fc60000000038 */
[----:B------:R-:W-:Y:S06]  /*fd60*/  BAR.SYNC.DEFER_BLOCKING 0x0 ;  /* 0x0000000000007b1d */ /* 0x000fec0000010000 */
[----:B---3--:R1:W-:Y:S04]  /*fd70*/  STL [R1+0x3c], R60 ;  /* 0x00003c3c01007387 */ /* 0x0083e80000100800 */
[----:B-1----:R-:W3:Y:S04]  /*fd80*/  LDL.LU R60, [R1+0x1250] ;  /* 0x00125000013c7983 */ /* 0x002ee80000300800 */
[----:B------:R-:W4:Y:S04]  /*fd90*/  LDL R4, [R1+0x3c8] ;  /* 0x0003c80001047983 */ /* 0x000f280000100800 */
[----:B------:R-:W4:Y:S01]  /*fda0*/  LDL R5, [R1+0x3cc] ;  /* 0x0003cc0001057983 */ /* 0x000f220000100800 */
[----:B0-----:R-:W-:-:S04]  /*fdb0*/  LOP3.LUT R58, R58, 0x1f, RZ, 0xc0, !PT ;  /* 0x0000001f3a3a7812 */ /* 0x001fc800078ec0ff */
[----:B------:R-:W-:-:S13]  /*fdc0*/  ISETP.GE.AND P0, PT, R58, R6, PT ;  /* 0x000000063a00720c */ /* 0x000fda0003f06270 */
[----:B----4-:R-:W-:-:S04]  /*fdd0*/  @!P0 LOP3.LUT R5, R5, R4, RZ, 0x3c, !PT ;  /* 0x0000000405058212 */ /* 0x010fc800078e3cff */
[----:B------:R-:W-:-:S04]  /*fde0*/  @!P0 LOP3.LUT R4, R5, R4, RZ, 0x3c, !PT ;  /* 0x0000000405048212 */ /* 0x000fc800078e3cff */
[----:B------:R-:W-:-:S05]  /*fdf0*/  @!P0 LOP3.LUT R5, R5, R4, RZ, 0x3c, !PT ;  /* 0x0000000405058212 */ /* 0x000fca00078e3cff */
[----:B------:R-:W4:Y:S01]  /*fe00*/  @!P0 LDG.E.U16 R56, [R4.64] ;  /* 0x0000000404388981 */ /* 0x000f22000c1e1500 */
[----:B------:R-:W-:-:S04]  /*fe10*/  LOP3.LUT R58, R58, 0x20, RZ, 0xfc, !PT ;  /* 0x000000203a3a7812 */ /* 0x000fc800078efcff */
[----:B------:R-:W-:Y:S02]  /*fe20*/  ISETP.GE.AND P1, PT, R58, R6, PT ;  /* 0x000000063a00720c */ /* 0x000fe40003f26270 */
[----:B------:R-:W2:Y:S04]  /*fe30*/  LDL.LU R58, [R1+0x124c] ;  /* 0x00124c00013a7983 */ /* 0x000ea80000300800 */
[----:B------:R-:W2:Y:S04]  /*fe40*/  LDL R6, [R1+0x6f0] ;  /* 0x0006f00001067983 */ /* 0x000ea80000100800 */
[----:B----4-:R0:W-:Y:S04]  /*fe50*/  STL [R1+0x328], R56 ;  /* 0x0003283801007387 */ /* 0x0101e80000100800 */
[----:B0-----:R-:W4:Y:S04]  /*fe60*/  LDL.LU R56, [R1+0x1248] ;  /* 0x0012480001387983 */ /* 0x001f280000300800 */
[----:B------:R-:W2:Y:S04]  /*fe70*/  LDL R4, [R1+0x76c] ;  /* 0x00076c0001047983 */ /* 0x000ea80000100800 */
[----:B------:R-:W2:Y:S01]  /*fe80*/  LDL R5, [R1+0x770] ;  /* 0x0007700001057983 */ /* 0x000ea20000100800 */
[----:B------:R-:W-:-:S02]  /*fe90*/  PRMT R54, RZ, 0x7610, R54 ;  /* 0x00007610ff367816 */ /* 0x000fc40000000036 */
[----:B--2---:R-:W-:-:S04]  /*fea0*/  @!P0 LOP3.LUT R5, R5, R4, RZ, 0x3c, !PT ;  /* 0x0000000405058212 */ /* 0x004fc800078e3cff */
[----:B------:R-:W-:-:S04]  /*feb0*/  @!P0 LOP3.LUT R4, R5, R4, RZ, 0x3c, !PT ;  /* 0x0000000405048212 */ /* 0x000fc800078e3cff */
[----:B------:R-:W-:-:S05]  /*fec0*/  @!P0 LOP3.LUT R5, R5, R4, RZ, 0x3c, !PT ;  /* 0x0000000405058212 */ /* 0x000fca00078e3cff */
[----:B------:R-:W2:Y:S04]  /*fed0*/  @!P0 LDG.E.U16 R54, [R4.64] ;  /* 0x0000000404368981 */ /* 0x000ea8000c1e1500 */
[----:B--2---:R0:W-:Y:S04]  /*fee0*/  STL [R1+0x38], R54 ;  /* 0x0000383601007387 */ /* 0x0041e80000100800 */
[----:B0-----:R-:W2:Y:S04]  /*fef0*/  LDL.LU R54, [R1+0x1244] ;  /* 0x0012440001367983 */ /* 0x001ea80000300800 */
        /* <DEDUP_REMOVED lines=24> */
[----:B------:R-:W2:Y:S01]  /*10080*/  @!P1 LDG.E.U16 R48, [R4.64] ;  /* 0x0000000404309981 */ /* 0x000ea2000c1e1500 */
[----:B------:R-:W-:-:S03]  /*10090*/  PRMT R2, RZ, 0x7610, R2 ;  /* 0x00007610ff027816 */ /* 0x000fc60000000002 */
[----:B--2---:R0:W-:Y:S04]  /*100a0*/  STL [R1+0x2c], R48 ;  /* 0x00002c3001007387 */ /* 0x0041e80000100800 */
[----:B0-----:R-:W2:Y:S04]  /*100b0*/  LDL.LU R48, [R1+0x1238] ;  /* 0x0012380001307983 */ /* 0x001ea80000300800 */
[----:B------:R-:W2:Y:S01]  /*100c0*/  LDL R5, [R1+0x6ec] ;  /* 0x0006ec0001057983 */ /* 0x000ea20000100800 */
[----:B------:R-:W-:Y:S01]  /*100d0*/  @!P0 IMAD.MOV.U32 R4, RZ, RZ, R6 ;  /* 0x000000ffff048224 */ /* 0x000fe200078e0006 */
[----:B------:R-:W-:-:S02]  /*100e0*/  PRMT R46, RZ, 0x7610, R46 ;  /* 0x00007610ff2e7816 */ /* 0x000fc4000000002e */
[----:B------:R-:W3:Y:S04]  /*100f0*/  LDL R6, [R1+0x664] ;  /* 0x0006640001067983 */ /* 0x000ee80000100800 */
[----:B--2---:R0:W2:Y:S04]  /*10100*/  @!P0 LDG.E.U16 R2, [R4.64] ;  /* 0x0000000404028981 */ /* 0x0040a8000c1e1500 */
[----:B0-----:R-:W2:Y:S04]  /*10110*/  LDL R4, [R1+0x6e4] ;  /* 0x0006e40001047983 */ /* 0x001ea80000100800 */
[----:B------:R-:W2:Y:S02]  /*10120*/  LDL R5, [R1+0x6e8] ;  /* 0x0006e80001057983 */ /* 0x000ea40000100800 */
[----:B--2---:R-:W-:-:S04]  /*10130*/  @!P1 LOP3.LUT R5, R5, R4, RZ, 0x3c, !PT ;  /* 0x0000000405059212 */ /* 0x004fc800078e3cff */
[----:B------:R-:W-:-:S04]  /*10140*/  @!P1 LOP3.LUT R4, R5, R4, RZ, 0x3c, !PT ;  /* 0x0000000405049212 */ /* 0x000fc800078e3cff */
[----:B------:R-:W-:-:S05]  /*10150*/  @!P1 LOP3.LUT R5, R5, R4, RZ, 0x3c, !PT ;  /* 0x0000000405059212 */ /* 0x000fca00078e3cff */
[----:B------:R-:W2:Y:S04]  /*10160*/  @!P1 LDG.E.U16 R46, [R4.64] ;  /* 0x00000004042e9981 */ /* 0x000ea8000c1e1500 */
[----:B------:R0:W-:Y:S04]  /*10170*/  STL [R1+0x28], R2 ;  /* 0x0000280201007387 */ /* 0x0001e80000100800 */
[----:B0-----:R-:W3:Y:S04]  /*10180*/  LDL R2, [R1+0x668] ;  /* 0x0006680001027983 */ /* 0x001ee80000100800 */
        /* <DEDUP_REMOVED lines=10> */
[----:B------:R-:W2:Y:S04]  /*10230*/  LDL R4, [R1+0x6a4] ;  /* 0x0006a40001047983 */ /* 0x000ea80000100800 */
[----:B------:R-:W2:Y:S04]  /*10240*/  LDL R5, [R1+0x6a8] ;  /* 0x0006a80001057983 */ /* 0x000ea80000100800 */
[----:B0-----:R-:W0:Y:S02]  /*10250*/  S2R R3, SR_TID.X ;  /* 0x0000000000037919 */ /* 0x001e240000002100 */
[----:B0-----:R-:W-:-:S05]  /*10260*/  LOP3.LUT R3, R3, 0x1f, RZ, 0xc0, !PT ;  /* 0x0000001f03037812 */ /* 0x001fca00078ec0ff */
[----:B------:R-:W-:-:S05]  /*10270*/  IMAD.SHL.U32 R3, R3, 0x2, RZ ;  /* 0x0000000203037824 */ /* 0x000fca00078e00ff */
[----:B------:R0:W-:Y:S02]  /*10280*/  STS.U16 [R3], R37 ;  /* 0x0000002503007388 */ /* 0x0001e40000000400 */
[----:B0-----:R-:W-:Y:S02]  /*10290*/  PRMT R3, RZ, 0x7610, R3 ;  /* 0x00007610ff037816 */ /* 0x001fe40000000003 */
        /* <DEDUP_REMOVED lines=10> */
[----:B------:R0:W-:Y:S02]  /*10340*/  STS.U16 [R3+0x40], R38 ;  /* 0x0000402603007388 */ /* 0x0001e40000000400 */
[----:B0-----:R-:W-:Y:S02]  /*10350*/  PRMT R3, RZ, 0x7610, R3 ;  /* 0x00007610ff037816 */ /* 0x001fe40000000003 */
[----:B--2---:R-:W-:-:S04]  /*10360*/  @!P0 LOP3.LUT R5, R5, R4, RZ, 0x3c, !PT ;  /* 0x0000000405058212 */ /* 0x004fc800078e3cff */
[----:B------:R-:W-:-:S04]  /*10370*/  @!P0 LOP3.LUT R4, R5, R4, RZ, 0x3c, !PT ;  /* 0x0000000405048212 */ /* 0x000fc800078e3cff */
[----:B------:R-:W-:-:S05]  /*10380*/  @!P0 LOP3.LUT R5, R5, R4, RZ, 0x3c, !PT ;  /* 0x0000000405058212 */ /* 0x000fca00078e3cff */
[----:B------:R3:W2:Y:S02]  /*10390*/  @!P0 LDG.E.U16 R3, [R4.64] ;  /* 0x0000000404038981 */ /* 0x0006a4000c1e1500 */
[----:B---3--:R-:W-:Y:S02]  /*103a0*/  @!P1 IMAD.MOV.U32 R4, RZ, RZ, R2 ;  /* 0x000000ffff049224 */ /* 0x008fe400078e0002 */
[----:B------:R-:W-:Y:S01]  /*103b0*/  @!P1 IMAD.MOV.U32 R5, RZ, RZ, R6 ;  /* 0x000000ffff059224 */ /* 0x000fe200078e0006 */
[----:B--2---:R0:W-:Y:S04]  /*103c0*/  STL [R1+0x18], R3 ;  /* 0x0000180301007387 */ /* 0x0041e80000100800 */
[----:B------:R-:W2:Y:S04]  /*103d0*/  LDL R6, [R1+0x5e4] ;  /* 0x0005e40001067983 */ /* 0x000ea80000100800 */
[----:B------:R-:W3:Y:S04]  /*103e0*/  LDL R2, [R1+0x5e8] ;  /* 0x0005e80001027983 */ /* 0x000ee80000100800 */
[----:B0-----:R-:W0:Y:S02]  /*103f0*/  S2R R3, SR_TID.X ;  /* 0x0000000000037919 */ /* 0x001e240000002100 */
[----:B0-----:R-:W-:-:S05]  /*10400*/  LOP3.LUT R3, R3, 0x1f, RZ, 0xc0, !PT ;  /* 0x0000001f03037812 */ /* 0x001fca00078ec0ff */
[----:B------:R-:W-:-:S05]  /*10410*/  IMAD.SHL.U32 R3, R3, 0x2, RZ ;  /* 0x0000000203037824 */ /* 0x000fca00078e00ff */
[----:B------:R0:W-:Y:S02]  /*10420*/  STS.U16 [R3+0x240], R35 ;  /* 0x0002402303007388 */ /* 0x0001e40000000400 */
[----:B0-----:R-:W-:-:S06]  /*10430*/  PRMT R3, RZ, 0x7610, R3 ;  /* 0x00007610ff037816 */ /* 0x001fcc0000000003 */
        /* <DEDUP_REMOVED lines=46> */
[----:B0-----:R-:W-:Y:S02]  /*10720*/  PRMT R3, RZ, 0x7610, R3 ;  /* 0x00007610ff037816 */ /* 0x001fe40000000003 */
[----:B------:R-:W2:Y:S04]  /*10730*/  LDL R31, [R1+0x5a8] ;  /* 0x0005a800011f7983 */ /* 0x000ea80000100800 */
[----:B------:R-:W2:Y:S04]  /*10740*/  @!P1 LDG.E.U16 R3, [R4.64] ;  /* 0x0000000404039981 */ /* 0x000ea8000c1e1500 */
[----:B--2---:R0:W-:Y:S04]  /*10750*/  STL [R1+0x4], R3 ;  /* 0x0000040301007387 */ /* 0x0041e80000100800 */
[----:B------:R-:W2:Y:S04]  /*10760*/  LDL R4, [R1+0x5ac] ;  /* 0x0005ac0001047983 */ /* 0x000ea80000100800 */
[----:B------:R-:W2:Y:S01]  /*10770*/  LDL R5, [R1+0x5b0] ;  /* 0x0005b00001057983 */ /* 0x000ea20000100800 */
[----:B------:R-:W-:-:S03]  /*10780*/  PRMT R0, RZ, 0x7610, R0 ;  /* 0x00007610ff007816 */ /* 0x000fc60000000000 */
[----:B0-----:R-:W0:Y:S01]  /*10790*/  S2R R3, SR_TID.X ;  /* 0x0000000000037919 */ /* 0x001e220000002100 */
[----:B--2---:R-:W-:-:S04]  /*107a0*/  @!P0 LOP3.LUT R5, R5, R4, RZ, 0x3c, !PT ;  /* 0x0000000405058212 */ /* 0x004fc800078e3cff */
[----:B------:R-:W-:-:S04]  /*107b0*/  @!P0 LOP3.LUT R4, R5, R4, RZ, 0x3c, !PT ;  /* 0x0000000405048212 */ /* 0x000fc800078e3cff */
[----:B------:R-:W-:-:S05]  /*107c0*/  @!P0 LOP3.LUT R5, R5, R4, RZ, 0x3c, !PT ;  /* 0x0000000405058212 */ /* 0x000fca00078e3cff */
[----:B------:R1:W2:Y:S04]  /*107d0*/  @!P0 LDG.E.U16 R0, [R4.64] ;  /* 0x0000000404008981 */ /* 0x0002a8000c1e1500 */
[----:B-1----:R-:W2:Y:S01]  /*107e0*/  LDL R5, [R1+0x5a4] ;  /* 0x0005a40001057983 */ /* 0x002ea20000100800 */
[----:B0-----:R-:W-:-:S05]  /*107f0*/  LOP3.LUT R3, R3, 0x1f, RZ, 0xc0, !PT ;  /* 0x0000001f03037812 */ /* 0x001fca00078ec0ff */
[----:B------:R-:W-:Y:S02]  /*10800*/  IMAD.SHL.U32 R3, R3, 0x2, RZ ;  /* 0x0000000203037824 */ /* 0x000fe400078e00ff */
[----:B------:R-:W-:-:S03]  /*10810*/  @!P1 IMAD.MOV.U32 R4, RZ, RZ, R31 ;  /* 0x000000ffff049224 */ /* 0x000fc600078e001f */
[----:B------:R0:W-:Y:S02]  /*10820*/  STS.U16 [R3+0x600], R32 ;  /* 0x0006002003007388 */ /* 0x0001e40000000400 */
[----:B0-----:R-:W-:-:S06]  /*10830*/  PRMT R32, RZ, 0x7610, R32 ;  /* 0x00007610ff207816 */ /* 0x001fcc0000000020 */
[----:B--2---:R0:W2:Y:S04]  /*10840*/  @!P1 LDG.E.U16 R32, [R4.64] ;  /* 0x0000000404209981 */ /* 0x0040a8000c1e1500 */
[----:B------:R1:W-:Y:S04]  /*10850*/  STS.U16 [R3+0x800], R7 ;  /* 0x0008000703007388 */ /* 0x0003e80000000400 */
[----:B------:R4:W-:Y:S01]  /*10860*/  STL [R1+0x11c4], R0 ;  /* 0x0011c40001007387 */ /* 0x0009e20000100800 */
[----:B0-----:R-:W-:-:S03]  /*10870*/  PRMT R4, RZ, 0x7610, R4 ;  /* 0x00007610ff047816 */ /* 0x001fc60000000004 */
[----:B------:R-:W2:Y:S01]  /*10880*/  LDL R31, [R1+0x530] ;  /* 0x00053000011f7983 */ /* 0x000ea20000100800 */
[----:B-1----:R-:W-:Y:S02]  /*10890*/  @!P0 IMAD.MOV.U32 R7, RZ, RZ, R6 ;  /* 0x000000ffff078224 */ /* 0x002fe400078e0006 */
[----:B---3--:R-:W-:Y:S01]  /*108a0*/  @!P0 IMAD.MOV.U32 R6, RZ, RZ, R2 ;  /* 0x000000ffff068224 */ /* 0x008fe200078e0002 */
[----:B----4-:R-:W3:Y:S04]  /*108b0*/  LDL R0, [R1+0x568] ;  /* 0x0005680001007983 */ /* 0x010ee80000100800 */
[----:B------:R0:W4:Y:S04]  /*108c0*/  @!P0 LDG.E.U16 R4, [R6.64] ;  /* 0x0000000406048981 */ /* 0x000128000c1e1500 */
[----:B--2---:R1:W-:Y:S04]  /*108d0*/  STL [R1+0x11c8], R32 ;  /* 0x0011c82001007387 */ /* 0x0043e80000100800 */
[----:B0-----:R-:W2:Y:S04]  /*108e0*/  LDL R7, [R1+0x564] ;  /* 0x0005640001077983 */ /* 0x001ea80000100800 */
[----:B------:R0:W-:Y:S04]  /*108f0*/  STS.U16 [R3+0x840], R30 ;  /* 0x0008401e03007388 */ /* 0x0001e80000000400 */
[----:B-1----:R-:W4:Y:S04]  /*10900*/  LDL R32, [R1+0x52c] ;  /* 0x00052c0001207983 */ /* 0x002f280000100800 */
[----:B------:R-:W4:Y:S04]  /*10910*/  LDL R2, [R1+0x528] ;  /* 0x0005280001027983 */ /* 0x000f280000100800 */
[----:B0-----:R-:W4:Y:S01]  /*10920*/  LDL R30, [R1+0x524] ;  /* 0x00052400011e7983 */ /* 0x001f220000100800 */
[----:B------:R-:W-:Y:S01]  /*10930*/  PRMT R5, RZ, 0x7610, R5 ;  /* 0x00007610ff057816 */ /* 0x000fe20000000005 */
[----:B---3--:R-:W-:-:S02]  /*10940*/  @!P1 IMAD.MOV.U32 R6, RZ, RZ, R0 ;  /* 0x000000ffff069224 */ /* 0x008fc400078e0000 */
[----:B------:R0:W-:Y:S04]  /*10950*/  STS.U16 [R3+0xa40], R8 ;  /* 0x000a400803007388 */ /* 0x0001e80000000400 */
[----:B------:R4:W-:Y:S01]  /*10960*/  STS.U16 [R3+0xa00], R9 ;  /* 0x000a000903007388 */ /* 0x0009e20000000400 */
[----:B0-----:R-:W-:-:S03]  /*10970*/  @!P0 IMAD.MOV.U32 R8, RZ, RZ, R31 ;  /* 0x000000ffff088224 */ /* 0x001fc600078e001f */
[----:B--2---:R0:W2:Y:S01]  /*10980*/  @!P1 LDG.E.U16 R5, [R6.64] ;  /* 0x0000000406059981 */ /* 0x0040a2000c1e1500 */
[----:B----4-:R-:W-:Y:S01]  /*10990*/  @!P0 IMAD.MOV.U32 R9, RZ, RZ, R32 ;  /* 0x000000ffff098224 */ /* 0x010fe200078e0020 */
[----:B0-----:R-:W-:-:S06]  /*109a0*/  PRMT R6, RZ, 0x7610, R6 ;  /* 0x00007610ff067816 */ /* 0x001fcc0000000006 */
[----:B------:R0:W3:Y:S01]  /*109b0*/  @!P0 LDG.E.U16 R6, [R8.64] ;  /* 0x0000000408068981 */ /* 0x0000e2000c1e1500 */
[----:B------:R-:W-:-:S03]  /*109c0*/  PRMT R7, RZ, 0x7610, R7 ;  /* 0x00007610ff077816 */ /* 0x000fc60000000007 */
[----:B------:R1:W-:Y:S04]  /*109d0*/  STL [R1+0x11cc], R4 ;  /* 0x0011cc0401007387 */ /* 0x0003e80000100800 */
[----:B------:R-:W4:Y:S01]  /*109e0*/  LDL R0, [R1+0x4f0] ;  /* 0x0004f00001007983 */ /* 0x000f220000100800 */
[----:B0-----:R-:W-:Y:S02]  /*109f0*/  @!P1 IMAD.MOV.U32 R8, RZ, RZ, R2 ;  /* 0x000000ffff089224 */ /* 0x001fe400078e0002 */
[----:B------:R-:W-:Y:S01]  /*10a00*/  @!P1 IMAD.MOV.U32 R9, RZ, RZ, R30 ;  /* 0x000000ffff099224 */ /* 0x000fe200078e001e */
[----:B-1----:R-:W4:Y:S04]  /*10a10*/  LDL R4, [R1+0x4ec] ;  /* 0x0004ec0001047983 */ /* 0x002f280000100800 */
[----:B------:R0:W4:Y:S04]  /*10a20*/  @!P1 LDG.E.U16 R7, [R8.64] ;  /* 0x0000000408079981 */ /* 0x000128000c1e1500 */
[----:B--2---:R1:W-:Y:S04]  /*10a30*/  STL [R1+0x11d0], R5 ;  /* 0x0011d00501007387 */ /* 0x0043e80000100800 */
[----:B------:R-:W2:Y:S04]  /*10a40*/  LDL R31, [R1+0x4e4] ;  /* 0x0004e400011f7983 */ /* 0x000ea80000100800 */
[----:B-1----:R-:W2:Y:S04]  /*10a50*/  LDL R5, [R1+0x4e8] ;  /* 0x0004e80001057983 */ /* 0x002ea80000100800 */
[----:B---3--:R-:W-:Y:S04]  /*10a60*/  STL [R1+0x11d4], R6 ;  /* 0x0011d40601007387 */ /* 0x008fe80000100800 */
[----:B------:R-:W3:Y:S04]  /*10a70*/  LDL R30, [R1+0x4ac] ;  /* 0x0004ac00011e7983 */ /* 0x000ee80000100800 */
[----:B------:R-:W3:Y:S01]  /*10a80*/  LDL R2, [R1+0x4b0] ;  /* 0x0004b00001027983 */ /* 0x000ee20000100800 */
[----:B0-----:R-:W-:-:S03]  /*10a90*/  PRMT R8, RZ, 0x7610, R8 ;  /* 0x00007610ff087816 */ /* 0x001fc60000000008 */
[----:B------:R0:W-:Y:S04]  /*10aa0*/  STS.U16 [R3+0xc00], R10 ;  /* 0x000c000a03007388 */ /* 0x0001e80000000400 */
[----:B------:R1:W-:Y:S04]  /*10ab0*/  STS.U16 [R3+0xc40], R11 ;  /* 0x000c400b03007388 */ /* 0x0003e80000000400 */
[----:B----4-:R-:W-:Y:S01]  /*10ac0*/  STL [R1+0x11d8], R7 ;  /* 0x0011d80701007387 */ /* 0x010fe20000100800 */
[----:B0-----:R-:W-:-:S03]  /*10ad0*/  @!P0 IMAD.MOV.U32 R10, RZ, RZ, R0 ;  /* 0x000000ffff0a8224 */ /* 0x001fc600078e0000 */
[----:B------:R-:W4:Y:S01]  /*10ae0*/  LDL R0, [R1+0x4a8] ;  /* 0x0004a80001007983 */ /* 0x000f220000100800 */
[----:B-1----:R-:W-:-:S03]  /*10af0*/  @!P0 IMAD.MOV.U32 R11, RZ, RZ, R4 ;  /* 0x000000ffff0b8224 */ /* 0x002fc600078e0004 */
[----:B------:R-:W4:Y:S04]  /*10b00*/  LDL R4, [R1+0x4a4] ;  /* 0x0004a40001047983 */ /* 0x000f280000100800 */
[----:B------:R2:W4:Y:S01]  /*10b10*/  @!P0 LDG.E.U16 R8, [R10.64] ;  /* 0x000000040a088981 */ /* 0x000522000c1e1500 */
[----:B------:R-:W-:-:S03]  /*10b20*/  PRMT R9, RZ, 0x7610, R9 ;  /* 0x00007610ff097816 */ /* 0x000fc60000000009 */
[----:B------:R-:W-:Y:S04]  /*10b30*/  STS.U16 [R3+0xe40], R12 ;  /* 0x000e400c03007388 */ /* 0x000fe80000000400 */
[----:B------:R3:W-:Y:S01]  /*10b40*/  STS.U16 [R3+0xe00], R13 ;  /* 0x000e000d03007388 */ /* 0x0007e20000000400 */
[----:B--2---:R-:W-:Y:S02]  /*10b50*/  @!P1 IMAD.MOV.U32 R11, RZ, RZ, R31 ;  /* 0x000000ffff0b9224 */ /* 0x004fe400078e001f */
[----:B------:R-:W-:-:S05]  /*10b60*/  @!P1 IMAD.MOV.U32 R10, RZ, RZ, R5 ;  /* 0x000000ffff0a9224 */ /* 0x000fca00078e0005 */
[----:B------:R0:W2:Y:S01]  /*10b70*/  @!P1 LDG.E.U16 R9, [R10.64] ;  /* 0x000000040a099981 */ /* 0x0000a2000c1e1500 */
[----:B---3--:R-:W-:Y:S02]  /*10b80*/  @!P0 IMAD.MOV.U32 R13, RZ, RZ, R30 ;  /* 0x000000ffff0d8224 */ /* 0x008fe400078e001e */
[----:B------:R-:W-:Y:S01]  /*10b90*/  @!P0 IMAD.MOV.U32 R12, RZ, RZ, R2 ;  /* 0x000000ffff0c8224 */ /* 0x000fe200078e0002 */
[----:B0-----:R-:W-:-:S06]  /*10ba0*/  PRMT R10, RZ, 0x7610, R10 ;  /* 0x00007610ff0a7816 */ /* 0x001fcc000000000a */
[----:B------:R4:W3:Y:S01]  /*10bb0*/  @!P0 LDG.E.U16 R10, [R12.64] ;  /* 0x000000040c0a8981 */ /* 0x0008e2000c1e1500 */
[----:B------:R-:W-:Y:S01]  /*10bc0*/  PRMT R11, RZ, 0x7610, R11 ;  /* 0x00007610ff0b7816 */ /* 0x000fe2000000000b */
[----:B----4-:R-:W-:Y:S02]  /*10bd0*/  @!P1 IMAD.MOV.U32 R12, RZ, RZ, R0 ;  /* 0x000000ffff0c9224 */ /* 0x010fe400078e0000 */
[----:B------:R-:W-:Y:S01]  /*10be0*/  @!P1 IMAD.MOV.U32 R13, RZ, RZ, R4 ;  /* 0x000000ffff0d9224 */ /* 0x000fe200078e0004 */
[----:B------:R-:W-:Y:S04]  /*10bf0*/  STL [R1+0x11dc], R8 ;  /* 0x0011dc0801007387 */ /* 0x000fe80000100800 */
[----:B------:R-:W4:Y:S04]  /*10c00*/  LDL R6, [R1+0x46c] ;  /* 0x00046c0001067983 */ /* 0x000f280000100800 */
[----:B------:R-:W4:Y:S04]  /*10c10*/  LDL R5, [R1+0x470] ;  /* 0x0004700001057983 */ /* 0x000f280000100800 */
[----:B------:R0:W4:Y:S04]  /*10c20*/  @!P1 LDG.E.U16 R11, [R12.64] ;  /* 0x000000040c0b9981 */ /* 0x000128000c1e1500 */
[----:B--2---:R-:W-:Y:S04]  /*10c30*/  STL [R1+0x11e0], R9 ;  /* 0x0011e00901007387 */ /* 0x004fe80000100800 */
[----:B------:R-:W2:Y:S04]  /*10c40*/  LDL R7, [R1+0x464] ;  /* 0x0004640001077983 */ /* 0x000ea80000100800 */
[----:B------:R-:W2:Y:S04]  /*10c50*/  LDL R2, [R1+0x468] ;  /* 0x0004680001027983 */ /* 0x000ea80000100800 */
[----:B---3--:R-:W-:Y:S04]  /*10c60*/  STL [R1+0x11e4], R10 ;  /* 0x0011e40a01007387 */ /* 0x008fe80000100800 */
[----:B------:R-:W3:Y:S04]  /*10c70*/  LDL R4, [R1+0x42c] ;  /* 0x00042c0001047983 */ /* 0x000ee80000100800 */
[----:B------:R-:W3:Y:S01]  /*10c80*/  LDL R0, [R1+0x430] ;  /* 0x0004300001007983 */ /* 0x000ee20000100800 */
[----:B0-----:R-:W-:-:S03]  /*10c90*/  PRMT R12, RZ, 0x7610, R12 ;  /* 0x00007610ff0c7816 */ /* 0x001fc6000000000c */
[----:B------:R4:W-:Y:S04]  /*10ca0*/  STS.U16 [R3+0x1000], R15 ;  /* 0x0010000f03007388 */ /* 0x0009e80000000400 */
[----:B------:R0:W-:Y:S01]  /*10cb0*/  STS.U16 [R3+0x1040], R14 ;  /* 0x0010400e03007388 */ /* 0x0001e20000000400 */
[----:B----4-:R-:W-:Y:S02]  /*10cc0*/  @!P0 IMAD.MOV.U32 R15, RZ, RZ, R6 ;  /* 0x000000ffff0f8224 */ /* 0x010fe400078e0006 */
[----:B0-----:R-:W-:Y:S01]  /*10cd0*/  @!P0 IMAD.MOV.U32 R14, RZ, RZ, R5 ;  /* 0x000000ffff0e8224 */ /* 0x001fe200078e0005 */
[----:B------:R-:W-:Y:S04]  /*10ce0*/  STL [R1+0x11e8], R11 ;  /* 0x0011e80b01007387 */ /* 0x000fe80000100800 */
[----:B------:R-:W4:Y:S04]  /*10cf0*/  LDL R6, [R1+0x424] ;  /* 0x0004240001067983 */ /* 0x000f280000100800 */
[----:B------:R-:W4:Y:S04]  /*10d00*/  LDL R5, [R1+0x428] ;  /* 0x0004280001057983 */ /* 0x000f280000100800 */
[----:B------:R2:W4:Y:S01]  /*10d10*/  @!P0 LDG.E.U16 R12, [R14.64] ;  /* 0x000000040e0c8981 */ /* 0x000522000c1e1500 */
[----:B------:R-:W-:-:S03]  /*10d20*/  PRMT R13, RZ, 0x7610, R13 ;  /* 0x00007610ff0d7816 */ /* 0x000fc6000000000d */
[----:B------:R3:W-:Y:S04]  /*10d30*/  STS.U16 [R3+0x1240], R17 ;  /* 0x0012401103007388 */ /* 0x0007e80000000400 */
[----:B------:R0:W-:Y:S01]  /*10d40*/  STS.U16 [R3+0x1200], R16 ;  /* 0x0012001003007388 */ /* 0x0001e20000000400 */
[----:B--2---:R-:W-:Y:S02]  /*10d50*/  @!P1 IMAD.MOV.U32 R15, RZ, RZ, R7 ;  /* 0x000000ffff0f9224 */ /* 0x004fe400078e0007 */
[----:B------:R-:W-:-:S05]  /*10d60*/  @!P1 IMAD.MOV.U32 R14, RZ, RZ, R2 ;  /* 0x000000ffff0e9224 */ /* 0x000fca00078e0002 */
[----:B------:R1:W2:Y:S01]  /*10d70*/  @!P1 LDG.E.U16 R13, [R14.64] ;  /* 0x000000040e0d9981 */ /* 0x0002a2000c1e1500 */
[----:B---3--:R-:W-:Y:S01]  /*10d80*/  @!P0 IMAD.MOV.U32 R17, RZ, RZ, R4 ;  /* 0x000000ffff118224 */ /* 0x008fe200078e0004 */
[----:B-1----:R-:W-:Y:S01]  /*10d90*/  PRMT R14, RZ, 0x7610, R14 ;  /* 0x00007610ff0e7816 */ /* 0x002fe2000000000e */
[----:B0-----:R-:W-:-:S05]  /*10da0*/  @!P0 IMAD.MOV.U32 R16, RZ, RZ, R0 ;  /* 0x000000ffff108224 */ /* 0x001fca00078e0000 */
        /* <DEDUP_REMOVED lines=17> */
[----:B------:R-:W-:Y:S01]  /*10ec0*/  PRMT R17, RZ, 0x7610, R17 ;  /* 0x00007610ff117816 */ /* 0x000fe20000000011 */
[----:B----4-:R-:W-:Y:S02]  /*10ed0*/  @!P0 IMAD.MOV.U32 R19, RZ, RZ, R7 ;  /* 0x000000ffff138224 */ /* 0x010fe400078e0007 */
[----:B0-----:R-:W-:Y:S01]  /*10ee0*/  @!P0 IMAD.MOV.U32 R18, RZ, RZ, R2 ;  /* 0x000000ffff128224 */ /* 0x001fe200078e0002 */
[----:B------:R-:W-:Y:S04]  /*10ef0*/  STL [R1+0x11f8], R15 ;  /* 0x0011f80f01007387 */ /* 0x000fe80000100800 */
[----:B------:R-:W4:Y:S04]  /*10f00*/  LDL R7, [R1+0x3e0] ;  /* 0x0003e00001077983 */ /* 0x000f280000100800 */
[----:B------:R-:W4:Y:S04]  /*10f10*/  LDL R2, [R1+0xba0] ;  /* 0x000ba00001027983 */ /* 0x000f280000100800 */
[----:B------:R2:W4:Y:S04]  /*10f20*/  @!P0 LDG.E.U16 R16, [R18.64] ;  /* 0x0000000412108981 */ /* 0x000528000c1e1500 */
[----:B------:R3:W-:Y:S04]  /*10f30*/  STS.U16 [R3+0x1640], R21 ;  /* 0x0016401503007388 */ /* 0x0007e80000000400 */
[----:B------:R0:W-:Y:S01]  /*10f40*/  STS.U16 [R3+0x1600], R20 ;  /* 0x0016001403007388 */ /* 0x0001e20000000400 */
[----:B--2---:R-:W-:-:S02]  /*10f50*/  @!P1 IMAD.MOV.U32 R19, RZ, RZ, R4 ;  /* 0x000000ffff139224 */ /* 0x004fc400078e0004 */
        /* <DEDUP_REMOVED lines=8> */
[----:B------:R-:W-:-:S05]  /*10fe0*/  @!P1 IMAD.MOV.U32 R20, RZ, RZ, R2 ;  /* 0x000000ffff149224 */ /* 0x000fca00078e0002 */
[----:B------:R-:W4:Y:S04]  /*10ff0*/  @!P1 LDG.E.U16 R19, [R20.64] ;  /* 0x0000000414139981 */ /* 0x000f28000c1e1500 */
[----:B------:R-:W-:Y:S04]  /*11000*/  STL [R1+0x11fc], R16 ;  /* 0x0011fc1001007387 */ /* 0x000fe80000100800 */
[----:B------:R-:W4:Y:S04]  /*11010*/  LDL R4, [R1+0x75c] ;  /* 0x00075c0001047983 */ /* 0x000f280000100800 */
[----:B------:R-:W4:Y:S04]  /*11020*/  LDL R0, [R1+0x760] ;  /* 0x0007600001007983 */ /* 0x000f280000100800 */
[----:B--2---:R-:W-:Y:S04]  /*11030*/  STL [R1+0x1200], R17 ;  /* 0x0012001101007387 */ /* 0x004fe80000100800 */
[----:B------:R-:W2:Y:S04]  /*11040*/  LDL R10, [R1+0x754] ;  /* 0x00075400010a7983 */ /* 0x000ea80000100800 */
[----:B------:R-:W2:Y:S04]  /*11050*/  LDL R5, [R1+0x758] ;  /* 0x0007580001057983 */ /* 0x000ea80000100800 */
[----:B------:R-:W2:Y:S04]  /*11060*/  LDL R6, [R1+0x720] ;  /* 0x0007200001067983 */ /* 0x000ea80000100800 */
[----:B---3--:R-:W-:Y:S04]  /*11070*/  STL [R1+0x1204], R18 ;  /* 0x0012041201007387 */ /* 0x008fe80000100800 */
[----:B------:R-:W3:Y:S04]  /*11080*/  LDL R9, [R1+0x71c] ;  /* 0x00071c0001097983 */ /* 0x000ee80000100800 */
[----:B------:R-:W3:Y:S04]  /*11090*/  LDL R8, [R1+0x714] ;  /* 0x0007140001087983 */ /* 0x000ee80000100800 */
[----:B------:R-:W3:Y:S01]  /*110a0*/  LDL R2, [R1+0x718] ;  /* 0x0007180001027983 */ /* 0x000ee20000100800 */
[----:B------:R-:W-:-:S02]  /*110b0*/  PRMT R60, RZ, 0x7610, R60 ;  /* 0x00007610ff3c7816 */ /* 0x000fc4000000003c */
[----:B------:R-:W-:Y:S02]  /*110c0*/  PRMT R58, RZ, 0x7610, R58 ;  /* 0x00007610ff3a7816 */ /* 0x000fe4000000003a */
[----:B------:R-:W-:Y:S01]  /*110d0*/  PRMT R56, RZ, 0x7610, R56 ;  /* 0x00007610ff387816 */ /* 0x000fe20000000038 */
[----:B----4-:R-:W-:Y:S04]  /*110e0*/  STL [R1+0x1208], R19 ;  /* 0x0012081301007387 */ /* 0x010fe80000100800 */
[----:B------:R-:W4:Y:S04]  /*110f0*/  LDL R11, [R1+0x6dc] ;  /* 0x0006dc00010b7983 */ /* 0x000f280000100800 */
[----:B------:R-:W4:Y:S01]  /*11100*/  LDL R7, [R1+0x6e0] ;  /* 0x0006e00001077983 */ /* 0x000f220000100800 */
[----:B------:R-:W-:-:S02]  /*11110*/  @!P0 IMAD.MOV.U32 R21, RZ, RZ, R4 ;  /* 0x000000ffff158224 */ /* 0x000fc400078e0004 */
[----:B------:R-:W-:Y:S01]  /*11120*/  @!P0 IMAD.MOV.U32 R20, RZ, RZ, R0 ;  /* 0x000000ffff148224 */ /* 0x000fe200078e0000 */
[----:B------:R-:W-:Y:S01]  /*11130*/  PRMT R54, RZ, 0x7610, R54 ;  /* 0x00007610ff367816 */ /* 0x000fe20000000036 */
[----:B------:R-:W4:Y:S04]  /*11140*/  LDL R4, [R1+0x6d4] ;  /* 0x0006d40001047983 */ /* 0x000f280000100800 */
[----:B------:R2:W4:Y:S01]  /*11150*/  @!P0 LDG.E.U16 R60, [R20.64] ;  /* 0x00000004143c8981 */ /* 0x000522000c1e1500 */
[----:B------:R-:W-:-:S03]  /*11160*/  PRMT R52, RZ, 0x7610, R52 ;  /* 0x00007610ff347816 */ /* 0x000fc60000000034 */
[----:B------:R-:W4:Y:S01]  /*11170*/  LDL R0, [R1+0x6d8] ;  /* 0x0006d80001007983 */ /* 0x000f220000100800 */
[----:B--2---:R-:W-:Y:S02]  /*11180*/  @!P1 IMAD.MOV.U32 R21, RZ, RZ, R10 ;  /* 0x000000ffff159224 */ /* 0x004fe400078e000a */
[----:B------:R-:W-:-:S05]  /*11190*/  @!P1 IMAD.MOV.U32 R20, RZ, RZ, R5 ;  /* 0x000000ffff149224 */ /* 0x000fca00078e0005 */
[----:B------:R0:W2:Y:S02]  /*111a0*/  @!P1 LDG.E.U16 R58, [R20.64] ;  /* 0x00000004143a9981 */ /* 0x0000a4000c1e1500 */
[----:B0-----:R-:W-:Y:S02]  /*111b0*/  @!P0 IMAD.MOV.U32 R20, RZ, RZ, R6 ;  /* 0x000000ffff148224 */ /* 0x001fe400078e0006 */
[----:B---3--:R-:W-:-:S05]  /*111c0*/  @!P0 IMAD.MOV.U32 R21, RZ, RZ, R9 ;  /* 0x000000ffff158224 */ /* 0x008fca00078e0009 */
[----:B------:R0:W3:Y:S02]  /*111d0*/  @!P0 LDG.E.U16 R56, [R20.64] ;  /* 0x0000000414388981 */ /* 0x0000e4000c1e1500 */
[----:B0-----:R-:W-:Y:S02]  /*111e0*/  @!P1 IMAD.MOV.U32 R20, RZ, RZ, R2 ;  /* 0x000000ffff149224 */ /* 0x001fe400078e0002 */
[----:B------:R-:W-:-:S05]  /*111f0*/  @!P1 IMAD.MOV.U32 R21, RZ, RZ, R8 ;  /* 0x000000ffff159224 */ /* 0x000fca00078e0008 */
[----:B------:R4:W3:Y:S02]  /*11200*/  @!P1 LDG.E.U16 R54, [R20.64] ;  /* 0x0000000414369981 */ /* 0x0008e4000c1e1500 */
[----:B----4-:R-:W-:Y:S02]  /*11210*/  @!P0 IMAD.MOV.U32 R21, RZ, RZ, R11 ;  /* 0x000000ffff158224 */ /* 0x010fe400078e000b */
[----:B------:R-:W-:-:S05]  /*11220*/  @!P0 IMAD.MOV.U32 R20, RZ, RZ, R7 ;  /* 0x000000ffff148224 */ /* 0x000fca00078e0007 */
[----:B------:R0:W4:Y:S04]  /*11230*/  @!P0 LDG.E.U16 R52, [R20.64] ;  /* 0x0000000414348981 */ /* 0x000128000c1e1500 */
[----:B------:R-:W-:Y:S04]  /*11240*/  STL [R1+0x120c], R60 ;  /* 0x00120c3c01007387 */ /* 0x000fe80000100800 */
[----:B------:R-:W4:Y:S04]  /*11250*/  LDL R10, [R1+0x69c] ;  /* 0x00069c00010a7983 */ /* 0x000f280000100800 */
[----:B------:R-:W4:Y:S04]  /*11260*/  LDL R5, [R1+0x6a0] ;  /* 0x0006a00001057983 */ /* 0x000f280000100800 */
[----:B--2---:R-:W-:Y:S04]  /*11270*/  STL [R1+0x1210], R58 ;  /* 0x0012103a01007387 */ /* 0x004fe80000100800 */
[----:B------:R-:W2:Y:S04]  /*11280*/  LDL R9, [R1+0x694] ;  /* 0x0006940001097983 */ /* 0x000ea80000100800 */
[----:B------:R-:W2:Y:S04]  /*11290*/  LDL R6, [R1+0x698] ;  /* 0x0006980001067983 */ /* 0x000ea80000100800 */
[----:B---3--:R-:W-:Y:S04]  /*112a0*/  STL [R1+0x1214], R56 ;  /* 0x0012143801007387 */ /* 0x008fe80000100800 */
[----:B------:R-:W3:Y:S04]  /*112b0*/  LDL R8, [R1+0x65c] ;  /* 0x00065c0001087983 */ /* 0x000ee80000100800 */
[----:B------:R-:W3:Y:S01]  /*112c0*/  LDL R2, [R1+0x660] ;  /* 0x0006600001027983 */ /* 0x000ee20000100800 */
[----:B------:R-:W-:Y:S01]  /*112d0*/  PRMT R50, RZ, 0x7610, R50 ;  /* 0x00007610ff327816 */ /* 0x000fe20000000032 */
[----:B0-----:R-:W-:-:S02]  /*112e0*/  @!P1 IMAD.MOV.U32 R20, RZ, RZ, R0 ;  /* 0x000000ffff149224 */ /* 0x001fc400078e0000 */
[----:B------:R-:W-:Y:S01]  /*112f0*/  @!P1 IMAD.MOV.U32 R21, RZ, RZ, R4 ;  /* 0x000000ffff159224 */ /* 0x000fe200078e0004 */
[----:B------:R-:W-:Y:S01]  /*11300*/  PRMT R48, RZ, 0x7610, R48 ;  /* 0x00007610ff307816 */ /* 0x000fe20000000030 */
[----:B------:R-:W-:Y:S04]  /*11310*/  STL [R1+0x1218], R54 ;  /* 0x0012183601007387 */ /* 0x000fe80000100800 */
[----:B------:R0:W3:Y:S01]  /*11320*/  @!P1 LDG.E.U16 R50, [R20.64] ;  /* 0x0000000414329981 */ /* 0x0000e2000c1e1500 */
[----:B------:R-:W-:Y:S02]  /*11330*/  LOP3.LUT R0, R3, 0x10, RZ, 0x3c, !PT ;  /* 0x0000001003007812 */ /* 0x000fe400078e3cff */
[----:B------:R-:W-:Y:S01]  /*11340*/  PRMT R46, RZ, 0x7610, R46 ;  /* 0x00007610ff2e7816 */ /* 0x000fe2000000002e */
[----:B------:R-:W-:Y:S04]  /*11350*/  STS.U16 [R3+0x1800], R29 ;  /* 0x0018001d03007388 */ /* 0x000fe80000000400 */
[----:B----4-:R-:W-:Y:S04]  /*11360*/  STL [R1+0x121c], R52 ;  /* 0x00121c3401007387 */ /* 0x010fe80000100800 */
[----:B------:R-:W4:Y:S04]  /*11370*/  LDL R7, [R1+0x654] ;  /* 0x0006540001077983 */ /* 0x000f280000100800 */
[----:B------:R-:W4:Y:S01]  /*11380*/  LDL R4, [R1+0x658] ;  /* 0x0006580001047983 */ /* 0x000f220000100800 */
[----:B0-----:R-:W-:-:S02]  /*11390*/  @!P0 IMAD.MOV.U32 R21, RZ, RZ, R10 ;  /* 0x000000ffff158224 */ /* 0x001fc400078e000a */
[----:B------:R-:W-:-:S05]  /*113a0*/  @!P0 IMAD.MOV.U32 R20, RZ, RZ, R5 ;  /* 0x000000ffff148224 */ /* 0x000fca00078e0005 */
[----:B------:R2:W4:Y:S04]  /*113b0*/  @!P0 LDG.E.U16 R48, [R20.64] ;  /* 0x0000000414308981 */ /* 0x000528000c1e1500 */
[----:B------:R-:W-:Y:S04]  /*113c0*/  STS.U16 [R3+0x1840], R28 ;  /* 0x0018401c03007388 */ /* 0x000fe80000000400 */
[----:B------:R-:W-:Y:S04]  /*113d0*/  STS.U16 [R3+0x1a40], R27 ;  /* 0x001a401b03007388 */ /* 0x000fe80000000400 */
[----:B------:R-:W-:Y:S04]  /*113e0*/  STS.U16 [R3+0x1a00], R26 ;  /* 0x001a001a03007388 */ /* 0x000fe80000000400 */
[----:B------:R-:W-:Y:S04]  /*113f0*/  STS.U16 [R3+0x1c00], R25 ;  /* 0x001c001903007388 */ /* 0x000fe80000000400 */
[----:B------:R-:W-:Y:S04]  /*11400*/  STS.U16 [R3+0x1c40], R24 ;  /* 0x001c401803007388 */ /* 0x000fe80000000400 */
[----:B------:R-:W-:Y:S04]  /*11410*/  STS.U16 [R3+0x1e40], R23 ;  /* 0x001e401703007388 */ /* 0x000fe80000000400 */
[----:B------:R-:W-:Y:S04]  /*11420*/  STS.U16 [R3+0x1e00], R22 ;  /* 0x001e001603007388 */ /* 0x000fe80000000400 */
[----:B------:R-:W-:Y:S04]  /*11430*/  STS.U16 [R0+0x80], R42 ;  /* 0x0000802a00007388 */ /* 0x000fe80000000400 */
[----:B------:R0:W-:Y:S02]  /*11440*/  STS.U16 [R0+0xc0], R44 ;  /* 0x0000c02c00007388 */ /* 0x0001e40000000400 */
[----:B0-----:R-:W-:Y:S01]  /*11450*/  PRMT R44, RZ, 0x7610, R44 ;  /* 0x00007610ff2c7816 */ /* 0x001fe2000000002c */
[----:B--2---:R-:W-:-:S02]  /*11460*/  @!P1 IMAD.MOV.U32 R21, RZ, RZ, R9 ;  /* 0x000000ffff159224 */ /* 0x004fc400078e0009 */
[----:B------:R-:W-:-:S05]  /*11470*/  @!P1 IMAD.MOV.U32 R20, RZ, RZ, R6 ;  /* 0x000000ffff149224 */ /* 0x000fca00078e0006 */
[----:B------:R3:W2:Y:S02]  /*11480*/  @!P1 LDG.E.U16 R46, [R20.64] ;  /* 0x00000004142e9981 */ /* 0x0006a4000c1e1500 */
[----:B---3--:R-:W-:Y:S02]  /*11490*/  @!P0 IMAD.MOV.U32 R21, RZ, RZ, R8 ;  /* 0x000000ffff158224 */ /* 0x008fe400078e0008 */
[----:B------:R-:W-:-:S05]  /*114a0*/  @!P0 IMAD.MOV.U32 R20, RZ, RZ, R2 ;  /* 0x000000ffff148224 */ /* 0x000fca00078e0002 */
[----:B------:R4:W3:Y:S01]  /*114b0*/  @!P0 LDG.E.U16 R44, [R20.64] ;  /* 0x00000004142c8981 */ /* 0x0008e2000c1e1500 */
[----:B------:R-:W-:-:S03]  /*114c0*/  PRMT R42, RZ, 0x7610, R42 ;  /* 0x00007610ff2a7816 */ /* 0x000fc6000000002a */
[----:B------:R-:W-:Y:S04]  /*114d0*/  STL [R1+0x1220], R50 ;  /* 0x0012203201007387 */ /* 0x000fe80000100800 */
[----:B------:R-:W3:Y:S04]  /*114e0*/  LDL.LU R32, [R1+0x310] ;  /* 0x0003100001207983 */ /* 0x000ee80000300800 */
[----:B------:R-:W3:Y:S04]  /*114f0*/  LDL R10, [R1+0x61c] ;  /* 0x00061c00010a7983 */ /* 0x000ee80000100800 */
[----:B------:R-:W3:Y:S04]  /*11500*/  LDL R5, [R1+0x620] ;  /* 0x0006200001057983 */ /* 0x000ee80000100800 */
[----:B------:R-:W3:Y:S01]  /*11510*/  LDL.LU R30, [R1+0x304] ;  /* 0x00030400011e7983 */ /* 0x000ee20000300800 */
[----:B----4-:R-:W-:-:S02]  /*11520*/  @!P1 IMAD.MOV.U32 R21, RZ, RZ, R7 ;  /* 0x000000ffff159224 */ /* 0x010fc400078e0007 */
[----:B------:R-:W-:-:S05]  /*11530*/  @!P1 IMAD.MOV.U32 R20, RZ, RZ, R4 ;  /* 0x000000ffff149224 */ /* 0x000fca00078e0004 */
[----:B------:R0:W4:Y:S04]  /*11540*/  @!P1 LDG.E.U16 R42, [R20.64] ;  /* 0x00000004142a9981 */ /* 0x000128000c1e1500 */
[----:B------:R-:W-:Y:S04]  /*11550*/  STL [R1+0x1224], R48 ;  /* 0x0012243001007387 */ /* 0x000fe80000100800 */
[----:B------:R-:W4:Y:S04]  /*11560*/  LDL R9, [R1+0x614] ;  /* 0x0006140001097983 */ /* 0x000f280000100800 */
[----:B------:R-:W4:Y:S04]  /*11570*/  LDL R6, [R1+0x618] ;  /* 0x0006180001067983 */ /* 0x000f280000100800 */
[----:B------:R-:W4:Y:S04]  /*11580*/  LDL.LU R31, [R1+0x308] ;  /* 0x00030800011f7983 */ /* 0x000f280000300800 */
[----:B--2---:R-:W-:Y:S04]  /*11590*/  STL [R1+0x1228], R46 ;  /* 0x0012282e01007387 */ /* 0x004fe80000100800 */
[----:B------:R-:W2:Y:S04]  /*115a0*/  LDL R14, [R1+0x5dc] ;  /* 0x0005dc00010e7983 */ /* 0x000ea80000100800 */
[----:B------:R-:W2:Y:S04]  /*115b0*/  LDL R13, [R1+0x5e0] ;  /* 0x0005e000010d7983 */ /* 0x000ea80000100800 */
[----:B------:R-:W2:Y:S04]  /*115c0*/  LDL.LU R8, [R1+0xec] ;  /* 0x0000ec0001087983 */ /* 0x000ea80000300800 */
[----:B------:R-:W2:Y:S04]  /*115d0*/  LDL R12, [R1+0x5d4] ;  /* 0x0005d400010c7983 */ /* 0x000ea80000100800 */
[----:B------:R-:W2:Y:S04]  /*115e0*/  LDL R2, [R1+0x5d8] ;  /* 0x0005d80001027983 */ /* 0x000ea80000100800 */
[----:B---3--:R-:W-:Y:S04]  /*115f0*/  STL [R1+0x122c], R44 ;  /* 0x00122c2c01007387 */ /* 0x008fe80000100800 */
[----:B------:R-:W3:Y:S04]  /*11600*/  LDL.LU R11, [R1+0x2f0] ;  /* 0x0002f000010b7983 */ /* 0x000ee80000300800 */
[----:B------:R-:W3:Y:S01]  /*11610*/  LDL R4, [R1+0x5a0] ;  /* 0x0005a00001047983 */ /* 0x000ee20000100800 */
[----:B0-----:R-:W-:-:S03]  /*11620*/  @!P0 IMAD.MOV.U32 R21, RZ, RZ, R10 ;  /* 0x000000ffff158224 */ /* 0x001fc600078e000a */
[----:B------:R0:W-:Y:S01]  /*11630*/  STS.U16 [R0+0x2c0], R40 ;  /* 0x0002c02800007388 */ /* 0x0001e20000000400 */
[----:B------:R-:W-:-:S03]  /*11640*/  @!P0 IMAD.MOV.U32 R20, RZ, RZ, R5 ;  /* 0x000000ffff148224 */ /* 0x000fc600078e0005 */
[----:B------:R-:W3:Y:S01]  /*11650*/  LDL R7, [R1+0x59c] ;  /* 0x00059c0001077983 */ /* 0x000ee20000100800 */
[----:B0-----:R-:W-:-:S03]  /*11660*/  PRMT R40, RZ, 0x7610, R40 ;  /* 0x00007610ff287816 */ /* 0x001fc60000000028 */
[----:B------:R0:W-:Y:S01]  /*11670*/  STS.U16 [R0+0x280], R32 ;  /* 0x0002802000007388 */ /* 0x0001e20000000400 */
[----:B------:R-:W-:-:S03]  /*11680*/  PRMT R38, RZ, 0x7610, R38 ;  /* 0x00007610ff267816 */ /* 0x000fc60000000026 */
[----:B------:R1:W-:Y:S04]  /*11690*/  STS.U16 [R0+0x480], R30 ;  /* 0x0004801e00007388 */ /* 0x0003e80000000400 */
[----:B------:R1:W3:Y:S04]  /*116a0*/  @!P0 LDG.E.U16 R40, [R20.64] ;  /* 0x0000000414288981 */ /* 0x0002e8000c1e1500 */
[----:B----4-:R-:W-:Y:S04]  /*116b0*/  STL [R1+0x1230], R42 ;  /* 0x0012302a01007387 */ /* 0x010fe80000100800 */
[----:B0-----:R-:W4:Y:S01]  /*116c0*/  LDL.LU R32, [R1+0xdc] ;  /* 0x0000dc0001207983 */ /* 0x001f220000300800 */
[----:B-1----:R-:W-:-:S03]  /*116d0*/  @!P1 IMAD.MOV.U32 R21, RZ, RZ, R9 ;  /* 0x000000ffff159224 */ /* 0x002fc600078e0009 */
[----:B------:R-:W4:Y:S01]  /*116e0*/  LDL R5, [R1+0x598] ;  /* 0x0005980001057983 */ /* 0x000f220000100800 */
[----:B------:R-:W-:-:S03]  /*116f0*/  @!P1 IMAD.MOV.U32 R20, RZ, RZ, R6 ;  /* 0x000000ffff149224 */ /* 0x000fc600078e0006 */
[----:B------:R-:W4:Y:S04]  /*11700*/  LDL.LU R30, [R1+0xe0] ;  /* 0x0000e000011e7983 */ /* 0x000f280000300800 */
[----:B------:R-:W4:Y:S01]  /*11710*/  LDL R9, [R1+0x594] ;  /* 0x0005940001097983 */ /* 0x000f220000100800 */
[----:B------:R-:W-:-:S03]  /*11720*/  PRMT R36, RZ, 0x7610, R36 ;  /* 0x00007610ff247816 */ /* 0x000fc60000000024 */
[----:B------:R-:W4:Y:S04]  /*11730*/  LDL R6, [R1+0x560] ;  /* 0x0005600001067983 */ /* 0x000f280000100800 */
[----:B------:R2:W4:Y:S04]  /*11740*/  @!P1 LDG.E.U16 R38, [R20.64] ;  /* 0x0000000414269981 */ /* 0x000528000c1e1500 */
[----:B------:R-:W4:Y:S04]  /*11750*/  LDL R10, [R1+0x55c] ;  /* 0x00055c00010a7983 */ /* 0x000f280000100800 */
[----:B------:R0:W-:Y:S04]  /*11760*/  STS.U16 [R0+0x4c0], R31 ;  /* 0x0004c01f00007388 */ /* 0x0001e80000000400 */
[----:B0-----:R-:W4:Y:S01]  /*11770*/  LDL.LU R31, [R1+0xcc] ;  /* 0x0000cc00011f7983 */ /* 0x001f220000300800 */
[----:B--2---:R-:W-:-:S02]  /*11780*/  @!P0 IMAD.MOV.U32 R21, RZ, RZ, R14 ;  /* 0x000000ffff158224 */ /* 0x004fc400078e000e */
[----:B------:R-:W-:Y:S01]  /*11790*/  @!P0 IMAD.MOV.U32 R20, RZ, RZ, R13 ;  /* 0x000000ffff148224 */ /* 0x000fe200078e000d */
[----:B------:R0:W-:Y:S04]  /*117a0*/  STS.U16 [R0+0x6c0], R8 ;  /* 0x0006c00800007388 */ /* 0x0001e80000000400 */
[----:B------:R1:W2:Y:S04]  /*117b0*/  @!P0 LDG.E.U16 R36, [R20.64] ;  /* 0x0000000414248981 */ /* 0x0002a8000c1e1500 */
[----:B0-----:R-:W2:Y:S01]  /*117c0*/  LDL.LU R8, [R1+0xd0] ;  /* 0x0000d00001087983 */ /* 0x001ea20000300800 */
[----:B-1----:R-:W-:-:S03]  /*117d0*/  @!P1 IMAD.MOV.U32 R20, RZ, RZ, R2 ;  /* 0x000000ffff149224 */ /* 0x002fc600078e0002 */
[----:B------:R-:W2:Y:S01]  /*117e0*/  LDL R2, [R1+0x558] ;  /* 0x0005580001027983 */ /* 0x000ea20000100800 */
[----:B---3--:R-:W-:-:S03]  /*117f0*/  @!P0 IMAD.MOV.U32 R22, RZ, RZ, R4 ;  /* 0x000000ffff168224 */ /* 0x008fc600078e0004 */
[----:B------:R-:W3:Y:S01]  /*11800*/  LDL R4, [R1+0x520] ;  /* 0x0005200001047983 */ /* 0x000ee20000100800 */
[----:B------:R-:W-:Y:S01]  /*11810*/  PRMT R34, RZ, 0x7610, R34 ;  /* 0x00007610ff227816 */ /* 0x000fe20000000022 */
[----:B------:R-:W-:Y:S02]  /*11820*/  @!P1 IMAD.MOV.U32 R21, RZ, RZ, R12 ;  /* 0x000000ffff159224 */ /* 0x000fe400078e000c */
[----:B------:R-:W3:Y:S01]  /*11830*/  LDL R12, [R1+0x554] ;  /* 0x00055400010c7983 */ /* 0x000ee20000100800 */
[----:B------:R-:W-:-:S03]  /*11840*/  @!P0 IMAD.MOV.U32 R23, RZ, RZ, R7 ;  /* 0x000000ffff178224 */ /* 0x000fc600078e0007 */
[----:B------:R0:W3:Y:S04]  /*11850*/  @!P1 LDG.E.U16 R34, [R20.64] ;  /* 0x0000000414229981 */ /* 0x0000e8000c1e1500 */
[----:B------:R-:W3:Y:S01]  /*11860*/  LDL R7, [R1+0x51c] ;  /* 0x00051c0001077983 */ /* 0x000ee20000100800 */
[----:B0-----:R-:W-:-:S03]  /*11870*/  PRMT R20, RZ, 0x7610, R20 ;  /* 0x00007610ff147816 */ /* 0x001fc60000000014 */
[----:B------:R0:W-:Y:S01]  /*11880*/  STS.U16 [R0+0x680], R11 ;  /* 0x0006800b00007388 */ /* 0x0001e20000000400 */
[----:B------:R-:W-:-:S03]  /*11890*/  PRMT R21, RZ, 0x7610, R21 ;  /* 0x00007610ff157816 */ /* 0x000fc60000000015 */
[----:B------:R1:W3:Y:S04]  /*118a0*/  @!P0 LDG.E.U16 R20, [R22.64] ;  /* 0x0000000416148981 */ /* 0x0002e8000c1e1500 */
[----:B0-----:R-:W3:Y:S04]  /*118b0*/  LDL.LU R11, [R1+0xb4] ;  /* 0x0000b400010b7983 */ /* 0x001ee80000300800 */
[----:B----4-:R0:W-:Y:S01]  /*118c0*/  STS.U16 [R0+0x880], R32 ;  /* 0x0008802000007388 */ /* 0x0101e20000000400 */
[----:B-1----:R-:W-:Y:S02]  /*118d0*/  @!P1 IMAD.MOV.U32 R22, RZ, RZ, R5 ;  /* 0x000000ffff169224 */ /* 0x002fe400078e0005 */
[----:B------:R-:W-:Y:S01]  /*118e0*/  @!P1 IMAD.MOV.U32 R23, RZ, RZ, R9 ;  /* 0x000000ffff179224 */ /* 0x000fe200078e0009 */
[----:B0-----:R-:W4:Y:S01]  /*118f0*/  LDL.LU R32, [R1+0xb8] ;  /* 0x0000b80001207983 */ /* 0x001f220000300800 */
[----:B------:R-:W-:-:S03]  /*11900*/  @!P0 IMAD.MOV.U32 R24, RZ, RZ, R6 ;  /* 0x000000ffff188224 */ /* 0x000fc600078e0006 */
[----:B------:R-:W4:Y:S04]  /*11910*/  LDL R5, [R1+0x518] ;  /* 0x0005180001057983 */ /* 0x000f280000100800 */
[----:B------:R-:W4:Y:S04]  /*11920*/  LDL R9, [R1+0x514] ;  /* 0x0005140001097983 */ /* 0x000f280000100800 */
[----:B------:R-:W4:Y:S01]  /*11930*/  LDL R6, [R1+0x4e0] ;  /* 0x0004e00001067983 */ /* 0x000f220000100800 */
[----:B------:R-:W-:-:S03]  /*11940*/  @!P0 IMAD.MOV.U32 R25, RZ, RZ, R10 ;  /* 0x000000ffff198224 */ /* 0x000fc600078e000a */
[----:B------:R0:W4:Y:S04]  /*11950*/  @!P1 LDG.E.U16 R21, [R22.64] ;  /* 0x0000000416159981 */ /* 0x000128000c1e1500 */
[----:B------:R-:W4:Y:S01]  /*11960*/  LDL R10, [R1+0x4dc] ;  /* 0x0004dc00010a7983 */ /* 0x000f220000100800 */
[----:B0-----:R-:W-:-:S03]  /*11970*/  PRMT R22, RZ, 0x7610, R22 ;  /* 0x00007610ff167816 */ /* 0x001fc60000000016 */
[----:B------:R0:W-:Y:S04]  /*11980*/  STS.U16 [R0+0x8c0], R30 ;  /* 0x0008c01e00007388 */ /* 0x0001e80000000400 */
[----:B------:R1:W-:Y:S04]  /*11990*/  STS.U16 [R0+0xac0], R31 ;  /* 0x000ac01f00007388 */ /* 0x0003e80000000400 */
[----:B------:R2:W4:Y:S04]  /*119a0*/  @!P0 LDG.E.U16 R22, [R24.64] ;  /* 0x0000000418168981 */ /* 0x000528000c1e1500 */
[----:B0-----:R-:W4:Y:S04]  /*119b0*/  LDL.LU R30, [R1+0xac] ;  /* 0x0000ac00011e7983 */ /* 0x001f280000300800 */
[----:B-1----:R-:W4:Y:S01]  /*119c0*/  LDL.LU R31, [R1+0xb0] ;  /* 0x0000b000011f7983 */ /* 0x002f220000300800 */
[----:B--2---:R-:W-:-:S03]  /*119d0*/  @!P1 IMAD.MOV.U32 R24, RZ, RZ, R2 ;  /* 0x000000ffff189224 */ /* 0x004fc600078e0002 */
[----:B------:R-:W2:Y:S04]  /*119e0*/  LDL R2, [R1+0x4d8] ;  /* 0x0004d80001027983 */ /* 0x000ea80000100800 */
[----:B------:R-:W2:Y:S01]  /*119f0*/  LDL.LU R13, [R1+0x94] ;  /* 0x00009400010d7983 */ /* 0x000ea20000300800 */
[----:B---3--:R-:W-:-:S03]  /*11a00*/  @!P0 IMAD.MOV.U32 R26, RZ, RZ, R4 ;  /* 0x000000ffff1a8224 */ /* 0x008fc600078e0004 */
[----:B------:R-:W3:Y:S01]  /*11a10*/  LDL R4, [R1+0x4d4] ;  /* 0x0004d40001047983 */ /* 0x000ee20000100800 */
[----:B------:R-:W-:Y:S01]  /*11a20*/  PRMT R23, RZ, 0x7610, R23 ;  /* 0x00007610ff177816 */ /* 0x000fe20000000017 */
[----:B------:R-:W-:-:S05]  /*11a30*/  @!P1 IMAD.MOV.U32 R25, RZ, RZ, R12 ;  /* 0x000000ffff199224 */ /* 0x000fca00078e000c */
[----:B------:R0:W3:Y:S01]  /*11a40*/  @!P1 LDG.E.U16 R23, [R24.64] ;  /* 0x0000000418179981 */ /* 0x0000e2000c1e1500 */
[----:B------:R-:W-:-:S03]  /*11a50*/  @!P0 IMAD.MOV.U32 R27, RZ, RZ, R7 ;  /* 0x000000ffff1b8224 */ /* 0x000fc600078e0007 */
[----:B------:R1:W-:Y:S04]  /*11a60*/  STS.U16 [R0+0xa80], R8 ;  /* 0x000a800800007388 */ /* 0x0003e80000000400 */
[----:B------:R-:W3:Y:S01]  /*11a70*/  LDL R7, [R1+0x4a0] ;  /* 0x0004a00001077983 */ /* 0x000ee20000100800 */
[----:B0-----:R-:W-:-:S03]  /*11a80*/  PRMT R24, RZ, 0x7610, R24 ;  /* 0x00007610ff187816 */ /* 0x001fc60000000018 */
[----:B-1----:R-:W3:Y:S01]  /*11a90*/  LDL R8, [R1+0x49c] ;  /* 0x00049c0001087983 */ /* 0x002ee20000100800 */
[----:B------:R-:W-:-:S03]  /*11aa0*/  PRMT R25, RZ, 0x7610, R25 ;  /* 0x00007610ff197816 */ /* 0x000fc60000000019 */
[----:B------:R4:W3:Y:S04]  /*11ab0*/  @!P0 LDG.E.U16 R24, [R26.64] ;  /* 0x000000041a188981 */ /* 0x0008e8000c1e1500 */
[----:B------:R-:W3:Y:S04]  /*11ac0*/  LDL.LU R12, [R1+0x98] ;  /* 0x00009800010c7983 */ /* 0x000ee80000300800 */
[----:B------:R0:W-:Y:S01]  /*11ad0*/  STS.U16 [R0+0xc80], R11 ;  /* 0x000c800b00007388 */ /* 0x0001e20000000400 */
[----:B----4-:R-:W-:-:S03]  /*11ae0*/  @!P1 IMAD.MOV.U32 R26, RZ, RZ, R5 ;  /* 0x000000ffff1a9224 */ /* 0x010fc600078e0005 */
[----:B------:R-:W4:Y:S01]  /*11af0*/  LDL R5, [R1+0x498] ;  /* 0x0004980001057983 */ /* 0x000f220000100800 */
[----:B------:R-:W-:-:S03]  /*11b00*/  @!P1 IMAD.MOV.U32 R27, RZ, RZ, R9 ;  /* 0x000000ffff1b9224 */ /* 0x000fc600078e0009 */
[----:B------:R-:W4:Y:S01]  /*11b10*/  LDL.LU R9, [R1+0x84] ;  /* 0x0000840001097983 */ /* 0x000f220000300800 */
[----:B------:R-:W-:-:S03]  /*11b20*/  @!P0 IMAD.MOV.U32 R28, RZ, RZ, R6 ;  /* 0x000000ffff1c8224 */ /* 0x000fc600078e0006 */
[----:B------:R-:W4:Y:S04]  /*11b30*/  LDL R6, [R1+0x494] ;  /* 0x0004940001067983 */ /* 0x000f280000100800 */
[----:B------:R1:W4:Y:S01]  /*11b40*/  @!P1 LDG.E.U16 R25, [R26.64] ;  /* 0x000000041a199981 */ /* 0x000322000c1e1500 */
[----:B------:R-:W-:-:S03]  /*11b50*/  @!P0 IMAD.MOV.U32 R29, RZ, RZ, R10 ;  /* 0x000000ffff1d8224 */ /* 0x000fc600078e000a */
[----:B0-----:R-:W4:Y:S04]  /*11b60*/  LDL R11, [R1+0x45c] ;  /* 0x00045c00010b7983 */ /* 0x001f280000100800 */
[----:B------:R-:W4:Y:S01]  /*11b70*/  LDL R10, [R1+0x460] ;  /* 0x00046000010a7983 */ /* 0x000f220000100800 */
[----:B-1----:R-:W-:-:S03]  /*11b80*/  PRMT R26, RZ, 0x7610, R26 ;  /* 0x00007610ff1a7816 */ /* 0x002fc6000000001a */
[----:B------:R0:W-:Y:S04]  /*11b90*/  STS.U16 [R0+0xcc0], R32 ;  /* 0x000cc02000007388 */ /* 0x0001e80000000400 */
[----:B------:R2:W4:Y:S04]  /*11ba0*/  @!P0 LDG.E.U16 R26, [R28.64] ;  /* 0x000000041c1a8981 */ /* 0x000528000c1e1500 */
[----:B0-----:R-:W4:Y:S01]  /*11bb0*/  LDL.LU R32, [R1+0x88] ;  /* 0x0000880001207983 */ /* 0x001f220000300800 */
[----:B------:R-:W-:-:S03]  /*11bc0*/  PRMT R27, RZ, 0x7610, R27 ;  /* 0x00007610ff1b7816 */ /* 0x000fc6000000001b */
[----:B------:R0:W-:Y:S01]  /*11bd0*/  STS.U16 [R0+0xec0], R30 ;  /* 0x000ec01e00007388 */ /* 0x0001e20000000400 */
[----:B--2---:R-:W-:Y:S01]  /*11be0*/  @!P1 IMAD.MOV.U32 R28, RZ, RZ, R2 ;  /* 0x000000ffff1c9224 */ /* 0x004fe200078e0002 */
[----:B------:R-:W-:Y:S02]  /*11bf0*/  PRMT R33, RZ, 0x7610, R33 ;  /* 0x00007610ff217816 */ /* 0x000fe40000000021 */
[----:B------:R-:W2:Y:S01]  /*11c00*/  LDL R2, [R1+0x458] ;  /* 0x0004580001027983 */ /* 0x000ea20000100800 */
[----:B---3--:R-:W-:-:S03]  /*11c10*/  @!P1 IMAD.MOV.U32 R29, RZ, RZ, R4 ;  /* 0x000000ffff1d9224 */ /* 0x008fc600078e0004 */
[----:B------:R-:W3:Y:S04]  /*11c20*/  LDL R16, [R1+0x3fc] ;  /* 0x0003fc0001107983 */ /* 0x000ee80000100800 */
[----:B------:R-:W3:Y:S04]  /*11c30*/  LDL R4, [R1+0x454] ;  /* 0x0004540001047983 */ /* 0x000ee80000100800 */
[----:B------:R1:W3:Y:S04]  /*11c40*/  @!P1 LDG.E.U16 R27, [R28.64] ;  /* 0x000000041c1b9981 */ /* 0x0002e8000c1e1500 */
[----:B------:R1:W-:Y:S01]  /*11c50*/  STS.U16 [R0+0xe80], R31 ;  /* 0x000e801f00007388 */ /* 0x0003e20000000400 */
[----:B0-----:R-:W-:-:S03]  /*11c60*/  @!P0 IMAD.MOV.U32 R30, RZ, RZ, R7 ;  /* 0x000000ffff1e8224 */ /* 0x001fc600078e0007 */
[----:B------:R-:W3:Y:S01]  /*11c70*/  LDL R7, [R1+0x420] ;  /* 0x0004200001077983 */ /* 0x000ee20000100800 */
[----:B-1----:R-:W-:-:S03]  /*11c80*/  PRMT R28, RZ, 0x7610, R28 ;  /* 0x00007610ff1c7816 */ /* 0x002fc6000000001c */
[----:B------:R-:W3:Y:S01]  /*11c90*/  LDL R15, [R1+0xb7c] ;  /* 0x000b7c00010f7983 */ /* 0x000ee20000100800 */
[----:B------:R-:W-:-:S03]  /*11ca0*/  @!P0 IMAD.MOV.U32 R31, RZ, RZ, R8 ;  /* 0x000000ffff1f8224 */ /* 0x000fc600078e0008 */
[----:B------:R-:W3:Y:S01]  /*11cb0*/  LDL R8, [R1+0x41c] ;  /* 0x00041c0001087983 */ /* 0x000ee20000100800 */
[----:B------:R-:W-:-:S03]  /*11cc0*/  PRMT R29, RZ, 0x7610, R29 ;  /* 0x00007610ff1d7816 */ /* 0x000fc6000000001d */
[----:B------:R4:W3:Y:S04]  /*11cd0*/  @!P0 LDG.E.U16 R28, [R30.64] ;  /* 0x000000041e1c8981 */ /* 0x0008e8000c1e1500 */
[----:B------:R-:W3:Y:S01]  /*11ce0*/  LDL R14, [R1+0x3dc] ;  /* 0x0003dc00010e7983 */ /* 0x000ee20000100800 */
[----:B------:R-:W-:Y:S02]  /*11cf0*/  PRMT R35, RZ, 0x7610, R35 ;  /* 0x00007610ff237816 */ /* 0x000fe40000000023 */
[----:B------:R-:W-:Y:S01]  /*11d00*/  PRMT R37, RZ, 0x7610, R37 ;  /* 0x00007610ff257816 */ /* 0x000fe20000000025 */
[----:B------:R-:W3:Y:S04]  /*11d10*/  LDL R48, [R1+0x6cc] ;  /* 0x0006cc0001307983 */ /* 0x000ee80000100800 */
[----:B------:R-:W3:Y:S01]  /*11d20*/  LDL R46, [R1+0x6d0] ;  /* 0x0006d000012e7983 */ /* 0x000ee20000100800 */
[----:B----4-:R-:W-:-:S03]  /*11d30*/  @!P1 IMAD.MOV.U32 R30, RZ, RZ, R5 ;  /* 0x000000ffff1e9224 */ /* 0x010fc600078e0005 */
[----:B------:R-:W4:Y:S04]  /*11d40*/  LDL R44, [R1+0x6c4] ;  /* 0x0006c400012c7983 */ /* 0x000f280000100800 */
[----:B------:R-:W4:Y:S01]  /*11d50*/  LDL R5, [R1+0xb68] ;  /* 0x000b680001057983 */ /* 0x000f220000100800 */
[----:B------:R-:W-:-:S03]  /*11d60*/  @!P1 IMAD.MOV.U32 R31, RZ, RZ, R6 ;  /* 0x000000ffff1f9224 */ /* 0x000fc600078e0006 */
[----:B------:R-:W4:Y:S04]  /*11d70*/  LDL R18, [R1+0x6c8] ;  /* 0x0006c80001127983 */ /* 0x000f280000100800 */
[----:B------:R-:W4:Y:S04]  /*11d80*/  LDL R6, [R1+0x418] ;  /* 0x0004180001067983 */ /* 0x000f280000100800 */
[----:B------:R0:W4:Y:S04]  /*11d90*/  @!P1 LDG.E.U16 R29, [R30.64] ;  /* 0x000000041e1d9981 */ /* 0x000128000c1e1500 */
[----:B------:R-:W4:Y:S04]  /*11da0*/  LDL R42, [R1+0x68c] ;  /* 0x00068c00012a7983 */ /* 0x000f280000100800 */
[----:B------:R-:W4:Y:S01]  /*11db0*/  LDL R19, [R1+0x690] ;  /* 0x0006900001137983 */ /* 0x000f220000100800 */
[----:B0-----:R-:W-:-:S02]  /*11dc0*/  @!P0 IMAD.MOV.U32 R30, RZ, RZ, R10 ;  /* 0x000000ffff1e8224 */ /* 0x001fc400078e000a */
[----:B------:R-:W-:Y:S01]  /*11dd0*/  @!P0 IMAD.MOV.U32 R31, RZ, RZ, R11 ;  /* 0x000000ffff1f8224 */ /* 0x000fe200078e000b */
[----:B------:R0:W-:Y:S04]  /*11de0*/  STS.U16 [R0+0x1080], R13 ;  /* 0x0010800d00007388 */ /* 0x0001e80000000400 */
[----:B------:R2:W4:Y:S04]  /*11df0*/  @!P0 LDG.E.U16 R33, [R30.64] ;  /* 0x000000041e218981 */ /* 0x000528000c1e1500 */
[----:B------:R-:W4:Y:S04]  /*11e00*/  LDL R11, [R1+0xba8] ;  /* 0x000ba800010b7983 */ /* 0x000f280000100800 */
[----:B0-----:R-:W4:Y:S04]  /*11e10*/  LDL R13, [R1+0xb9c] ;  /* 0x000b9c00010d7983 */ /* 0x001f280000100800 */
[----:B------:R-:W4:Y:S01]  /*11e20*/  LDL R10, [R1+0x74c] ;  /* 0x00074c00010a7983 */ /* 0x000f220000100800 */
[----:B--2---:R-:W-:-:S03]  /*11e30*/  @!P1 IMAD.MOV.U32 R30, RZ, RZ, R2 ;  /* 0x000000ffff1e9224 */ /* 0x004fc600078e0002 */
[----:B------:R-:W2:Y:S01]  /*11e40*/  LDL R2, [R1+0xb88] ;  /* 0x000b880001027983 */ /* 0x000ea20000100800 */
[----:B---3--:R-:W-:-:S03]  /*11e50*/  @!P1 IMAD.MOV.U32 R31, RZ, RZ, R4 ;  /* 0x000000ffff1f9224 */ /* 0x008fc600078e0004 */
[----:B------:R-:W3:Y:S04]  /*11e60*/  LDL R4, [R1+0x3f8] ;  /* 0x0003f80001047983 */ /* 0x000ee80000100800 */
[----:B------:R0:W-:Y:S04]  /*11e70*/  STS.U16 [R0+0x10c0], R12 ;  /* 0x0010c00c00007388 */ /* 0x0001e80000000400 */
[----:B------:R1:W3:Y:S04]  /*11e80*/  @!P1 LDG.E.U16 R35, [R30.64] ;  /* 0x000000041e239981 */ /* 0x0002e8000c1e1500 */
[----:B0-----:R-:W3:Y:S04]  /*11e90*/  LDL R12, [R1+0x3d8] ;  /* 0x0003d800010c7983 */ /* 0x001ee80000100800 */
[----:B------:R0:W-:Y:S01]  /*11ea0*/  STS.U16 [R0+0x12c0], R9 ;  /* 0x0012c00900007388 */ /* 0x0001e20000000400 */
[----:B-1----:R-:W-:-:S02]  /*11eb0*/  @!P0 IMAD.MOV.U32 R30, RZ, RZ, R7 ;  /* 0x000000ffff1e8224 */ /* 0x002fc400078e0007 */
[----:B------:R-:W-:Y:S01]  /*11ec0*/  @!P0 IMAD.MOV.U32 R31, RZ, RZ, R8 ;  /* 0x000000ffff1f8224 */ /* 0x000fe200078e0008 */
[----:B------:R-:W-:Y:S04]  /*11ed0*/  STS.U16 [R0+0x1280], R32 ;  /* 0x0012802000007388 */ /* 0x000fe80000000400 */
[----:B0-----:R-:W3:Y:S04]  /*11ee0*/  LDL R9, [R1+0x750] ;  /* 0x0007500001097983 */ /* 0x001ee80000100800 */
[----:B------:R0:W-:Y:S04]  /*11ef0*/  STS.U16 [R0+0x1480], R39 ;  /* 0x0014802700007388 */ /* 0x0001e80000000400 */
[----:B------:R4:W3:Y:S04]  /*11f00*/  @!P0 LDG.E.U16 R37, [R30.64] ;  /* 0x000000041e258981 */ /* 0x0008e8000c1e1500 */
[----:B------:R-:W3:Y:S01]  /*11f10*/  LDL R8, [R1+0x744] ;  /* 0x0007440001087983 */ /* 0x000ee20000100800 */
[----:B0-----:R-:W-:-:S03]  /*11f20*/  PRMT R39, RZ, 0x7610, R39 ;  /* 0x00007610ff277816 */ /* 0x001fc60000000027 */
[----:B------:R-:W3:Y:S01]  /*11f30*/  LDL R7, [R1+0x748] ;  /* 0x0007480001077983 */ /* 0x000ee20000100800 */
[----:B----4-:R-:W-:-:S03]  /*11f40*/  @!P1 IMAD.MOV.U32 R30, RZ, RZ, R5 ;  /* 0x000000ffff1e9224 */ /* 0x010fc600078e0005 */
[----:B------:R0:W-:Y:S01]  /*11f50*/  STS.U16 [R0+0x14c0], R41 ;  /* 0x0014c02900007388 */ /* 0x0001e20000000400 */
[----:B------:R-:W-:-:S03]  /*11f60*/  @!P1 IMAD.MOV.U32 R31, RZ, RZ, R6 ;  /* 0x000000ffff1f9224 */ /* 0x000fc600078e0006 */
[----:B------:R-:W4:Y:S04]  /*11f70*/  LDL R5, [R1+0x710] ;  /* 0x0007100001057983 */ /* 0x000f280000100800 */
[----:B------:R1:W4:Y:S01]  /*11f80*/  @!P1 LDG.E.U16 R39, [R30.64] ;  /* 0x000000041e279981 */ /* 0x000322000c1e1500 */
[----:B0-----:R-:W-:-:S03]  /*11f90*/  PRMT R41, RZ, 0x7610, R41 ;  /* 0x00007610ff297816 */ /* 0x001fc60000000029 */
[----:B------:R-:W4:Y:S01]  /*11fa0*/  LDL R6, [R1+0x70c] ;  /* 0x00070c0001067983 */ /* 0x000f220000100800 */
[----:B-1----:R-:W-:Y:S02]  /*11fb0*/  @!P0 IMAD.MOV.U32 R30, RZ, RZ, R15 ;  /* 0x000000ffff1e8224 */ /* 0x002fe400078e000f */
[----:B------:R-:W-:-:S05]  /*11fc0*/  @!P0 IMAD.MOV.U32 R31, RZ, RZ, R16 ;  /* 0x000000ffff1f8224 */ /* 0x000fca00078e0010 */
[----:B------:R2:W4:Y:S02]  /*11fd0*/  @!P0 LDG.E.U16 R41, [R30.64] ;  /* 0x000000041e298981 */ /* 0x000524000c1e1500 */
[----:B--2---:R-:W-:Y:S02]  /*11fe0*/  @!P1 IMAD.MOV.U32 R30, RZ, RZ, R2 ;  /* 0x000000ffff1e9224 */ /* 0x004fe400078e0002 */
[----:B------:R-:W2:Y:S01]  /*11ff0*/  LDL R2, [R1+0x708] ;  /* 0x0007080001027983 */ /* 0x000ea20000100800 */
[----:B---3--:R-:W-:-:S03]  /*12000*/  @!P1 IMAD.MOV.U32 R31, RZ, RZ, R4 ;  /* 0x000000ffff1f9224 */ /* 0x008fc600078e0004 */
[----:B------:R-:W3:Y:S04]  /*12010*/  LDL R4, [R1+0x704] ;  /* 0x0007040001047983 */ /* 0x000ee80000100800 */
[----:B------:R0:W-:Y:S04]  /*12020*/  STS.U16 [R0+0x16c0], R43 ;  /* 0x0016c02b00007388 */ /* 0x0001e80000000400 */
[----:B------:R1:W-:Y:S04]  /*12030*/  STS.U16 [R0+0x1680], R45 ;  /* 0x0016802d00007388 */ /* 0x0003e80000000400 */
[----:B------:R-:W3:Y:S01]  /*12040*/  LDL.LU R17, [R1+0x39c] ;  /* 0x00039c0001117983 */ /* 0x000ee20000300800 */
[----:B0-----:R-:W-:-:S02]  /*12050*/  PRMT R43, RZ, 0x7610, R43 ;  /* 0x00007610ff2b7816 */ /* 0x001fc4000000002b */
[----:B-1----:R-:W-:Y:S01]  /*12060*/  PRMT R45, RZ, 0x7610, R45 ;  /* 0x00007610ff2d7816 */ /* 0x002fe2000000002d */
[----:B------:R0:W-:Y:S04]  /*12070*/  STS.U16 [R0+0x1880], R47 ;  /* 0x0018802f00007388 */ /* 0x0001e80000000400 */
[----:B------:R1:W3:Y:S04]  /*12080*/  @!P1 LDG.E.U16 R43, [R30.64] ;  /* 0x000000041e2b9981 */ /* 0x0002e8000c1e1500 */
[----:B------:R-:W3:Y:S01]  /*12090*/  LDL.LU R16, [R1+0x398] ;  /* 0x0003980001107983 */ /* 0x000ee20000300800 */
[----:B0-----:R-:W-:-:S03]  /*120a0*/  PRMT R47, RZ, 0x7610, R47 ;  /* 0x00007610ff2f7816 */ /* 0x001fc6000000002f */
[----:B------:R0:W-:Y:S01]  /*120b0*/  STS.U16 [R0+0x18c0], R49 ;  /* 0x0018c03100007388 */ /* 0x0001e20000000400 */
[----:B-1----:R-:W-:Y:S02]  /*120c0*/  @!P0 IMAD.MOV.U32 R30, RZ, RZ, R13 ;  /* 0x000000ffff1e8224 */ /* 0x002fe400078e000d */
[----:B------:R-:W-:Y:S01]  /*120d0*/  @!P0 IMAD.MOV.U32 R31, RZ, RZ, R14 ;  /* 0x000000ffff1f8224 */ /* 0x000fe200078e000e */
[----:B------:R-:W3:Y:S04]  /*120e0*/  LDL.LU R15, [R1+0x38c] ;  /* 0x00038c00010f7983 */ /* 0x000ee80000300800 */
[----:B------:R1:W3:Y:S01]  /*120f0*/  @!P0 LDG.E.U16 R45, [R30.64] ;  /* 0x000000041e2d8981 */ /* 0x0002e2000c1e1500 */
[----:B0-----:R-:W-:-:S03]  /*12100*/  PRMT R49, RZ, 0x7610, R49 ;  /* 0x00007610ff317816 */ /* 0x001fc60000000031 */
[----:B------:R0:W-:Y:S04]  /*12110*/  STS.U16 [R0+0x1ac0], R51 ;  /* 0x001ac03300007388 */ /* 0x0001e80000000400 */
[----:B------:R-:W3:Y:S01]  /*12120*/  LDL.LU R14, [R1+0x388] ;  /* 0x00038800010e7983 */ /* 0x000ee20000300800 */
[----:B-1----:R-:W-:Y:S02]  /*12130*/  @!P1 IMAD.MOV.U32 R30, RZ, RZ, R11 ;  /* 0x000000ffff1e9224 */ /* 0x002fe400078e000b */
[----:B------:R-:W-:Y:S01]  /*12140*/  @!P1 IMAD.MOV.U32 R31, RZ, RZ, R12 ;  /* 0x000000ffff1f9224 */ /* 0x000fe200078e000c */
[----:B0-----:R-:W-:Y:S01]  /*12150*/  PRMT R51, RZ, 0x7610, R51 ;  /* 0x00007610ff337816 */ /* 0x001fe20000000033 */
[----:B------:R0:W-:Y:S04]  /*12160*/  STS.U16 [R0+0x1a80], R53 ;  /* 0x001a803500007388 */ /* 0x0001e80000000400 */
[----:B------:R1:W3:Y:S04]  /*12170*/  @!P1 LDG.E.U16 R47, [R30.64] ;  /* 0x000000041e2f9981 */ /* 0x0002e8000c1e1500 */
[----:B------:R-:W3:Y:S01]  /*12180*/  LDL.LU R13, [R1+0x37c] ;  /* 0x00037c00010d7983 */ /* 0x000ee20000300800 */
[----:B0-----:R-:W-:-:S03]  /*12190*/  PRMT R53, RZ, 0x7610, R53 ;  /* 0x00007610ff357816 */ /* 0x001fc60000000035 */
[----:B------:R-:W3:Y:S01]  /*121a0*/  LDL.LU R12, [R1+0x35c] ;  /* 0x00035c00010c7983 */ /* 0x000ee20000300800 */
[----:B-1----:R-:W-:Y:S02]  /*121b0*/  @!P0 IMAD.MOV.U32 R30, RZ, RZ, R9 ;  /* 0x000000ffff1e8224 */ /* 0x002fe400078e0009 */
[----:B------:R-:W-:Y:S01]  /*121c0*/  @!P0 IMAD.MOV.U32 R31, RZ, RZ, R10 ;  /* 0x000000ffff1f8224 */ /* 0x000fe200078e000a */
[----:B------:R-:W3:Y:S04]  /*121d0*/  LDL.LU R11, [R1+0x350] ;  /* 0x00035000010b7983 */ /* 0x000ee80000300800 */
[----:B------:R0:W3:Y:S04]  /*121e0*/  @!P0 LDG.E.U16 R49, [R30.64] ;  /* 0x000000041e318981 */ /* 0x0000e8000c1e1500 */
[----:B------:R-:W3:Y:S04]  /*121f0*/  LDL.LU R10, [R1+0x34c] ;  /* 0x00034c00010a7983 */ /* 0x000ee80000300800 */
[----:B------:R-:W3:Y:S01]  /*12200*/  LDL.LU R9, [R1+0x340] ;  /* 0x0003400001097983 */ /* 0x000ee20000300800 */
[----:B0-----:R-:W-:-:S02]  /*12210*/  @!P1 IMAD.MOV.U32 R30, RZ, RZ, R7 ;  /* 0x000000ffff1e9224 */ /* 0x001fc400078e0007 */
[----:B------:R-:W-:Y:S02]  /*12220*/  @!P1 IMAD.MOV.U32 R31, RZ, RZ, R8 ;  /* 0x000000ffff1f9224 */ /* 0x000fe400078e0008 */
[----:B------:R-:W3:Y:S04]  /*12230*/  LDL.LU R8, [R1+0x33c] ;  /* 0x00033c0001087983 */ /* 0x000ee80000300800 */
[----:B------:R4:W3:Y:S04]  /*12240*/  @!P1 LDG.E.U16 R51, [R30.64] ;  /* 0x000000041e339981 */ /* 0x0008e8000c1e1500 */
[----:B------:R-:W3:Y:S01]  /*12250*/  LDL.LU R7, [R1+0x330] ;  /* 0x0003300001077983 */ /* 0x000ee20000300800 */
[----:B----4-:R-:W-:-:S02]  /*12260*/  @!P0 IMAD.MOV.U32 R30, RZ, RZ, R5 ;  /* 0x000000ffff1e8224 */ /* 0x010fc400078e0005 */
[----:B------:R-:W-:Y:S02]  /*12270*/  @!P0 IMAD.MOV.U32 R31, RZ, RZ, R6 ;  /* 0x000000ffff1f8224 */ /* 0x000fe400078e0006 */
[----:B------:R-:W4:Y:S04]  /*12280*/  LDL.LU R6, [R1+0x32c] ;  /* 0x00032c0001067983 */ /* 0x000f280000300800 */
[----:B------:R2:W4:Y:S04]  /*12290*/  @!P0 LDG.E.U16 R53, [R30.64] ;  /* 0x000000041e358981 */ /* 0x000528000c1e1500 */
[----:B------:R-:W4:Y:S04]  /*122a0*/  LDL.LU R5, [R1+0x31c] ;  /* 0x00031c0001057983 */ /* 0x000f280000300800 */
[----:B------:R-:W-:Y:S04]  /*122b0*/  STS.U16 [R0+0x1c80], R55 ;  /* 0x001c803700007388 */ /* 0x000fe80000000400 */
[----:B------:R-:W-:Y:S04]  /*122c0*/  STS.U16 [R0+0x1cc0], R57 ;  /* 0x001cc03900007388 */ /* 0x000fe80000000400 */
[----:B------:R-:W-:Y:S04]  /*122d0*/  STS.U16 [R0+0x1ec0], R59 ;  /* 0x001ec03b00007388 */ /* 0x000fe80000000400 */
[----:B------:R0:W-:Y:S01]  /*122e0*/  STS.U16 [R0+0x1e80], R61 ;  /* 0x001e803d00007388 */ /* 0x0001e20000000400 */
[----:B--2---:R-:W-:-:S02]  /*122f0*/  @!P1 IMAD.MOV.U32 R30, RZ, RZ, R2 ;  /* 0x000000ffff1e9224 */ /* 0x004fc400078e0002 */
[----:B---3--:R-:W-:Y:S02]  /*12300*/  @!P1 IMAD.MOV.U32 R31, RZ, RZ, R4 ;  /* 0x000000ffff1f9224 */ /* 0x008fe400078e0004 */
[----:B------:R-:W2:Y:S04]  /*12310*/  LDL.LU R4, [R1+0x318] ;  /* 0x0003180001047983 */ /* 0x000ea80000300800 */
[----:B------:R-:W3:Y:S04]  /*12320*/  LDL.LU R32, [R1+0x300] ;  /* 0x0003000001207983 */ /* 0x000ee80000300800 */
[----:B------:R-:W3:Y:S04]  /*12330*/  LDL.LU R2, [R1+0x2fc] ;  /* 0x0002fc0001027983 */ /* 0x000ee80000300800 */
[----:B0-----:R-:W3:Y:S01]  /*12340*/  LDL.LU R0, [R1+0xe8] ;  /* 0x0000e80001007983 */ /* 0x001ee20000300800 */
[----:B------:R-:W-:-:S02]  /*12350*/  PRMT R55, RZ, 0x7610, R55 ;  /* 0x00007610ff377816 */ /* 0x000fc40000000037 */
[----:B------:R-:W-:-:S04]  /*12360*/  PRMT R57, RZ, 0x7610, R57 ;  /* 0x00007610ff397816 */ /* 0x000fc80000000039 */
[----:B------:R0:W3:Y:S01]  /*12370*/  @!P1 LDG.E.U16 R55, [R30.64] ;  /* 0x000000041e379981 */ /* 0x0000e2000c1e1500 */
[----:B------:R-:W-:Y:S01]  /*12380*/  PRMT R59, RZ, 0x7610, R59 ;  /* 0x00007610ff3b7816 */ /* 0x000fe2000000003b */
[----:B0-----:R-:W-:Y:S02]  /*12390*/  @!P0 IMAD.MOV.U32 R30, RZ, RZ, R46 ;  /* 0x000000ffff1e8224 */ /* 0x001fe400078e002e */
[----:B------:R-:W-:-:S05]  /*123a0*/  @!P0 IMAD.MOV.U32 R31, RZ, RZ, R48 ;  /* 0x000000ffff1f8224 */ /* 0x000fca00078e0030 */
[----:B------:R0:W3:Y:S01]  /*123b0*/  @!P0 LDG.E.U16 R57, [R30.64] ;  /* 0x000000041e398981 */ /* 0x0000e2000c1e1500 */
[----:B------:R-:W-:Y:S01]  /*123c0*/  PRMT R61, RZ, 0x7610, R61 ;  /* 0x00007610ff3d7816 */ /* 0x000fe2000000003d */
[----:B0-----:R-:W-:Y:S02]  /*123d0*/  @!P1 IMAD.MOV.U32 R30, RZ, RZ, R18 ;  /* 0x000000ffff1e9224 */ /* 0x001fe400078e0012 */
[----:B------:R-:W-:Y:S01]  /*123e0*/  @!P1 IMAD.MOV.U32 R31, RZ, RZ, R44 ;  /* 0x000000ffff1f9224 */ /* 0x000fe200078e002c */
[----:B------:R-:W-:-:S04]  /*123f0*/  LOP3.LUT R18, R3, 0x20, RZ, 0x3c, !PT ;  /* 0x0000002003127812 */ /* 0x000fc800078e3cff */
[----:B------:R0:W3:Y:S04]  /*12400*/  @!P1 LDG.E.U16 R59, [R30.64] ;  /* 0x000000041e3b9981 */ /* 0x0000e8000c1e1500 */
[----:B------:R-:W-:Y:S04]  /*12410*/  STS.U16 [R18+0x100], R17 ;  /* 0x0001001112007388 */ /* 0x000fe80000000400 */
[----:B------:R-:W-:Y:S01]  /*12420*/  STS.U16 [R18+0x140], R16 ;  /* 0x0001401012007388 */ /* 0x000fe20000000400 */
[----:B0-----:R-:W-:Y:S02]  /*12430*/  @!P0 IMAD.MOV.U32 R30, RZ, RZ, R19 ;  /* 0x000000ffff1e8224 */ /* 0x001fe400078e0013 */
[----:B------:R-:W-:Y:S01]  /*12440*/  @!P0 IMAD.MOV.U32 R31, RZ, RZ, R42 ;  /* 0x000000ffff1f8224 */ /* 0x000fe200078e002a */
[----:B------:R-:W-:Y:S04]  /*12450*/  STS.U16 [R18+0x340], R15 ;  /* 0x0003400f12007388 */ /* 0x000fe80000000400 */
[----:B------:R-:W-:Y:S04]  /*12460*/  STS.U16 [R18+0x300], R14 ;  /* 0x0003000e12007388 */ /* 0x000fe80000000400 */
[----:B------:R0:W3:Y:S04]  /*12470*/  @!P0 LDG.E.U16 R61, [R30.64] ;  /* 0x000000041e3d8981 */ /* 0x0000e8000c1e1500 */
[----:B------:R-:W-:Y:S04]  /*12480*/  STS.U16 [R18+0x500], R13 ;  /* 0x0005000d12007388 */ /* 0x000fe80000000400 */
[----:B------:R-:W-:Y:S04]  /*12490*/  STS.U16 [R18+0x540], R12 ;  /* 0x0005400c12007388 */ /* 0x000fe80000000400 */
[----:B0-----:R-:W3:Y:S04]  /*124a0*/  LDL.LU R30, [R1+0xe4] ;  /* 0x0000e400011e7983 */ /* 0x001ee80000300800 */
[----:B------:R-:W-:Y:S04]  /*124b0*/  STS.U16 [R18+0x740], R11 ;  /* 0x0007400b12007388 */ /* 0x000fe80000000400 */
[----:B------:R-:W3:Y:S04]  /*124c0*/  LDL.LU R31, [R1+0xc8] ;  /* 0x0000c800011f7983 */ /* 0x000ee80000300800 */
        /* <DEDUP_REMOVED lines=8> */
[----:B----4-:R-:W-:Y:S04]  /*12550*/  STS.U16 [R18+0xb00], R6 ;  /* 0x000b000612007388 */ /* 0x010fe80000000400 */
[----:B------:R-:W4:Y:S04]  /*12560*/  LDL.LU R50, [R1+0x8c] ;  /* 0x00008c0001327983 */ /* 0x000f280000300800 */
[----:B------:R-:W-:Y:S04]  /*12570*/  STS.U16 [R18+0xd00], R5 ;  /* 0x000d000512007388 */ /* 0x000fe80000000400 */
[----:B------:R-:W4:Y:S04]  /*12580*/  LDL.LU R52, [R1+0x78] ;  /* 0x0000780001347983 */ /* 0x000f280000300800 */
[----:B------:R-:W4:Y:S04]  /*12590*/  LDL.LU R54, [R1+0x74] ;  /* 0x0000740001367983 */ /* 0x000f280000300800 */
[----:B------:R-:W4:Y:S04]  /*125a0*/  LDL.LU R56, [R1+0x68] ;  /* 0x0000680001387983 */ /* 0x000f280000300800 */
[----:B------:R-:W4:Y:S04]  /*125b0*/  LDL.LU R58, [R1+0x64] ;  /* 0x00006400013a7983 */ /* 0x000f280000300800 */
[----:B--2---:R-:W-:Y:S04]  /*125c0*/  STS.U16 [R18+0xd40], R4 ;  /* 0x000d400412007388 */ /* 0x004fe80000000400 */
[----:B---3--:R-:W-:Y:S04]  /*125d0*/  STS.U16 [R18+0xf40], R32 ;  /* 0x000f402012007388 */ /* 0x008fe80000000400 */
[----:B------:R0:W-:Y:S04]  /*125e0*/  STS.U16 [R18+0xf00], R2 ;  /* 0x000f000212007388 */ /* 0x0001e80000000400 */
[----:B0-----:R-:W2:Y:S04]  /*125f0*/  LDL.LU R2, [R1+0x58] ;  /* 0x0000580001027983 */ /* 0x001ea80000300800 */
[----:B------:R-:W3:Y:S04]  /*12600*/  LDL.LU R60, [R1+0x54] ;  /* 0x00005400013c7983 */ /* 0x000ee80000300800 */
        /* <DEDUP_REMOVED lines=15> */
[----:B------:R0:W-:Y:S04]  /*12700*/  STS.U16 [R18+0x1100], R0 ;  /* 0x0011000012007388 */ /* 0x0001e80000000400 */
[----:B------:R-:W3:Y:S04]  /*12710*/  LDL.LU R32, [R1+0x30c] ;  /* 0x00030c0001207983 */ /* 0x000ee80000300800 */
[----:B0-----:R-:W3:Y:S04]  /*12720*/  LDL.LU R0, [R1+0x2f8] ;  /* 0x0002f80001007983 */ /* 0x001ee80000300800 */
[----:B------:R-:W-:Y:S04]  /*12730*/  STS.U16 [R18+0x1140], R30 ;  /* 0x0011401e12007388 */ /* 0x000fe80000000400 */
[----:B------:R-:W-:Y:S04]  /*12740*/  STS.U16 [R18+0x1340], R31 ;  /* 0x0013401f12007388 */ /* 0x000fe80000000400 */
[----:B------:R0:W-:Y:S04]  /*12750*/  STS.U16 [R18+0x1300], R42 ;  /* 0x0013002a12007388 */ /* 0x0001e80000000400 */
[----:B------:R1:W-:Y:S04]  /*12760*/  STS.U16 [R18+0x1500], R44 ;  /* 0x0015002c12007388 */ /* 0x0003e80000000400 */
[----:B------:R1:W-:Y:S04]  /*12770*/  STS.U16 [R18+0x1540], R46 ;  /* 0x0015402e12007388 */ /* 0x0003e80000000400 */
[----:B0-----:R-:W3:Y:S04]  /*12780*/  LDL.LU R42, [R1+0x2f4] ;  /* 0x0002f400012a7983 */ /* 0x001ee80000300800 */
[----:B------:R0:W-:Y:S04]  /*12790*/  STS.U16 [R18+0x1740], R48 ;  /* 0x0017403012007388 */ /* 0x0001e80000000400 */
[----:B-1----:R-:W3:Y:S04]  /*127a0*/  LDL.LU R44, [R1+0xd8] ;  /* 0x0000d800012c7983 */ /* 0x002ee80000300800 */
[----:B----4-:R1:W-:Y:S04]  /*127b0*/  STS.U16 [R18+0x1700], R50 ;  /* 0x0017003212007388 */ /* 0x0103e80000000400 */
[----:B------:R-:W4:Y:S04]  /*127c0*/  LDL.LU R46, [R1+0xd4] ;  /* 0x0000d400012e7983 */ /* 0x000f280000300800 */
[----:B------:R1:W-:Y:S04]  /*127d0*/  STS.U16 [R18+0x1900], R52 ;  /* 0x0019003412007388 */ /* 0x0003e80000000400 */
[----:B------:R1:W-:Y:S04]  /*127e0*/  STS.U16 [R18+0x1940], R54 ;  /* 0x0019403612007388 */ /* 0x0003e80000000400 */
[----:B0-----:R-:W4:Y:S04]  /*127f0*/  LDL.LU R48, [R1+0xc0] ;  /* 0x0000c00001307983 */ /* 0x001f280000300800 */
[----:B------:R0:W-:Y:S04]  /*12800*/  STS.U16 [R18+0x1b40], R56 ;  /* 0x001b403812007388 */ /* 0x0001e80000000400 */
[----:B-1----:R-:W4:Y:S04]  /*12810*/  LDL.LU R50, [R1+0xbc] ;  /* 0x0000bc0001327983 */ /* 0x002f280000300800 */
[----:B------:R1:W-:Y:S04]  /*12820*/  STS.U16 [R18+0x1b00], R58 ;  /* 0x001b003a12007388 */ /* 0x0003e80000000400 */
[----:B------:R-:W4:Y:S04]  /*12830*/  LDL.LU R52, [R1+0xa0] ;  /* 0x0000a00001347983 */ /* 0x000f280000300800 */
[----:B------:R-:W4:Y:S04]  /*12840*/  LDL.LU R54, [R1+0x9c] ;  /* 0x00009c0001367983 */ /* 0x000f280000300800 */
[----:B0-----:R-:W4:Y:S04]  /*12850*/  LDL.LU R56, [R1+0x80] ;  /* 0x0000800001387983 */ /* 0x001f280000300800 */
[----:B-1----:R-:W4:Y:S04]  /*12860*/  LDL.LU R58, [R1+0x7c] ;  /* 0x00007c00013a7983 */ /* 0x002f280000300800 */
[----:B--2---:R0:W-:Y:S04]  /*12870*/  STS.U16 [R18+0x1d00], R2 ;  /* 0x001d000212007388 */ /* 0x0041e80000000400 */
[----:B---3--:R1:W-:Y:S04]  /*12880*/  STS.U16 [R18+0x1d40], R60 ;  /* 0x001d403c12007388 */ /* 0x0083e80000000400 */
[----:B------:R2:W-:Y:S01]  /*12890*/  STS.U16 [R18+0x1f40], R19 ;  /* 0x001f401312007388 */ /* 0x0005e20000000400 */
[----:B0-----:R-:W-:-:S03]  /*128a0*/  LOP3.LUT R2, R3, 0x30, RZ, 0x3c, !PT ;  /* 0x0000003003027812 */ /* 0x001fc600078e3cff */
[----:B------:R0:W-:Y:S04]  /*128b0*/  STS.U16 [R18+0x1f00], R17 ;  /* 0x001f001112007388 */ /* 0x0001e80000000400 */
[----:B-1----:R-:W3:Y:S04]  /*128c0*/  LDL.LU R60, [R1+0x70] ;  /* 0x00007000013c7983 */ /* 0x002ee80000300800 */
[----:B--2---:R-:W2:Y:S04]  /*128d0*/  LDL.LU R19, [R1+0x6c] ;  /* 0x00006c0001137983 */ /* 0x004ea80000300800 */
[----:B0-----:R-:W2:Y:S04]  /*128e0*/  LDL.LU R18, [R1+0x60] ;  /* 0x0000600001127983 */ /* 0x001ea80000300800 */
[----:B------:R0:W-:Y:S04]  /*128f0*/  STS.U16 [R2+0x180], R16 ;  /* 0x0001801002007388 */ /* 0x0001e80000000400 */
[----:B------:R-:W2:Y:S04]  /*12900*/  LDL.LU R17, [R1+0x5c] ;  /* 0x00005c0001117983 */ /* 0x000ea80000300800 */
[----:B------:R1:W-:Y:S04]  /*12910*/  STS.U16 [R2+0x1c0], R15 ;  /* 0x0001c00f02007388 */ /* 0x0003e80000000400 */
[----:B0-----:R-:W2:Y:S04]  /*12920*/  LDL.LU R16, [R1+0x50] ;  /* 0x0000500001107983 */ /* 0x001ea80000300800 */
[----:B------:R0:W-:Y:S04]  /*12930*/  STS.U16 [R2+0x3c0], R14 ;  /* 0x0003c00e02007388 */ /* 0x0001e80000000400 */
[----:B-1----:R-:W2:Y:S04]  /*12940*/  LDL.LU R15, [R1+0x4c] ;  /* 0x00004c00010f7983 */ /* 0x002ea80000300800 */
[----:B0-----:R-:W2:Y:S04]  /*12950*/  LDL.LU R14, [R1+0x40] ;  /* 0x00004000010e7983 */ /* 0x001ea80000300800 */
[----:B------:R-:W2:Y:S04]  /*12960*/  LDL.LU R3, [R1+0x3c] ;  /* 0x00003c0001037983 */ /* 0x000ea80000300800 */
[----:B------:R0:W-:Y:S04]  /*12970*/  STS.U16 [R2+0x380], R13 ;  /* 0x0003800d02007388 */ /* 0x0001e80000000400 */
[----:B------:R1:W-:Y:S04]  /*12980*/  STS.U16 [R2+0x580], R12 ;  /* 0x0005800c02007388 */ /* 0x0003e80000000400 */
[----:B------:R1:W-:Y:S04]  /*12990*/  STS.U16 [R2+0x5c0], R11 ;  /* 0x0005c00b02007388 */ /* 0x0003e80000000400 */
[----:B0-----:R-:W2:Y:S04]  /*129a0*/  LDL.LU R13, [R1+0x38] ;  /* 0x00003800010d7983 */ /* 0x001ea80000300800 */
[----:B-1----:R-:W2:Y:S04]  /*129b0*/  LDL.LU R12, [R1+0x34] ;  /* 0x00003400010c7983 */ /* 0x002ea80000300800 */
[----:B------:R0:W-:Y:S04]  /*129c0*/  STS.U16 [R2+0x7c0], R10 ;  /* 0x0007c00a02007388 */ /* 0x0001e80000000400 */
[----:B------:R-:W2:Y:S04]  /*129d0*/  LDL.LU R11, [R1+0x30] ;  /* 0x00003000010b7983 */ /* 0x000ea80000300800 */
[----:B------:R1:W-:Y:S04]  /*129e0*/  STS.U16 [R2+0x780], R9 ;  /* 0x0007800902007388 */ /* 0x0003e80000000400 */
[----:B0-----:R-:W2:Y:S04]  /*129f0*/  LDL.LU R10, [R1+0x2c] ;  /* 0x00002c00010a7983 */ /* 0x001ea80000300800 */
[----:B------:R0:W-:Y:S04]  /*12a00*/  STS.U16 [R2+0x980], R8 ;  /* 0x0009800802007388 */ /* 0x0001e80000000400 */
[----:B-1----:R-:W2:Y:S04]  /*12a10*/  LDL.LU R9, [R1+0x28] ;  /* 0x0000280001097983 */ /* 0x002ea80000300800 */
        /* <DEDUP_REMOVED lines=12> */
[----:B0-----:R-:W2:Y:S04]  /*12ae0*/  LDL.LU R0, [R1+0xc] ;  /* 0x00000c0001007983 */ /* 0x001ea80000300800 */
[----:B------:R0:W-:Y:S04]  /*12af0*/  STS.U16 [R2+0xf80], R42 ;  /* 0x000f802a02007388 */ /* 0x0001e80000000400 */
[----:B------:R1:W-:Y:S04]  /*12b00*/  STS.U16 [R2+0x1180], R44 ;  /* 0x0011802c02007388 */ /* 0x0003e80000000400 */
[----:B----4-:R4:W-:Y:S04]  /*12b10*/  STS.U16 [R2+0x11c0], R46 ;  /* 0x0011c02e02007388 */ /* 0x0109e80000000400 */
[----:B------:R0:W-:Y:S04]  /*12b20*/  STS.U16 [R2+0x13c0], R48 ;  /* 0x0013c03002007388 */ /* 0x0001e80000000400 */
[----:B------:R0:W-:Y:S04]  /*12b30*/  STS.U16 [R2+0x1380], R50 ;  /* 0x0013803202007388 */ /* 0x0001e80000000400 */
[----:B------:R0:W-:Y:S04]  /*12b40*/  STS.U16 [R2+0x1580], R52 ;  /* 0x0015803402007388 */ /* 0x0001e80000000400 */
[----:B------:R0:W-:Y:S04]  /*12b50*/  STS.U16 [R2+0x15c0], R54 ;  /* 0x0015c03602007388 */ /* 0x0001e80000000400 */
[----:B------:R0:W-:Y:S04]  /*12b60*/  STS.U16 [R2+0x17c0], R56 ;  /* 0x0017c03802007388 */ /* 0x0001e80000000400 */
[----:B------:R0:W-:Y:S04]  /*12b70*/  STS.U16 [R2+0x1780], R58 ;  /* 0x0017803a02007388 */ /* 0x0001e80000000400 */
[----:B------:R-:W2:Y:S04]  /*12b80*/  LDL.LU R30, [R1+0x8] ;  /* 0x00000800011e7983 */ /* 0x000ea80000300800 */
[----:B------:R-:W2:Y:S04]  /*12b90*/  LDL.LU R31, [R1+0x4] ;  /* 0x00000400011f7983 */ /* 0x000ea80000300800 */
[----:B0-----:R-:W2:Y:S04]  /*12ba0*/  LDL.LU R42, [R1+0x1230] ;  /* 0x00123000012a7983 */ /* 0x001ea80000300800 */
[----:B-1----:R-:W2:Y:S04]  /*12bb0*/  LDL.LU R44, [R1+0x122c] ;  /* 0x00122c00012c7983 */ /* 0x002ea80000300800 */
[----:B----4-:R-:W4:Y:S04]  /*12bc0*/  LDL.LU R46, [R1+0x1228] ;  /* 0x00122800012e7983 */ /* 0x010f280000300800 */
[----:B------:R-:W4:Y:S04]  /*12bd0*/  LDL.LU R48, [R1+0x1224] ;  /* 0x0012240001307983 */ /* 0x000f280000300800 */
[----:B------:R-:W4:Y:S04]  /*12be0*/  LDL.LU R50, [R1+0x1220] ;  /* 0x0012200001327983 */ /* 0x000f280000300800 */
[----:B------:R-:W4:Y:S04]  /*12bf0*/  LDL.LU R52, [R1+0x121c] ;  /* 0x00121c0001347983 */ /* 0x000f280000300800 */
[----:B------:R-:W4:Y:S04]  /*12c00*/  LDL.LU R54, [R1+0x1218] ;  /* 0x0012180001367983 */ /* 0x000f280000300800 */
[----:B------:R-:W4:Y:S04]  /*12c10*/  LDL.LU R56, [R1+0x1214] ;  /* 0x0012140001387983 */ /* 0x000f280000300800 */
[----:B------:R-:W4:Y:S04]  /*12c20*/  LDL.LU R58, [R1+0x1210] ;  /* 0x00121000013a7983 */ /* 0x000f280000300800 */
[----:B---3--:R0:W-:Y:S04]  /*12c30*/  STS.U16 [R2+0x1980], R60 ;  /* 0x0019803c02007388 */ /* 0x0081e80000000400 */
[----:B--2---:R1:W-:Y:S04]  /*12c40*/  STS.U16 [R2+0x19c0], R19 ;  /* 0x0019c01302007388 */ /* 0x0043e80000000400 */
[----:B------:R2:W-:Y:S04]  /*12c50*/  STS.U16 [R2+0x1bc0], R18 ;  /* 0x001bc01202007388 */ /* 0x0005e80000000400 */
[----:B0-----:R-:W3:Y:S04]  /*12c60*/  LDL.LU R60, [R1+0x120c] ;  /* 0x00120c00013c7983 */ /* 0x001ee80000300800 */
[----:B------:R0:W-:Y:S04]  /*12c70*/  STS.U16 [R2+0x1b80], R17 ;  /* 0x001b801102007388 */ /* 0x0001e80000000400 */
[----:B-1----:R-:W3:Y:S04]  /*12c80*/  LDL.LU R19, [R1+0x1208] ;  /* 0x0012080001137983 */ /* 0x002ee80000300800 */
[----:B------:R1:W-:Y:S04]  /*12c90*/  STS.U16 [R2+0x1d80], R16 ;  /* 0x001d801002007388 */ /* 0x0003e80000000400 */
[----:B--2---:R-:W2:Y:S04]  /*12ca0*/  LDL.LU R18, [R1+0x1204] ;  /* 0x0012040001127983 */ /* 0x004ea80000300800 */
[----:B------:R1:W-:Y:S04]  /*12cb0*/  STS.U16 [R2+0x1dc0], R15 ;  /* 0x001dc00f02007388 */ /* 0x0003e80000000400 */
[----:B0-----:R-:W2:Y:S04]  /*12cc0*/  LDL.LU R17, [R1+0x1200] ;  /* 0x0012000001117983 */ /* 0x001ea80000300800 */
[----:B------:R-:W-:Y:S04]  /*12cd0*/  STS.U16 [R2+0x1fc0], R14 ;  /* 0x001fc00e02007388 */ /* 0x000fe80000000400 */
[----:B------:R0:W-:Y:S04]  /*12ce0*/  STS.U16 [R2+0x1f80], R3 ;  /* 0x001f800302007388 */ /* 0x0001e80000000400 */
[----:B-1----:R-:W2:Y:S04]  /*12cf0*/  LDL.LU R16, [R1+0x11fc] ;  /* 0x0011fc0001107983 */ /* 0x002ea80000300800 */
[----:B------:R-:W2:Y:S04]  /*12d00*/  LDL.LU R15, [R1+0x11f8] ;  /* 0x0011f800010f7983 */ /* 0x000ea80000300800 */
[----:B0-----:R-:W0:Y:S04]  /*12d10*/  S2R R3, SR_TID.X ;  /* 0x0000000000037919 */ /* 0x001e280000002100 */
[----:B------:R-:W2:Y:S01]  /*12d20*/  LDL.LU R14, [R1+0x11f4] ;  /* 0x0011f400010e7983 */ /* 0x000ea20000300800 */
[----:B0-----:R-:W-:-:S05]  /*12d30*/  LOP3.LUT R3, R3, 0x1f, RZ, 0xc0, !PT ;  /* 0x0000001f03037812 */ /* 0x001fca00078ec0ff */
[----:B------:R-:W-:-:S05]  /*12d40*/  IMAD.SHL.U32 R3, R3, 0x2, RZ ;  /* 0x0000000203037824 */ /* 0x000fca00078e00ff */
[----:B------:R0:W-:Y:S04]  /*12d50*/  STS.U16 [R3+0x2000], R13 ;  /* 0x0020000d03007388 */ /* 0x0001e80000000400 */
[----:B------:R1:W-:Y:S04]  /*12d60*/  STS.U16 [R3+0x2040], R12 ;  /* 0x0020400c03007388 */ /* 0x0003e80000000400 */
[----:B------:R1:W-:Y:S04]  /*12d70*/  STS.U16 [R3+0x2240], R11 ;  /* 0x0022400b03007388 */ /* 0x0003e80000000400 */
[----:B0-----:R-:W2:Y:S04]  /*12d80*/  LDL.LU R13, [R1+0x11f0] ;  /* 0x0011f000010d7983 */ /* 0x001ea80000300800 */
[----:B-1----:R-:W3:Y:S04]  /*12d90*/  LDL.LU R12, [R1+0x11ec] ;  /* 0x0011ec00010c7983 */ /* 0x002ee80000300800 */
[----:B------:R-:W4:Y:S04]  /*12da0*/  LDL.LU R11, [R1+0x11e8] ;  /* 0x0011e800010b7983 */ /* 0x000f280000300800 */
[----:B------:R0:W-:Y:S04]  /*12db0*/  STS.U16 [R3+0x2200], R10 ;  /* 0x0022000a03007388 */ /* 0x0001e80000000400 */
[----:B------:R1:W-:Y:S04]  /*12dc0*/  STS.U16 [R3+0x2400], R9 ;  /* 0x0024000903007388 */ /* 0x0003e80000000400 */
[----:B------:R1:W-:Y:S04]  /*12dd0*/  STS.U16 [R3+0x2440], R8 ;  /* 0x0024400803007388 */ /* 0x0003e80000000400 */
[----:B0-----:R-:W4:Y:S04]  /*12de0*/  LDL.LU R10, [R1+0x11e4] ;  /* 0x0011e400010a7983 */ /* 0x001f280000300800 */
[----:B-1----:R-:W4:Y:S04]  /*12df0*/  LDL.LU R9, [R1+0x11e0] ;  /* 0x0011e00001097983 */ /* 0x002f280000300800 */
        /* <DEDUP_REMOVED lines=13> */
[----:B--2---:R-:W-:Y:S04]  /*12ed0*/  STS.U16 [R3+0x3840], R13 ;  /* 0x0038400d03007388 */ /* 0x004fe80000000400 */
[----:B---3--:R-:W-:Y:S04]  /*12ee0*/  STS.U16 [R3+0x3800], R12 ;  /* 0x0038000c03007388 */ /* 0x008fe80000000400 */
[----:B----4-:R-:W-:Y:S04]  /*12ef0*/  STS.U16 [R3+0x3440], R9 ;  /* 0x0034400903007388 */ /* 0x010fe80000000400 */
[----:B------:R-:W-:Y:S04]  /*12f00*/  STS.U16 [R3+0x3400], R8 ;  /* 0x0034000803007388 */ /* 0x000fe80000000400 */
[----:B------:R-:W-:Y:S04]  /*12f10*/  STS.U16 [R3+0x3040], R5 ;  /* 0x0030400503007388 */ /* 0x000fe80000000400 */
[----:B------:R-:W-:Y:S04]  /*12f20*/  STS.U16 [R3+0x3000], R4 ;  /* 0x0030000403007388 */ /* 0x000fe80000000400 */
[----:B------:R0:W-:Y:S04]  /*12f30*/  STS.U16 [R3+0x2e40], R0 ;  /* 0x002e400003007388 */ /* 0x0001e80000000400 */
[----:B0-----:R-:W2:Y:S04]  /*12f40*/  LDL.LU R0, [R1+0x11c0] ;  /* 0x0011c00001007983 */ /* 0x001ea80000300800 */
[----:B------:R-:W3:Y:S04]  /*12f50*/  LDL R4, [R1+0x740] ;  /* 0x0007400001047983 */ /* 0x000ee80000100800 */
[----:B------:R-:W3:Y:S04]  /*12f60*/  LDL R5, [R1+0x73c] ;  /* 0x00073c0001057983 */ /* 0x000ee80000100800 */
[----:B------:R-:W3:Y:S04]  /*12f70*/  LDL R12, [R1+0x738] ;  /* 0x00073800010c7983 */ /* 0x000ee80000100800 */
[----:B------:R-:W3:Y:S04]  /*12f80*/  LDL R13, [R1+0x734] ;  /* 0x00073400010d7983 */ /* 0x000ee80000100800 */
[----:B------:R-:W3:Y:S04]  /*12f90*/  LDL R8, [R1+0x700] ;  /* 0x0007000001087983 */ /* 0x000ee80000100800 */
[----:B------:R-:W3:Y:S04]  /*12fa0*/  LDL R9, [R1+0x6fc] ;  /* 0x0006fc0001097983 */ /* 0x000ee80000100800 */
[----:B------:R0:W-:Y:S04]  /*12fb0*/  STS.U16 [R3+0x3240], R6 ;  /* 0x0032400603007388 */ /* 0x0001e80000000400 */
[----:B------:R1:W-:Y:S04]  /*12fc0*/  STS.U16 [R3+0x3200], R7 ;  /* 0x0032000703007388 */ /* 0x0003e80000000400 */
[----:B0-----:R-:W0:Y:S01]  /*12fd0*/  S2R R6, SR_TID.X ;  /* 0x0000000000067919 */ /* 0x001e220000002100 */
[----:B-1----:R-:W-:-:S03]  /*12fe0*/  LOP3.LUT R7, R3, 0x10, RZ, 0x3c, !PT ;  /* 0x0000001003077812 */ /* 0x002fc600078e3cff */
[----:B------:R-:W-:Y:S04]  /*12ff0*/  STS.U16 [R3+0x2c00], R30 ;  /* 0x002c001e03007388 */ /* 0x000fe80000000400 */
[----:B------:R1:W-:Y:S04]  /*13000*/  STS.U16 [R3+0x2c40], R31 ;  /* 0x002c401f03007388 */ /* 0x0003e80000000400 */
[----:B------:R-:W-:Y:S04]  /*13010*/  STS.U16 [R3+0x2e00], R32 ;  /* 0x002e002003007388 */ /* 0x000fe80000000400 */
[----:B------:R-:W-:Y:S04]  /*13020*/  STS.U16 [R3+0x3640], R10 ;  /* 0x0036400a03007388 */ /* 0x000fe80000000400 */
[----:B------:R0:W-:Y:S04]  /*13030*/  STS.U16 [R3+0x3600], R11 ;  /* 0x0036000b03007388 */ /* 0x0001e80000000400 */
[----:B------:R-:W-:Y:S04]  /*13040*/  STS.U16 [R3+0x3a40], R14 ;  /* 0x003a400e03007388 */ /* 0x000fe80000000400 */
[----:B------:R-:W-:Y:S04]  /*13050*/  STS.U16 [R3+0x3a00], R15 ;  /* 0x003a000f03007388 */ /* 0x000fe80000000400 */
[----:B------:R-:W-:Y:S04]  /*13060*/  STS.U16 [R3+0x3c00], R16 ;  /* 0x003c001003007388 */ /* 0x000fe80000000400 */
        /* <DEDUP_REMOVED lines=16> */
[----:B------:R-:W-:Y:S01]  /*13170*/  STS.U16 [R7+0x2cc0], R34 ;  /* 0x002cc02207007388 */ /* 0x000fe20000000400 */
[----:B0-----:R-:W-:-:S03]  /*13180*/  LOP3.LUT R6, R6, 0x1f, RZ, 0xc0, !PT ;  /* 0x0000001f06067812 */ /* 0x001fc600078ec0ff */
[----:B------:R-:W-:Y:S04]  /*13190*/  STS.U16 [R7+0x2ec0], R20 ;  /* 0x002ec01407007388 */ /* 0x000fe80000000400 */
[----:B------:R-:W-:Y:S04]  /*131a0*/  STS.U16 [R7+0x2e80], R21 ;  /* 0x002e801507007388 */ /* 0x000fe80000000400 */
[----:B------:R-:W-:Y:S04]  /*131b0*/  STS.U16 [R7+0x3080], R22 ;  /* 0x0030801607007388 */ /* 0x000fe80000000400 */
[----:B------:R-:W-:Y:S04]  /*131c0*/  STS.U16 [R7+0x30c0], R23 ;  /* 0x0030c01707007388 */ /* 0x000fe80000000400 */
[----:B------:R-:W-:Y:S01]  /*131d0*/  STS.U16 [R7+0x32c0], R24 ;  /* 0x0032c01807007388 */ /* 0x000fe20000000400 */
[----:B------:R-:W-:-:S03]  /*131e0*/  IMAD.SHL.U32 R6, R6, 0x2, RZ ;  /* 0x0000000206067824 */ /* 0x000fc600078e00ff */
[----:B------:R-:W-:Y:S04]  /*131f0*/  STS.U16 [R7+0x3280], R25 ;  /* 0x0032801907007388 */ /* 0x000fe80000000400 */
[----:B------:R-:W-:Y:S04]  /*13200*/  STS.U16 [R7+0x3480], R26 ;  /* 0x0034801a07007388 */ /* 0x000fe80000000400 */
[----:B------:R-:W-:Y:S04]  /*13210*/  STS.U16 [R7+0x34c0], R27 ;  /* 0x0034c01b07007388 */ /* 0x000fe80000000400 */
[----:B------:R-:W-:Y:S04]  /*13220*/  STS.U16 [R7+0x36c0], R28 ;  /* 0x0036c01c07007388 */ /* 0x000fe80000000400 */
[----:B------:R-:W-:Y:S01]  /*13230*/  STS.U16 [R7+0x3680], R29 ;  /* 0x0036801d07007388 */ /* 0x000fe20000000400 */
[----:B------:R-:W-:-:S03]  /*13240*/  LOP3.LUT R6, R6, 0x20, RZ, 0x3c, !PT ;  /* 0x0000002006067812 */ /* 0x000fc600078e3cff */
[----:B------:R-:W-:Y:S04]  /*13250*/  STS.U16 [R7+0x3880], R33 ;  /* 0x0038802107007388 */ /* 0x000fe80000000400 */
[----:B------:R-:W-:Y:S04]  /*13260*/  STS.U16 [R7+0x38c0], R35 ;  /* 0x0038c02307007388 */ /* 0x000fe80000000400 */
[----:B------:R-:W-:Y:S04]  /*13270*/  STS.U16 [R7+0x3ac0], R37 ;  /* 0x003ac02507007388 */ /* 0x000fe80000000400 */
[----:B-1----:R-:W4:Y:S04]  /*13280*/  LDL R31, [R1+0x6f4] ;  /* 0x0006f400011f7983 */ /* 0x002f280000100800 */
[----:B------:R-:W4:Y:S04]  /*13290*/  LDL R30, [R1+0x6f8] ;  /* 0x0006f800011e7983 */ /* 0x000f280000100800 */
[----:B------:R-:W-:Y:S04]  /*132a0*/  STS.U16 [R7+0x3a80], R39 ;  /* 0x003a802707007388 */ /* 0x000fe80000000400 */
[----:B------:R-:W-:Y:S04]  /*132b0*/  STS.U16 [R7+0x3c80], R41 ;  /* 0x003c802907007388 */ /* 0x000fe80000000400 */
[----:B------:R-:W-:Y:S04]  /*132c0*/  STS.U16 [R7+0x3cc0], R43 ;  /* 0x003cc02b07007388 */ /* 0x000fe80000000400 */
[----:B------:R-:W-:Y:S04]  /*132d0*/  STS.U16 [R7+0x3ec0], R45 ;  /* 0x003ec02d07007388 */ /* 0x000fe80000000400 */
[----:B------:R0:W-:Y:S04]  /*132e0*/  STS.U16 [R7+0x3e80], R47 ;  /* 0x003e802f07007388 */ /* 0x0001e80000000400 */
[----:B------:R-:W-:Y:S04]  /*132f0*/  STS.U16 [R6+0x2100], R49 ;  /* 0x0021003106007388 */ /* 0x000fe80000000400 */
[----:B------:R-:W4:Y:S04]  /*13300*/  LDL R11, [R1+0x6bc] ;  /* 0x0006bc00010b7983 */ /* 0x000f280000100800 */
[----:B------:R-:W4:Y:S04]  /*13310*/  LDL R10, [R1+0x6c0] ;  /* 0x0006c000010a7983 */ /* 0x000f280000100800 */
[----:B------:R-:W-:Y:S04]  /*13320*/  STS.U16 [R6+0x2140], R51 ;  /* 0x0021403306007388 */ /* 0x000fe80000000400 */
[----:B------:R-:W-:Y:S04]  /*13330*/  STS.U16 [R6+0x2340], R53 ;  /* 0x0023403506007388 */ /* 0x000fe80000000400 */
[----:B------:R-:W-:Y:S04]  /*13340*/  STS.U16 [R6+0x2300], R55 ;  /* 0x0023003706007388 */ /* 0x000fe80000000400 */
[----:B------:R-:W-:Y:S04]  /*13350*/  STS.U16 [R6+0x2500], R57 ;  /* 0x0025003906007388 */ /* 0x000fe80000000400 */
[----:B------:R-:W-:Y:S04]  /*13360*/  STS.U16 [R6+0x2540], R59 ;  /* 0x0025403b06007388 */ /* 0x000fe80000000400 */
[----:B------:R-:W4:Y:S04]  /*13370*/  LDL.LU R3, [R1+0x3c0] ;  /* 0x0003c00001037983 */ /* 0x000f280000300800 */
[----:B------:R1:W-:Y:S04]  /*13380*/  STS.U16 [R6+0x2740], R61 ;  /* 0x0027403d06007388 */ /* 0x0003e80000000400 */
[----:B0-----:R-:W4:Y:S01]  /*13390*/  LDL R7, [R1+0x6b4] ;  /* 0x0006b40001077983 */ /* 0x001f220000100800 */
[----:B------:R-:W-:-:S03]  /*133a0*/  PRMT R60, RZ, 0x7610, R60 ;  /* 0x00007610ff3c7816 */ /* 0x000fc6000000003c */
[----:B------:R-:W4:Y:S04]  /*133b0*/  LDL R15, [R1+0x674] ;  /* 0x00067400010f7983 */ /* 0x000f280000100800 */
[----:B-1----:R-:W4:Y:S04]  /*133c0*/  LDL R6, [R1+0x6b8] ;  /* 0x0006b80001067983 */ /* 0x002f280000100800 */
[----:B------:R-:W4:Y:S01]  /*133d0*/  LDL R14, [R1+0x678] ;  /* 0x00067800010e7983 */ /* 0x000f220000100800 */
[----:B--2---:R-:W-:-:S03]  /*133e0*/  PRMT R0, RZ, 0x7610, R0 ;  /* 0x00007610ff007816 */ /* 0x004fc60000000000 */
[----:B------:R-:W2:Y:S01]  /*133f0*/  LDL R17, [R1+0x5b4] ;  /* 0x0005b40001117983 */ /* 0x000ea20000100800 */
[----:B------:R-:W-:Y:S02]  /*13400*/  PRMT R59, RZ, 0x7610, R59 ;  /* 0x00007610ff3b7816 */ /* 0x000fe4000000003b */
[----:B------:R-:W-:Y:S01]  /*13410*/  PRMT R58, RZ, 0x7610, R58 ;  /* 0x00007610ff3a7816 */ /* 0x000fe2000000003a */
[----:B------:R-:W2:Y:S04]  /*13420*/  LDL R16, [R1+0x5b8] ;  /* 0x0005b80001107983 */ /* 0x000ea80000100800 */
[----:B---3--:R0:W3:Y:S01]  /*13430*/  @!P0 LDG.E.U16 R0, [R4.64] ;  /* 0x0000000404008981 */ /* 0x0080e2000c1e1500 */
[----:B------:R-:W-:Y:S02]  /*13440*/  PRMT R54, RZ, 0x7610, R54 ;  /* 0x00007610ff367816 */ /* 0x000fe40000000036 */
[----:B------:R-:W-:Y:S01]  /*13450*/  PRMT R52, RZ, 0x7610, R52 ;  /* 0x00007610ff347816 */ /* 0x000fe20000000034 */
[----:B------:R-:W2:Y:S01]  /*13460*/  LDL R21, [R1+0x574] ;  /* 0x0005740001157983 */ /* 0x000ea20000100800 */
[----:B------:R-:W-:-:S02]  /*13470*/  PRMT R50, RZ, 0x7610, R50 ;  /* 0x00007610ff327816 */ /* 0x000fc40000000032 */
[----:B------:R-:W-:Y:S01]  /*13480*/  PRMT R48, RZ, 0x7610, R48 ;  /* 0x00007610ff307816 */ /* 0x000fe20000000030 */
[----:B------:R-:W2:Y:S01]  /*13490*/  LDL R20, [R1+0x578] ;  /* 0x0005780001147983 */ /* 0x000ea20000100800 */
[----:B0-----:R-:W-:Y:S02]  /*134a0*/  @!P1 IMAD.MOV.U32 R4, RZ, RZ, R12 ;  /* 0x000000ffff049224 */ /* 0x001fe400078e000c */
[----:B------:R-:W-:Y:S01]  /*134b0*/  @!P1 IMAD.MOV.U32 R5, RZ, RZ, R13 ;  /* 0x000000ffff059224 */ /* 0x000fe200078e000d */
[----:B------:R-:W2:Y:S04]  /*134c0*/  LDL R12, [R1+0x688] ;  /* 0x00068800010c7983 */ /* 0x000ea80000100800 */
[----:B------:R-:W3:Y:S04]  /*134d0*/  LDL R13, [R1+0x684] ;  /* 0x00068400010d7983 */ /* 0x000ee80000100800 */
[----:B------:R0:W3:Y:S01]  /*134e0*/  @!P1 LDG.E.U16 R60, [R4.64] ;  /* 0x00000004043c9981 */ /* 0x0000e2000c1e1500 */
[----:B------:R-:W-:-:S02]  /*134f0*/  PRMT R46, RZ, 0x7610, R46 ;  /* 0x00007610ff2e7816 */ /* 0x000fc4000000002e */
[----:B------:R-:W-:Y:S01]  /*13500*/  PRMT R44, RZ, 0x7610, R44 ;  /* 0x00007610ff2c7816 */ /* 0x000fe2000000002c */
[----:B------:R-:W3:Y:S01]  /*13510*/  LDL R19, [R1+0x584] ;  /* 0x0005840001137983 */ /* 0x000ee20000100800 */
[----:B------:R-:W-:Y:S02]  /*13520*/  PRMT R42, RZ, 0x7610, R42 ;  /* 0x00007610ff2a7816 */ /* 0x000fe4000000002a */
[----:B------:R-:W-:Y:S01]  /*13530*/  PRMT R40, RZ, 0x7610, R40 ;  /* 0x00007610ff287816 */ /* 0x000fe20000000028 */
[----:B------:R-:W3:Y:S01]  /*13540*/  LDL R18, [R1+0x588] ;  /* 0x0005880001127983 */ /* 0x000ee20000100800 */
[----:B0-----:R-:W-:Y:S02]  /*13550*/  @!P0 IMAD.MOV.U32 R4, RZ, RZ, R8 ;  /* 0x000000ffff048224 */ /* 0x001fe400078e0008 */
[----:B------:R-:W-:Y:S01]  /*13560*/  @!P0 IMAD.MOV.U32 R5, RZ, RZ, R9 ;  /* 0x000000ffff058224 */ /* 0x000fe200078e0009 */
[----:B------:R-:W3:Y:S04]  /*13570*/  LDL R8, [R1+0x680] ;  /* 0x0006800001087983 */ /* 0x000ee80000100800 */
[----:B------:R-:W3:Y:S04]  /*13580*/  LDL R9, [R1+0x67c] ;  /* 0x00067c0001097983 */ /* 0x000ee80000100800 */
[----:B------:R4:W3:Y:S01]  /*13590*/  @!P0 LDG.E.U16 R59, [R4.64] ;  /* 0x00000004043b8981 */ /* 0x0008e2000c1e1500 */
[----:B------:R-:W-:-:S02]  /*135a0*/  PRMT R38, RZ, 0x7610, R38 ;  /* 0x00007610ff267816 */ /* 0x000fc40000000026 */
[----:B------:R-:W-:Y:S01]  /*135b0*/  PRMT R36, RZ, 0x7610, R36 ;  /* 0x00007610ff247816 */ /* 0x000fe20000000024 */
[----:B------:R-:W3:Y:S01]  /*135c0*/  LDL R23, [R1+0x544] ;  /* 0x0005440001177983 */ /* 0x000ee20000100800 */
[----:B------:R-:W-:Y:S02]  /*135d0*/  PRMT R34, RZ, 0x7610, R34 ;  /* 0x00007610ff227816 */ /* 0x000fe40000000022 */
[----:B------:R-:W-:Y:S01]  /*135e0*/  PRMT R32, RZ, 0x7610, R32 ;  /* 0x00007610ff207816 */ /* 0x000fe20000000020 */
[----:B------:R-:W3:Y:S04]  /*135f0*/  LDL R22, [R1+0x548] ;  /* 0x0005480001167983 */ /* 0x000ee80000100800 */
[----:B------:R-:W3:Y:S04]  /*13600*/  LDL R27, [R1+0x504] ;  /* 0x00050400011b7983 */ /* 0x000ee80000100800 */
[----:B------:R-:W3:Y:S04]  /*13610*/  LDL R26, [R1+0x508] ;  /* 0x00050800011a7983 */ /* 0x000ee80000100800 */
[----:B------:R-:W3:Y:S04]  /*13620*/  LDL R25, [R1+0x534] ;  /* 0x0005340001197983 */ /* 0x000ee80000100800 */
[----:B------:R-:W3:Y:S04]  /*13630*/  LDL R24, [R1+0x538] ;  /* 0x0005380001187983 */ /* 0x000ee80000100800 */
[----:B------:R-:W3:Y:S04]  /*13640*/  LDL R29, [R1+0x4f4] ;  /* 0x0004f400011d7983 */ /* 0x000ee80000100800 */
[----:B------:R-:W3:Y:S04]  /*13650*/  LDL R28, [R1+0x4f8] ;  /* 0x0004f800011c7983 */ /* 0x000ee80000100800 */
[----:B------:R-:W3:Y:S01]  /*13660*/  LDL R61, [R1+0x4c8] ;  /* 0x0004c800013d7983 */ /* 0x000ee20000100800 */
[----:B----4-:R-:W-:-:S03]  /*13670*/  @!P1 IMAD.MOV.U32 R5, RZ, RZ, R31 ;  /* 0x000000ffff059224 */ /* 0x010fc600078e001f */
[----:B------:R-:W4:Y:S01]  /*13680*/  LDL R31, [R1+0x414] ;  /* 0x00041400011f7983 */ /* 0x000f220000100800 */
[----:B------:R-:W-:-:S03]  /*13690*/  @!P1 IMAD.MOV.U32 R4, RZ, RZ, R30 ;  /* 0x000000ffff049224 */ /* 0x000fc600078e001e */
[----:B------:R-:W4:Y:S04]  /*136a0*/  LDL R30, [R1+0xb64] ;  /* 0x000b6400011e7983 */ /* 0x000f280000100800 */
[----:B------:R0:W4:Y:S02]  /*136b0*/  @!P1 LDG.E.U16 R58, [R4.64] ;  /* 0x00000004043a9981 */ /* 0x000124000c1e1500 */
[----:B0-----:R-:W-:Y:S02]  /*136c0*/  @!P0 IMAD.MOV.U32 R5, RZ, RZ, R11 ;  /* 0x000000ffff058224 */ /* 0x001fe400078e000b */
        /* <DEDUP_REMOVED lines=9> */
[----:B--2---:R-:W-:Y:S02]  /*13760*/  @!P1 IMAD.MOV.U32 R4, RZ, RZ, R12 ;  /* 0x000000ffff049224 */ /* 0x004fe400078e000c */
[----:B------:R-:W2:Y:S01]  /*13770*/  LDL R12, [R1+0x640] ;  /* 0x00064000010c7983 */ /* 0x000ea20000100800 */
[----:B---3--:R-:W-:-:S03]  /*13780*/  @!P1 IMAD.MOV.U32 R5, RZ, RZ, R13 ;  /* 0x000000ffff059224 */ /* 0x008fc600078e000d */
[----:B------:R-:W3:Y:S04]  /*13790*/  LDL R13, [R1+0x63c] ;  /* 0x00063c00010d7983 */ /* 0x000ee80000100800 */
[----:B------:R0:W3:Y:S02]  /*137a0*/  @!P1 LDG.E.U16 R50, [R4.64] ;  /* 0x0000000404329981 */ /* 0x0000e4000c1e1500 */
[----:B0-----:R-:W-:Y:S02]  /*137b0*/  @!P0 IMAD.MOV.U32 R4, RZ, RZ, R8 ;  /* 0x000000ffff048224 */ /* 0x001fe400078e0008 */
[----:B------:R-:W3:Y:S01]  /*137c0*/  LDL R8, [R1+0x638] ;  /* 0x0006380001087983 */ /* 0x000ee20000100800 */
[----:B------:R-:W-:-:S03]  /*137d0*/  @!P0 IMAD.MOV.U32 R5, RZ, RZ, R9 ;  /* 0x000000ffff058224 */ /* 0x000fc600078e0009 */
[----:B------:R-:W3:Y:S04]  /*137e0*/  LDL R9, [R1+0x634] ;  /* 0x0006340001097983 */ /* 0x000ee80000100800 */
[----:B------:R0:W3:Y:S02]  /*137f0*/  @!P0 LDG.E.U16 R48, [R4.64] ;  /* 0x0000000404308981 */ /* 0x0000e4000c1e1500 */
[----:B0-----:R-:W-:Y:S02]  /*13800*/  @!P1 IMAD.MOV.U32 R4, RZ, RZ, R14 ;  /* 0x000000ffff049224 */ /* 0x001fe400078e000e */
[----:B------:R-:W-:Y:S01]  /*13810*/  @!P1 IMAD.MOV.U32 R5, RZ, RZ, R15 ;  /* 0x000000ffff059224 */ /* 0x000fe200078e000f */
[----:B------:R-:W3:Y:S04]  /*13820*/  LDL R14, [R1+0x610] ;  /* 0x00061000010e7983 */ /* 0x000ee80000100800 */
[----:B------:R-:W3:Y:S04]  /*13830*/  LDL R15, [R1+0x60c] ;  /* 0x00060c00010f7983 */ /* 0x000ee80000100800 */
[----:B------:R4:W3:Y:S02]  /*13840*/  @!P1 LDG.E.U16 R46, [R4.64] ;  /* 0x00000004042e9981 */ /* 0x0008e4000c1e1500 */
[----:B----4-:R-:W-:-:S02]  /*13850*/  @!P0 IMAD.MOV.U32 R5, RZ, RZ, R11 ;  /* 0x000000ffff058224 */ /* 0x010fc400078e000b */
        /* <DEDUP_REMOVED lines=20> */
[----:B------:R-:W3:Y:S01]  /*139a0*/  LDL R14, [R1+0x5c8] ;  /* 0x0005c800010e7983 */ /* 0x000ee20000100800 */
[----:B------:R-:W-:-:S03]  /*139b0*/  @!P0 IMAD.MOV.U32 R5, RZ, RZ, R15 ;  /* 0x000000ffff058224 */ /* 0x000fc600078e000f */
[----:B------:R-:W3:Y:S04]  /*139c0*/  LDL R15, [R1+0x5c4] ;  /* 0x0005c400010f7983 */ /* 0x000ee80000100800 */
[----:B------:R4:W3:Y:S02]  /*139d0*/  @!P0 LDG.E.U16 R36, [R4.64] ;  /* 0x0000000404248981 */ /* 0x0008e4000c1e1500 */
[----:B----4-:R-:W-:Y:S02]  /*139e0*/  @!P1 IMAD.MOV.U32 R5, RZ, RZ, R11 ;  /* 0x000000ffff059224 */ /* 0x010fe400078e000b */
[----:B------:R-:W4:Y:S01]  /*139f0*/  LDL R11, [R1+0x5bc] ;  /* 0x0005bc00010b7983 */ /* 0x000f220000100800 */
[----:B------:R-:W-:-:S03]  /*13a00*/  @!P1 IMAD.MOV.U32 R4, RZ, RZ, R10 ;  /* 0x000000ffff049224 */ /* 0x000fc600078e000a */
[----:B------:R-:W4:Y:S04]  /*13a10*/  LDL R10, [R1+0x5c0] ;  /* 0x0005c000010a7983 */ /* 0x000f280000100800 */
[----:B------:R0:W4:Y:S02]  /*13a20*/  @!P1 LDG.E.U16 R34, [R4.64] ;  /* 0x0000000404229981 */ /* 0x000124000c1e1500 */
[----:B0-----:R-:W-:Y:S02]  /*13a30*/  PRMT R5, RZ, 0x7610, R5 ;  /* 0x00007610ff057816 */ /* 0x001fe40000000005 */
[----:B------:R2:W4:Y:S02]  /*13a40*/  @!P0 LDG.E.U16 R32, [R6.64] ;  /* 0x0000000406208981 */ /* 0x000524000c1e1500 */
[----:B--2---:R-:W-:-:S02]  /*13a50*/  @!P1 IMAD.MOV.U32 R6, RZ, RZ, R12 ;  /* 0x000000ffff069224 */ /* 0x004fc400078e000c */
[----:B------:R-:W2:Y:S01]  /*13a60*/  LDL R12, [R1+0x590] ;  /* 0x00059000010c7983 */ /* 0x000ea20000100800 */
[----:B---3--:R-:W-:-:S03]  /*13a70*/  @!P1 IMAD.MOV.U32 R7, RZ, RZ, R13 ;  /* 0x000000ffff079224 */ /* 0x008fc600078e000d */
[----:B------:R-:W2:Y:S04]  /*13a80*/  LDL R13, [R1+0x58c] ;  /* 0x00058c00010d7983 */ /* 0x000ea80000100800 */
[----:B------:R0:W3:Y:S02]  /*13a90*/  @!P0 LDG.E.U16 R5, [R8.64] ;  /* 0x0000000408058981 */ /* 0x0000e4000c1e1500 */
[----:B0-----:R-:W-:Y:S02]  /*13aa0*/  @!P1 IMAD.MOV.U32 R8, RZ, RZ, R14 ;  /* 0x000000ffff089224 */ /* 0x001fe400078e000e */
[----:B------:R-:W3:Y:S01]  /*13ab0*/  LDL R14, [R1+0x580] ;  /* 0x00058000010e7983 */ /* 0x000ee20000100800 */
[----:B------:R-:W-:-:S03]  /*13ac0*/  @!P1 IMAD.MOV.U32 R9, RZ, RZ, R15 ;  /* 0x000000ffff099224 */ /* 0x000fc600078e000f */
[----:B------:R-:W3:Y:S01]  /*13ad0*/  LDL R15, [R1+0x57c] ;  /* 0x00057c00010f7983 */ /* 0x000ee20000100800 */
[----:B------:R-:W-:-:S06]  /*13ae0*/  PRMT R4, RZ, 0x7610, R4 ;  /* 0x00007610ff047816 */ /* 0x000fcc0000000004 */
[----:B------:R0:W3:Y:S02]  /*13af0*/  @!P1 LDG.E.U16 R4, [R6.64] ;  /* 0x0000000406049981 */ /* 0x0000e4000c1e1500 */
[----:B0-----:R-:W-:Y:S02]  /*13b00*/  PRMT R6, RZ, 0x7610, R6 ;  /* 0x00007610ff067816 */ /* 0x001fe40000000006 */
[----:B------:R-:W-:-:S04]  /*13b10*/  PRMT R7, RZ, 0x7610, R7 ;  /* 0x00007610ff077816 */ /* 0x000fc80000000007 */
[----:B------:R0:W3:Y:S02]  /*13b20*/  @!P1 LDG.E.U16 R6, [R8.64] ;  /* 0x0000000408069981 */ /* 0x0000e4000c1e1500 */
[----:B0-----:R-:W-:Y:S02]  /*13b30*/  PRMT R8, RZ, 0x7610, R8 ;  /* 0x00007610ff087816 */ /* 0x001fe40000000008 */
[----:B------:R-:W-:Y:S01]  /*13b40*/  PRMT R9, RZ, 0x7610, R9 ;  /* 0x00007610ff097816 */ /* 0x000fe20000000009 */
[----:B----4-:R0:W4:Y:S02]  /*13b50*/  @!P0 LDG.E.U16 R7, [R10.64] ;  /* 0x000000040a078981 */ /* 0x010124000c1e1500 */
[----:B0-----:R-:W-:Y:S02]  /*13b60*/  @!P1 IMAD.MOV.U32 R10, RZ, RZ, R16 ;  /* 0x000000ffff0a9224 */ /* 0x001fe400078e0010 */
[----:B------:R-:W-:Y:S01]  /*13b70*/  @!P1 IMAD.MOV.U32 R11, RZ, RZ, R17 ;  /* 0x000000ffff0b9224 */ /* 0x000fe200078e0011 */
[----:B------:R-:W4:Y:S04]  /*13b80*/  LDL R16, [R1+0x550] ;  /* 0x0005500001107983 */ /* 0x000f280000100800 */
[----:B------:R-:W4:Y:S04]  /*13b90*/  LDL R17, [R1+0x54c] ;  /* 0x00054c0001117983 */ /* 0x000f280000100800 */
[----:B------:R0:W4:Y:S02]  /*13ba0*/  @!P1 LDG.E.U16 R8, [R10.64] ;  /* 0x000000040a089981 */ /* 0x000124000c1e1500 */
[----:B0-----:R-:W-:-:S02]  /*13bb0*/  PRMT R11, RZ, 0x7610, R11 ;  /* 0x00007610ff0b7816 */ /* 0x001fc4000000000b */
[----:B--2---:R0:W2:Y:S02]  /*13bc0*/  @!P0 LDG.E.U16 R9, [R12.64] ;  /* 0x000000040c098981 */ /* 0x0040a4000c1e1500 */
[----:B0-----:R-:W-:Y:S02]  /*13bd0*/  @!P1 IMAD.MOV.U32 R12, RZ, RZ, R18 ;  /* 0x000000ffff0c9224 */ /* 0x001fe400078e0012 */
[----:B------:R-:W-:Y:S01]  /*13be0*/  @!P1 IMAD.MOV.U32 R13, RZ, RZ, R19 ;  /* 0x000000ffff0d9224 */ /* 0x000fe200078e0013 */
[----:B------:R-:W2:Y:S04]  /*13bf0*/  LDL R18, [R1+0x540] ;  /* 0x0005400001127983 */ /* 0x000ea80000100800 */
[----:B------:R-:W2:Y:S04]  /*13c00*/  LDL R19, [R1+0x53c] ;  /* 0x00053c0001137983 */ /* 0x000ea80000100800 */
[----:B---3--:R0:W3:Y:S02]  /*13c10*/  @!P0 LDG.E.U16 R11, [R14.64] ;  /* 0x000000040e0b8981 */ /* 0x0080e4000c1e1500 */
[----:B0-----:R-:W-:-:S02]  /*13c20*/  @!P1 IMAD.MOV.U32 R14, RZ, RZ, R20 ;  /* 0x000000ffff0e9224 */ /* 0x001fc400078e0014 */
[----:B------:R-:W-:Y:S01]  /*13c30*/  @!P1 IMAD.MOV.U32 R15, RZ, RZ, R21 ;  /* 0x000000ffff0f9224 */ /* 0x000fe200078e0015 */
[----:B------:R-:W3:Y:S04]  /*13c40*/  LDL R20, [R1+0x510] ;  /* 0x0005100001147983 */ /* 0x000ee80000100800 */
        /* <DEDUP_REMOVED lines=36> */
[----:B------:R0:W4:Y:S04]  /*13e90*/  @!P1 LDG.E.U16 R20, [R22.64] ;  /* 0x0000000416149981 */ /* 0x000128000c1e1500 */
[----:B------:R-:W4:Y:S01]  /*13ea0*/  LDL R29, [R1+0x44c] ;  /* 0x00044c00011d7983 */ /* 0x000f220000100800 */
[----:B0-----:R-:W-:-:S03]  /*13eb0*/  PRMT R23, RZ, 0x7610, R23 ;  /* 0x00007610ff177816 */ /* 0x001fc60000000017 */
[----:B--2---:R0:W2:Y:S04]  /*13ec0*/  @!P0 LDG.E.U16 R21, [R24.64] ;  /* 0x0000000418158981 */ /* 0x0040a8000c1e1500 */
[----:B0-----:R-:W2:Y:S04]  /*13ed0*/  LDL R25, [R1+0x4c4] ;  /* 0x0004c40001197983 */ /* 0x001ea80000100800 */
[----:B---3--:R0:W3:Y:S04]  /*13ee0*/  @!P0 LDG.E.U16 R23, [R26.64] ;  /* 0x000000041a178981 */ /* 0x0080e8000c1e1500 */
[----:B0-----:R-:W3:Y:S04]  /*13ef0*/  LDL R26, [R1+0x484] ;  /* 0x00048400011a7983 */ /* 0x001ee80000100800 */
[----:B------:R-:W3:Y:S01]  /*13f00*/  LDL R27, [R1+0x488] ;  /* 0x00048800011b7983 */ /* 0x000ee20000100800 */
[----:B------:R-:W-:Y:S01]  /*13f10*/  PRMT R22, RZ, 0x7610, R22 ;  /* 0x00007610ff167816 */ /* 0x000fe20000000016 */
[----:B------:R-:W-:-:S02]  /*13f20*/  @!P1 IMAD.MOV.U32 R24, RZ, RZ, R61 ;  /* 0x000000ffff189224 */ /* 0x000fc400078e003d */
[----:B------:R-:W3:Y:S04]  /*13f30*/  LDL R61, [R1+0xb84] ;  /* 0x000b8400013d7983 */ /* 0x000ee80000100800 */
[----:B--2---:R0:W2:Y:S02]  /*13f40*/  @!P1 LDG.E.U16 R22, [R24.64] ;  /* 0x0000000418169981 */ /* 0x0040a4000c1e1500 */
[----:B0-----:R-:W-:Y:S02]  /*13f50*/  PRMT R24, RZ, 0x7610, R24 ;  /* 0x00007610ff187816 */ /* 0x001fe40000000018 */
[----:B------:R-:W-:-:S06]  /*13f60*/  PRMT R25, RZ, 0x7610, R25 ;  /* 0x00007610ff197816 */ /* 0x000fcc0000000019 */
[----:B----4-:R0:W4:Y:S04]  /*13f70*/  @!P0 LDG.E.U16 R25, [R28.64] ;  /* 0x000000041c198981 */ /* 0x010128000c1e1500 */
[----:B0-----:R-:W2:Y:S04]  /*13f80*/  LDL R28, [R1+0x444] ;  /* 0x00044400011c7983 */ /* 0x001ea80000100800 */
[----:B------:R-:W2:Y:S01]  /*13f90*/  LDL R29, [R1+0x448] ;  /* 0x00044800011d7983 */ /* 0x000ea20000100800 */
[----:B---3--:R-:W-:-:S04]  /*13fa0*/  @!P1 LOP3.LUT R27, R27, R26, RZ, 0x3c, !PT ;  /* 0x0000001a1b1b9212 */ /* 0x008fc800078e3cff */
[----:B------:R-:W-:-:S04]  /*13fb0*/  @!P1 LOP3.LUT R26, R27, R26, RZ, 0x3c, !PT ;  /* 0x0000001a1b1a9212 */ /* 0x000fc800078e3cff */
[----:B------:R-:W-:-:S05]  /*13fc0*/  @!P1 LOP3.LUT R27, R27, R26, RZ, 0x3c, !PT ;  /* 0x0000001a1b1b9212 */ /* 0x000fca00078e3cff */
[----:B------:R0:W3:Y:S02]  /*13fd0*/  @!P1 LDG.E.U16 R24, [R26.64] ;  /* 0x000000041a189981 */ /* 0x0000e4000c1e1500 */
[----:B0-----:R-:W-:-:S06]  /*13fe0*/  PRMT R27, RZ, 0x7610, R27 ;  /* 0x00007610ff1b7816 */ /* 0x001fcc000000001b */
[----:B------:R0:W3:Y:S04]  /*13ff0*/  @!P0 LDG.E.U16 R27, [R30.64] ;  /* 0x000000041e1b8981 */ /* 0x0000e8000c1e1500 */
[----:B0-----:R-:W3:Y:S04]  /*14000*/  LDL R30, [R1+0x410] ;  /* 0x00041000011e7983 */ /* 0x001ee80000100800 */
[----:B------:R-:W3:Y:S01]  /*14010*/  LDL R31, [R1+0xb70] ;  /* 0x000b7000011f7983 */ /* 0x000ee20000100800 */
[----:B------:R-:W-:Y:S02]  /*14020*/  PRMT R26, RZ, 0x7610, R26 ;  /* 0x00007610ff1a7816 */ /* 0x000fe4000000001a */
[----:B--2---:R-:W-:-:S04]  /*14030*/  @!P1 LOP3.LUT R29, R29, R28, RZ, 0x3c, !PT ;  /* 0x0000001c1d1d9212 */ /* 0x004fc800078e3cff */
[----:B------:R-:W-:-:S04]  /*14040*/  @!P1 LOP3.LUT R28, R29, R28, RZ, 0x3c, !PT ;  /* 0x0000001c1d1c9212 */ /* 0x000fc800078e3cff */
[----:B------:R-:W-:-:S05]  /*14050*/  @!P1 LOP3.LUT R29, R29, R28, RZ, 0x3c, !PT ;  /* 0x0000001c1d1d9212 */ /* 0x000fca00078e3cff */
[----:B------:R0:W2:Y:S02]  /*14060*/  @!P1 LDG.E.U16 R26, [R28.64] ;  /* 0x000000041c1a9981 */ /* 0x0000a4000c1e1500 */
[----:B0-----:R-:W-:Y:S02]  /*14070*/  PRMT R28, RZ, 0x7610, R28 ;  /* 0x00007610ff1c7816 */ /* 0x001fe4000000001c */
[----:B---3--:R-:W-:-:S04]  /*14080*/  @!P1 LOP3.LUT R31, R31, R30, RZ, 0x3c, !PT ;  /* 0x0000001e1f1f9212 */ /* 0x008fc800078e3cff */
[----:B------:R-:W-:-:S04]  /*14090*/  @!P1 LOP3.LUT R30, R31, R30, RZ, 0x3c, !PT ;  /* 0x0000001e1f1e9212 */ /* 0x000fc800078e3cff */
[----:B------:R-:W-:-:S05]  /*140a0*/  @!P1 LOP3.LUT R31, R31, R30, RZ, 0x3c, !PT ;  /* 0x0000001e1f1f9212 */ /* 0x000fca00078e3cff */
[----:B------:R0:W3:Y:S04]  /*140b0*/  @!P1 LDG.E.U16 R28, [R30.64] ;  /* 0x000000041e1c9981 */ /* 0x0000e8000c1e1500 */
[----:B0-----:R-:W2:Y:S01]  /*140c0*/  LDL R31, [R1+0x3f4] ;  /* 0x0003f400011f7983 */ /* 0x001ea20000100800 */
[----:B------:R-:W-:Y:S01]  /*140d0*/  PRMT R29, RZ, 0x7610, R29 ;  /* 0x00007610ff1d7816 */ /* 0x000fe2000000001d */
[----:B------:R-:W-:Y:S01]  /*140e0*/  @!P0 IMAD.MOV.U32 R30, RZ, RZ, R61 ;  /* 0x000000ffff1e8224 */ /* 0x000fe200078e003d */
[----:B------:R-:W-:Y:S01]  /*140f0*/  PRMT R33, RZ, 0x7610, R33 ;  /* 0x00007610ff217816 */ /* 0x000fe20000000021 */
[----:B------:R-:W3:Y:S04]  /*14100*/  LDL R61, [R1+0x480] ;  /* 0x00048000013d7983 */ /* 0x000ee80000100800 */
[----:B--2---:R0:W2:Y:S04]  /*14110*/  @!P0 LDG.E.U16 R29, [R30.64] ;  /* 0x000000041e1d8981 */ /* 0x0040a8000c1e1500 */
[----:B0-----:R-:W2:Y:S04]  /*14120*/  LDL R30, [R1+0x3f0] ;  /* 0x0003f000011e7983 */ /* 0x001ea80000100800 */
[----:B------:R-:W2:Y:S02]  /*14130*/  LDL R31, [R1+0xb90] ;  /* 0x000b9000011f7983 */ /* 0x000ea40000100800 */
[----:B--2---:R-:W-:-:S04]  /*14140*/  @!P1 LOP3.LUT R31, R31, R30, RZ, 0x3c, !PT ;  /* 0x0000001e1f1f9212 */ /* 0x004fc800078e3cff */
[----:B------:R-:W-:-:S04]  /*14150*/  @!P1 LOP3.LUT R30, R31, R30, RZ, 0x3c, !PT ;  /* 0x0000001e1f1e9212 */ /* 0x000fc800078e3cff */
[----:B------:R-:W-:-:S05]  /*14160*/  @!P1 LOP3.LUT R31, R31, R30, RZ, 0x3c, !PT ;  /* 0x0000001e1f1f9212 */ /* 0x000fca00078e3cff */
[----:B------:R0:W2:Y:S04]  /*14170*/  @!P1 LDG.E.U16 R33, [R30.64] ;  /* 0x000000041e219981 */ /* 0x0000a8000c1e1500 */
[----:B0-----:R-:W2:Y:S04]  /*14180*/  LDL R30, [R1+0x3d4] ;  /* 0x0003d400011e7983 */ /* 0x001ea80000100800 */
[----:B------:R-:W2:Y:S01]  /*14190*/  LDL R31, [R1+0xba4] ;  /* 0x000ba400011f7983 */ /* 0x000ea20000100800 */
[----:B------:R-:W-:Y:S02]  /*141a0*/  PRMT R35, RZ, 0x7610, R35 ;  /* 0x00007610ff237816 */ /* 0x000fe40000000023 */
        /* <DEDUP_REMOVED lines=25> */
[----:B0-----:R-:W2:Y:S01]  /*14340*/  LDL R31, [R1+0x47c] ;  /* 0x00047c00011f7983 */ /* 0x001ea20000100800 */
[----:B------:R-:W-:Y:S01]  /*14350*/  PRMT R43, RZ, 0x7610, R43 ;  /* 0x00007610ff2b7816 */ /* 0x000fe2000000002b */
[----:B---3--:R-:W-:Y:S01]  /*14360*/  @!P0 IMAD.MOV.U32 R30, RZ, RZ, R61 ;  /* 0x000000ffff1e8224 */ /* 0x008fe200078e003d */
        /* <DEDUP_REMOVED lines=39> */
[----:B---3--:R-:W-:-:S05]  /*145e0*/  @!P0 IMAD.MOV.U32 R30, RZ, RZ, R61 ;  /* 0x000000ffff1e8224 */ /* 0x008fca00078e003d */
[----:B--2---:R0:W2:Y:S04]  /*145f0*/  @!P0 LDG.E.U16 R55, [R30.64] ;  /* 0x000000041e378981 */ /* 0x0040a8000c1e1500 */
[----:B0-----:R-:W3:Y:S04]  /*14600*/  LDL R30, [R1+0x3e8] ;  /* 0x0003e800011e7983 */ /* 0x001ee80000100800 */
[----:B------:R-:W3:Y:S01]  /*14610*/  LDL R31, [R1+0xb98] ;  /* 0x000b9800011f7983 */ /* 0x000ee20000100800 */
[----:B------:R-:W-:Y:S02]  /*14620*/  PRMT R56, RZ, 0x7610, R56 ;  /* 0x00007610ff387816 */ /* 0x000fe40000000038 */
[----:B---3--:R-:W-:-:S04]  /*14630*/  @!P1 LOP3.LUT R31, R31, R30, RZ, 0x3c, !PT ;  /* 0x0000001e1f1f9212 */ /* 0x008fc800078e3cff */
[----:B------:R-:W-:-:S04]  /*14640*/  @!P1 LOP3.LUT R30, R31, R30, RZ, 0x3c, !PT ;  /* 0x0000001e1f1e9212 */ /* 0x000fc800078e3cff */
[----:B------:R-:W-:-:S05]  /*14650*/  @!P1 LOP3.LUT R31, R31, R30, RZ, 0x3c, !PT ;  /* 0x0000001e1f1f9212 */ /* 0x000fca00078e3cff */
[----:B------:R0:W3:Y:S04]  /*14660*/  @!P1 LDG.E.U16 R56, [R30.64] ;  /* 0x000000041e389981 */ /* 0x0000e8000c1e1500 */
[----:B0-----:R-:W2:Y:S01]  /*14670*/  LDL R31, [R1+0x3c4] ;  /* 0x0003c400011f7983 */ /* 0x001ea20000100800 */
[----:B------:R-:W-:-:S03]  /*14680*/  PRMT R57, RZ, 0x7610, R57 ;  /* 0x00007610ff397816 */ /* 0x000fc60000000039 */
[----:B------:R0:W-:Y:S04]  /*14690*/  STL [R1+0xcc4], R3 ;  /* 0x000cc40301007387 */ /* 0x0001e80000100800 */
[----:B------:R-:W1:Y:S02]  /*146a0*/  S2R R61, SR_TID.X ;  /* 0x00000000003d7919 */ /* 0x000e640000002100 */
[----:B-1----:R-:W-:-:S05]  /*146b0*/  LOP3.LUT R61, R61, 0x1f, RZ, 0xc0, !PT ;  /* 0x0000001f3d3d7812 */ /* 0x002fca00078ec0ff */
[----:B------:R-:W-:-:S05]  /*146c0*/  IMAD.SHL.U32 R61, R61, 0x2, RZ ;  /* 0x000000023d3d7824 */ /* 0x000fca00078e00ff */
[----:B------:R-:W-:-:S05]  /*146d0*/  LOP3.LUT R61, R61, 0x20, RZ, 0x3c, !PT ;  /* 0x000000203d3d7812 */ /* 0x000fca00078e3cff */
        /* <DEDUP_REMOVED lines=17> */
[----:B----4-:R-:W-:Y:S01]  /*147f0*/  STS.U16 [R61+0x3900], R25 ;  /* 0x003900193d007388 */ /* 0x010fe20000000400 */
[----:B--2---:R-:W-:-:S02]  /*14800*/  @!P1 IMAD.MOV.U32 R30, RZ, RZ, R31 ;  /* 0x000000ffff1e9224 */ /* 0x004fc400078e001f */
[----:B------:R-:W-:Y:S02]  /*14810*/  @!P1 IMAD.MOV.U32 R31, RZ, RZ, R3 ;  /* 0x000000ffff1f9224 */ /* 0x000fe400078e0003 */
[----:B0-----:R-:W2:Y:S04]  /*14820*/  LDL.LU R3, [R1+0x328] ;  /* 0x0003280001037983 */ /* 0x001ea80000300800 */
[----:B------:R-:W2:Y:S04]  /*14830*/  @!P1 LDG.E.U16 R57, [R30.64] ;  /* 0x000000041e399981 */ /* 0x000ea8000c1e1500 */
[----:B-1----:R-:W2:Y:S04]  /*14840*/  LDL R21, [R1+0x3a0] ;  /* 0x0003a00001157983 */ /* 0x002ea80000100800 */
        /* <DEDUP_REMOVED lines=33> */
[----:B------:R1:W-:Y:S04]  /*14a60*/  STS.U16 [R2+0x3bc0], R51 ;  /* 0x003bc03302007388 */ /* 0x0003e80000000400 */
[----:B0-----:R-:W4:Y:S04]  /*14a70*/  LDL.LU.64 R48, [R1+0x270] ;  /* 0x0002700001307983 */ /* 0x001f280000300a00 */
[----:B-1----:R-:W4:Y:S04]  /*14a80*/  LDL.LU.64 R50, [R1+0x278] ;  /* 0x0002780001327983 */ /* 0x002f280000300a00 */
[----:B------:R-:W-:Y:S04]  /*14a90*/  STS.U16 [R2+0x3b80], R53 ;  /* 0x003b803502007388 */ /* 0x000fe80000000400 */
[----:B------:R-:W-:Y:S04]  /*14aa0*/  STS.U16 [R2+0x3d80], R55 ;  /* 0x003d803702007388 */ /* 0x000fe80000000400 */
[----:B---3--:R-:W-:Y:S04]  /*14ab0*/  STS.U16 [R2+0x3dc0], R56 ;  /* 0x003dc03802007388 */ /* 0x008fe80000000400 */
[----:B--2---:R-:W-:Y:S04]  /*14ac0*/  STS.U16 [R2+0x3fc0], R3 ;  /* 0x003fc00302007388 */ /* 0x004fe80000000400 */
[----:B------:R0:W-:Y:S04]  /*14ad0*/  STS.U16 [R2+0x3f80], R57 ;  /* 0x003f803902007388 */ /* 0x0001e80000000400 */
[----:B------:R-:W1:Y:S04]  /*14ae0*/  S2R R0, SR_TID.X ;  /* 0x0000000000007919 */ /* 0x000e680000002100 */
[----:B------:R-:W2:Y:S04]  /*14af0*/  S2R R61, SR_TID.X ;  /* 0x00000000003d7919 */ /* 0x000ea80000002100 */
[----:B0-----:R-:W3:Y:S04]  /*14b00*/  LDL R2, [R1+0x3ac] ;  /* 0x0003ac0001027983 */ /* 0x001ee80000100800 */
[----:B------:R-:W3:Y:S04]  /*14b10*/  LDL.LU.64 R12, [R1+0x260] ;  /* 0x00026000010c7983 */ /* 0x000ee80000300a00 */
[----:B------:R-:W3:Y:S04]  /*14b20*/  LDL.LU.64 R14, [R1+0x268] ;  /* 0x00026800010e7983 */ /* 0x000ee80000300a00 */
[----:B------:R-:W-:Y:S01]  /*14b30*/  BAR.SYNC.DEFER_BLOCKING 0x0 ;  /* 0x0000000000007b1d */ /* 0x000fe20000010000 */
[----:B-1----:R-:W-:Y:S01]  /*14b40*/  LOP3.LUT R0, R0, 0x7, RZ, 0xc0, !PT ;  /* 0x0000000700007812 */ /* 0x002fe200078ec0ff */
[----:B--2---:R-:W-:-:S04]  /*14b50*/  IMAD.SHL.U32 R61, R61, 0x2, RZ ;  /* 0x000000023d3d7824 */ /* 0x004fc800078e00ff */
[----:B------:R-:W-:-:S05]  /*14b60*/  IMAD R0, R0, 0x90, RZ ;  /* 0x0000009000007824 */ /* 0x000fca00078e02ff */
[----:B------:R-:W-:Y:S02]  /*14b70*/  LOP3.LUT R5, R0, 0x30, R61, 0x78, !PT ;  /* 0x0000003000057812 */ /* 0x000fe400078e783d */
[----:B------:R-:W2:Y:S04]  /*14b80*/  LDL R0, [R1+0x3a8] ;  /* 0x0003a80001007983 */ /* 0x000ea80000100800 */
[----:B------:R-:W0:Y:S04]  /*14b90*/  LDSM.16.M88.4 R8, [R5+0x2000] ;  /* 0x002000000508783b */ /* 0x000e280000000200 */
[----:B------:R-:W-:Y:S04]  /*14ba0*/  LDSM.16.MT88.4 R24, [R21] ;  /* 0x000000001518783b */ /* 0x000fe80000004200 */
[----:B------:R-:W1:Y:S04]  /*14bb0*/  LDSM.16.M88.4 R40, [R5+0x2c00] ;  /* 0x002c00000528783b */ /* 0x000e680000000200 */
[----:B------:R-:W1:Y:S04]  /*14bc0*/  LDSM.16.M88.4 R36, [R5+0x3000] ;  /* 0x003000000524783b */ /* 0x000e680000000200 */
[----:B------:R-:W1:Y:S04]  /*14bd0*/  LDSM.16.M88.4 R44, [R5+0x2400] ;  /* 0x00240000052c783b */ /* 0x000e680000000200 */
[----:B------:R-:W1:Y:S04]  /*14be0*/  LDSM.16.M88.4 R28, [R5+0x2800] ;  /* 0x00280000051c783b */ /* 0x000e680000000200 */
[----:B------:R-:W4:Y:S04]  /*14bf0*/  LDSM.16.M88.4 R16, [R5+0x3400] ;  /* 0x003400000510783b */ /* 0x000f280000000200 */
[----:B------:R-:W-:Y:S04]  /*14c00*/  LDSM.16.M88.4 R56, [R5+0x3800] ;  /* 0x003800000538783b */ /* 0x000fe80000000200 */
[----:B------:R-:W2:Y:S04]  /*14c10*/  LDSM.16.M88.4 R4, [R5+0x3c00] ;  /* 0x003c00000504783b */ /* 0x000ea80000000200 */
[----:B------:R-:W-:Y:S04]  /*14c20*/  LDSM.16.MT88.4 R20, [R21+0x800] ;  /* 0x000800001514783b */ /* 0x000fe80000004200 */
[----:B0-----:R-:W-:Y:S04]  /*14c30*/  STL.64 [R1+0x60], R8 ;  /* 0x0000600801007387 */ /* 0x001fe80000100a00 */
[----:B------:R4:W-:Y:S04]  /*14c40*/  STL.64 [R1+0x68], R10 ;  /* 0x0000680a01007387 */ /* 0x0009e80000100a00 */
[----:B-1----:R-:W-:Y:S04]  /*14c50*/  STL.64 [R1+0x28], R42 ;  /* 0x0000282a01007387 */ /* 0x002fe80000100a00 */
[----:B------:R-:W-:Y:S04]  /*14c60*/  STL.64 [R1+0x18], R38 ;  /* 0x0000182601007387 */ /* 0x000fe80000100a00 */
[----:B------:R-:W-:Y:S04]  /*14c70*/  STL.64 [R1+0x48], R46 ;  /* 0x0000482e01007387 */ /* 0x000fe80000100a00 */
[----:B------:R-:W-:Y:S04]  /*14c80*/  STL.64 [R1+0x30], R28 ;  /* 0x0000301c01007387 */ /* 0x000fe80000100a00 */
[----:B------:R-:W-:Y:S01]  /*14c90*/  STL.64 [R1+0x38], R30 ;  /* 0x0000381e01007387 */ /* 0x000fe20000100a00 */
[C---:B----4-:R-:W-:Y:S03]  /*14ca0*/  HMMA.16816.F32 R8, R24.reuse, R8, R48 ;  /* 0x000000081808723c */ /* 0x050fe60000001830 */
[----:B------:R-:W4:Y:S04]  /*14cb0*/  LDL.LU.64 R48, [R1+0x2a0] ;  /* 0x0002a00001307983 */ /* 0x000f280000300a00 */
[----:B------:R-:W4:Y:S11]  /*14cc0*/  LDL.LU.64 R50, [R1+0x2a8] ;  /* 0x0002a80001327983 */ /* 0x000f360000300a00 */
[----:B------:R-:W-:Y:S05]  /*14cd0*/  @!UPT UIADD3 URZ, URZ, URZ, URZ ;  /* 0x0000003f3f3ff290 */ /* 0x000fea000fffe03f */
[----:B------:R0:W-:Y:S04]  /*14ce0*/  STL.64 [R1+0xb0], R8 ;  /* 0x0000b00801007387 */ /* 0x0001e80000100a00 */
[----:B------:R1:W-:Y:S04]  /*14cf0*/  STL.64 [R1+0xb8], R10 ;  /* 0x0000b80a01007387 */ /* 0x0003e80000100a00 */
[----:B0-----:R-:W4:Y:S04]  /*14d00*/  LDL.LU.64 R8, [R1+0x290] ;  /* 0x0002900001087983 */ /* 0x001f280000300a00 */
[----:B-1----:R-:W4:Y:S04]  /*14d10*/  LDL.LU.64 R10, [R1+0x298] ;  /* 0x00029800010a7983 */ /* 0x002f280000300a00 */
[----:B------:R-:W-:Y:S04]  /*14d20*/  STL.64 [R1], R16 ;  /* 0x0000001001007387 */ /* 0x000fe80000100a00 */
[----:B------:R-:W-:Y:S01]  /*14d30*/  STL.64 [R1+0x8], R18 ;  /* 0x0000081201007387 */ /* 0x000fe20000100a00 */
[C---:B---3--:R-:W-:Y:S11]  /*14d40*/  HMMA.16816.F32 R12, R24.reuse, R44, R12 ;  /* 0x0000002c180c723c */ /* 0x048ff6000000180c */
[----:B------:R-:W-:Y:S11]  /*14d50*/  @!UPT UIADD3 URZ, URZ, URZ, URZ ;  /* 0x0000003f3f3ff290 */ /* 0x000ff6000fffe03f */
[----:B------:R-:W-:Y:S01]  /*14d60*/  @!UPT UIADD3 URZ, URZ, URZ, URZ ;  /* 0x0000003f3f3ff290 */ /* 0x000fe2000fffe03f */
[----:B------:R0:W-:Y:S01]  /*14d70*/  STL [R1+0xa0], R12 ;  /* 0x0000a00c01007387 */ /* 0x0001e20000100800 */
[----:B------:R-:W-:Y:S02]  /*14d80*/  IMAD.MOV.U32 R61, RZ, RZ, R13 ;  /* 0x000000ffff3d7224 */ /* 0x000fe400078e000d */
[----:B------:R-:W-:Y:S02]  /*14d90*/  IMAD.MOV.U32 R60, RZ, RZ, R14 ;  /* 0x000000ffff3c7224 */ /* 0x000fe400078e000e */
[----:B------:R-:W-:Y:S01]  /*14da0*/  IMAD.MOV.U32 R3, RZ, RZ, R15 ;  /* 0x000000ffff037224 */ /* 0x000fe200078e000f */
[----:B0-----:R-:W3:Y:S04]  /*14db0*/  LDL.LU.64 R12, [R1+0x1a0] ;  /* 0x0001a000010c7983 */ /* 0x001ee80000300a00 */
[----:B------:R-:W3:Y:S04]  /*14dc0*/  LDL.LU.64 R14, [R1+0x1a8] ;  /* 0x0001a800010e7983 */ /* 0x000ee80000300a00 */
[----:B------:R-:W3:Y:S04]  /*14dd0*/  LDL R34, [R1+0x3b0] ;  /* 0x0003b00001227983 */ /* 0x000ee80000100800 */
[----:B------:R-:W-:Y:S04]  /*14de0*/  STL [R1+0x11b0], R3 ;  /* 0x0011b00301007387 */ /* 0x000fe80000100800 */
[----:B------:R-:W-:Y:S04]  /*14df0*/  STL [R1+0x11ac], R60 ;  /* 0x0011ac3c01007387 */ /* 0x000fe80000100800 */
[----:B------:R-:W-:Y:S04]  /*14e00*/  STL [R1+0x11a8], R61 ;  /* 0x0011a83d01007387 */ /* 0x000fe80000100800 */
[----:B--2---:R-:W-:Y:S04]  /*14e10*/  STL [R1+0x11b8], R6 ;  /* 0x0011b80601007387 */ /* 0x004fe80000100800 */
[----:B------:R-:W-:Y:S01]  /*14e20*/  STL [R1+0x11b4], R7 ;  /* 0x0011b40701007387 */ /* 0x000fe20000100800 */
[C---:B----4-:R-:W-:Y:S08]  /*14e30*/  HMMA.16816.F32 R48, R24.reuse, R28, R48 ;  /* 0x0000001c1830723c */ /* 0x050ff00000001830 */
[----:B------:R-:W-:Y:S11]  /*14e40*/  HMMA.16816.F32 R8, R24, R40, R8 ;  /* 0x000000281808723c */ /* 0x000ff60000001808 */
[----:B------:R-:W-:Y:S04]  /*14e50*/  @!UPT UIADD3 URZ, URZ, URZ, URZ ;  /* 0x0000003f3f3ff290 */ /* 0x000fe8000fffe03f */
[----:B------:R0:W-:Y:S04]  /*14e60*/  STL.64 [R1+0x90], R48 ;  /* 0x0000903001007387 */ /* 0x0001e80000100a00 */
[----:B------:R1:W-:Y:S04]  /*14e70*/  STL.64 [R1+0x98], R50 ;  /* 0x0000983201007387 */ /* 0x0003e80000100a00 */
[----:B------:R-:W-:Y:S04]  /*14e80*/  STL.64 [R1+0x80], R8 ;  /* 0x0000800801007387 */ /* 0x000fe80000100a00 */
[----:B------:R-:W-:Y:S04]  /*14e90*/  STL [R1+0x88], R10 ;  /* 0x0000880a01007387 */ /* 0x000fe80000100800 */
[----:B0-----:R-:W2:Y:S04]  /*14ea0*/  LDL.LU.64 R48, [R1+0x170] ;  /* 0x0001700001307983 */ /* 0x001ea80000300a00 */
[----:B-1----:R-:W2:Y:S01]  /*14eb0*/  LDL.LU.64 R50, [R1+0x178] ;  /* 0x0001780001327983 */ /* 0x002ea20000300a00 */
[----:B------:R-:W-:-:S02]  /*14ec0*/  IMAD.MOV.U32 R6, RZ, RZ, R11 ;  /* 0x000000ffff067224 */ /* 0x000fc400078e000b */
[----:B------:R-:W-:Y:S02]  /*14ed0*/  IMAD.MOV.U32 R47, RZ, RZ, R36 ;  /* 0x000000ffff2f7224 */ /* 0x000fe400078e0024 */
[----:B------:R-:W-:Y:S01]  /*14ee0*/  IMAD.MOV.U32 R46, RZ, RZ, R37 ;  /* 0x000000ffff2e7224 */ /* 0x000fe200078e0025 */
[----:B------:R0:W-:Y:S01]  /*14ef0*/  STL [R1+0x11bc], R6 ;  /* 0x0011bc0601007387 */ /* 0x0001e20000100800 */
[----:B------:R-:W-:Y:S02]  /*14f00*/  IMAD.MOV.U32 R52, RZ, RZ, R38 ;  /* 0x000000ffff347224 */ /* 0x000fe400078e0026 */
[----:B------:R-:W-:Y:S01]  /*14f10*/  IMAD.MOV.U32 R35, RZ, RZ, R39 ;  /* 0x000000ffff237224 */ /* 0x000fe200078e0027 */
[----:B---3--:R-:W-:Y:S01]  /*14f20*/  HMMA.16816.F32 R12, R24, R36, R12 ;  /* 0x00000024180c723c */ /* 0x008fe2000000180c */
[----:B------:R-:W3:Y:S04]  /*14f30*/  LDL.LU.64 R36, [R1+0x1b0] ;  /* 0x0001b00001247983 */ /* 0x000ee80000300a00 */
[----:B------:R-:W3:Y:S01]  /*14f40*/  LDL.LU.64 R38, [R1+0x1b8] ;  /* 0x0001b80001267983 */ /* 0x000ee20000300a00 */
[----:B------:R-:W-:-:S02]  /*14f50*/  IMAD.MOV.U32 R31, RZ, RZ, R40 ;  /* 0x000000ffff1f7224 */ /* 0x000fc400078e0028 */
[----:B------:R-:W-:Y:S01]  /*14f60*/  IMAD.MOV.U32 R30, RZ, RZ, R41 ;  /* 0x000000ffff1e7224 */ /* 0x000fe200078e0029 */
[----:B------:R-:W-:Y:S01]  /*14f70*/  LDSM.16.MT88.4 R8, [R34] ;  /* 0x000000002208783b */ /* 0x000fe20000004200 */
[----:B------:R-:W-:Y:S02]  /*14f80*/  IMAD.MOV.U32 R33, RZ, RZ, R42 ;  /* 0x000000ffff217224 */ /* 0x000fe400078e002a */
[----:B------:R-:W-:Y:S01]  /*14f90*/  IMAD.MOV.U32 R32, RZ, RZ, R43 ;  /* 0x000000ffff207224 */ /* 0x000fe200078e002b */
[----:B------:R-:W4:Y:S04]  /*14fa0*/  LDL.LU.64 R40, [R1+0x190] ;  /* 0x0001900001287983 */ /* 0x000f280000300a00 */
[----:B------:R-:W4:Y:S04]  /*14fb0*/  LDL.LU.64 R42, [R1+0x198] ;  /* 0x00019800012a7983 */ /* 0x000f280000300a00 */
[----:B------:R-:W-:Y:S01]  /*14fc0*/  STL [R1+0x1048], R2 ;  /* 0x0010480201007387 */ /* 0x000fe20000100800 */
[----:B--2---:R-:W-:Y:S11]  /*14fd0*/  HMMA.16816.F32 R16, R24, R16, R48 ;  /* 0x000000101810723c */ /* 0x004ff60000001830 */
[----:B------:R-:W-:Y:S11]  /*14fe0*/  @!UPT UIADD3 URZ, URZ, URZ, URZ ;  /* 0x0000003f3f3ff290 */ /* 0x000ff6000fffe03f */
[----:B------:R-:W-:Y:S01]  /*14ff0*/  @!UPT UIADD3 URZ, URZ, URZ, URZ ;  /* 0x0000003f3f3ff290 */ /* 0x000fe2000fffe03f */
[----:B------:R-:W-:Y:S01]  /*15000*/  STL.64 [R1+0x50], R16 ;  /* 0x0000501001007387 */ /* 0x000fe20000100a00 */
[----:B0-----:R-:W-:-:S03]  /*15010*/  IMAD.MOV.U32 R6, RZ, RZ, R18 ;  /* 0x000000ffff067224 */ /* 0x001fc600078e0012 */
[----:B------:R-:W-:Y:S04]  /*15020*/  STL [R1+0x5c], R19 ;  /* 0x00005c1301007387 */ /* 0x000fe80000100800 */
[----:B------:R-:W0:Y:S04]  /*15030*/  LDSM.16.MT88.4 R16, [R0] ;  /* 0x000000000010783b */ /* 0x000e280000004200 */
[----:B0-----:R-:W-:Y:S04]  /*15040*/  STL.64 [R1+0x1168], R18 ;  /* 0x0011681201007387 */ /* 0x001fe80000100a00 */
[----:B------:R0:W-:Y:S04]  /*15050*/  STL.64 [R1+0x1160], R16 ;  /* 0x0011601001007387 */ /* 0x0001e80000100a00 */
[----:B0-----:R-:W2:Y:S04]  /*15060*/  LDL.LU.64 R16, [R1+0x60] ;  /* 0x0000600001107983 */ /* 0x001ea80000300a00 */
[----:B------:R-:W-:Y:S01]  /*15070*/  STL [R1+0x104c], R0 ;  /* 0x00104c0001007387 */ /* 0x000fe20000100800 */
[C---:B---3--:R-:W-:Y:S03]  /*15080*/  HMMA.16816.F32 R48, R24.reuse, R56, R36 ;  /* 0x000000381830723c */ /* 0x048fe60000001824 */
[----:B------:R-:W3:Y:S04]  /*15090*/  LDL.LU.64 R36, [R1+0x2e0] ;  /* 0x0002e00001247983 */ /* 0x000ee80000300a00 */
[----:B------:R-:W3:Y:S11]  /*150a0*/  LDL.LU.64 R38, [R1+0x2e8] ;  /* 0x0002e80001267983 */ /* 0x000ef60000300a00 */
[----:B------:R-:W-:Y:S05]  /*150b0*/  @!UPT UIADD3 URZ, URZ, URZ, URZ ;  /* 0x0000003f3f3ff290 */ /* 0x000fea000fffe03f */
[----:B------:R-:W-:Y:S04]  /*150c0*/  STL.64 [R1+0x1060], R50 ;  /* 0x0010603201007387 */ /* 0x000fe80000100a00 */
[----:B------:R-:W-:Y:S04]  /*150d0*/  STL.64 [R1+0x1058], R48 ;  /* 0x0010583001007387 */ /* 0x000fe80000100a00 */
[----:B------:R-:W-:Y:S04]  /*150e0*/  STL.64 [R1+0x10e0], R22 ;  /* 0x0010e01601007387 */ /* 0x000fe80000100a00 */
[----:B------:R0:W-:Y:S04]  /*150f0*/  STL.64 [R1+0x10d8], R20 ;  /* 0x0010d81401007387 */ /* 0x0001e80000100a00 */
[----:B0-----:R-:W3:Y:S04]  /*15100*/  LDL.LU.64 R20, [R1+0x2d0] ;  /* 0x0002d00001147983 */ /* 0x001ee80000300a00 */
[----:B------:R-:W3:Y:S01]  /*15110*/  LDL.LU.64 R22, [R1+0x2d8] ;  /* 0x0002d80001167983 */ /* 0x000ee20000300a00 */
[----:B----4-:R-:W-:Y:S11]  /*15120*/  HMMA.16816.F32 R40, R24, R4, R40 ;  /* 0x000000041828723c */ /* 0x010ff60000001828 */
[----:B------:R-:W-:Y:S11]  /*15130*/  @!UPT UIADD3 URZ, URZ, URZ, URZ ;  /* 0x0000003f3f3ff290 */ /* 0x000ff6000fffe03f */
[----:B------:R-:W-:Y:S01]  /*15140*/  @!UPT UIADD3 URZ, URZ, URZ, URZ ;  /* 0x0000003f3f3ff290 */ /* 0x000fe2000fffe03f */
[----:B------:R0:W-:Y:S02]  /*15150*/  STL.64 [R1+0x1070], R42 ;  /* 0x0010702a01007387 */ /* 0x0001e40000100a00 */
[----:B0-----:R-:W-:Y:S02]  /*15160*/  IMAD.MOV.U32 R42, RZ, RZ, R52 ;  /* 0x000000ffff2a7224 */ /* 0x001fe400078e0034 */
[----:B------:R-:W0:Y:S04]  /*15170*/  LDSM.16.MT88.4 R52, [R34+0x800] ;  /* 0x000800002234783b */ /* 0x000e280000004200 */
[----:B------:R-:W-:Y:S01]  /*15180*/  STL.64 [R1+0x1068], R40 ;  /* 0x0010682801007387 */ /* 0x000fe20000100a00 */
[----:B------:R-:W-:-:S03]  /*15190*/  IMAD.MOV.U32 R43, RZ, RZ, R35 ;  /* 0x000000ffff2b7224 */ /* 0x000fc600078e0023 */
[----:B0-----:R-:W-:Y:S04]  /*151a0*/  STL.64 [R1+0x1080], R54 ;  /* 0x0010803601007387 */ /* 0x001fe80000100a00 */
[----:B------:R0:W-:Y:S01]  /*151b0*/  STL.64 [R1+0x1078], R52 ;  /* 0x0010783401007387 */ /* 0x0001e20000100a00 */
[----:B--2---:R-:W-:Y:S02]  /*151c0*/  IMAD.MOV.U32 R25, RZ, RZ, R16 ;  /* 0x000000ffff197224 */ /* 0x004fe400078e0010 */
[----:B------:R-:W-:Y:S01]  /*151d0*/  IMAD.MOV.U32 R24, RZ, RZ, R17 ;  /* 0x000000ffff187224 */ /* 0x000fe200078e0011 */
[C---:B---3--:R-:W-:Y:S01]  /*151e0*/  HMMA.16816.F32 R36, R8.reuse, R16, R36 ;  /* 0x000000100824723c */ /* 0x048fe20000001824 */
[----:B------:R-:W2:Y:S04]  /*151f0*/  LDL.LU.64 R16, [R1+0x2c0] ;  /* 0x0002c00001107983 */ /* 0x000ea80000300a00 */
[----:B------:R-:W2:Y:S04]  /*15200*/  LDL.LU.64 R18, [R1+0x2c8] ;  /* 0x0002c80001127983 */ /* 0x000ea80000300a00 */
[----:B0-----:R-:W3:Y:S11]  /*15210*/  LDL.LU.64 R52, [R1] ;  /* 0x0000000001347983 */ /* 0x001ef60000300a00 */
[----:B------:R-:W-:Y:S03]  /*15220*/  @!UPT UIADD3 URZ, URZ, URZ, URZ ;  /* 0x0000003f3f3ff290 */ /* 0x000fe6000fffe03f */
[----:B------:R0:W-:Y:S04]  /*15230*/  STL.64 [R1+0x1090], R38 ;  /* 0x0010902601007387 */ /* 0x0001e80000100a00 */
[----:B------:R1:W-:Y:S01]  /*15240*/  STL.64 [R1+0x1088], R36 ;  /* 0x0010882401007387 */ /* 0x0003e20000100a00 */
[----:B0-----:R-:W-:Y:S02]  /*15250*/  IMAD.MOV.U32 R38, RZ, RZ, R33 ;  /* 0x000000ffff267224 */ /* 0x001fe400078e0021 */
[----:B------:R-:W-:Y:S02]  /*15260*/  IMAD.MOV.U32 R39, RZ, RZ, R32 ;  /* 0x000000ffff277224 */ /* 0x000fe400078e0020 */
[----:B------:R-:W-:Y:S01]  /*15270*/  HMMA.16816.F32 R32, R8, R44, R20 ;  /* 0x0000002c0820723c */ /* 0x000fe20000001814 */
[----:B------:R-:W4:Y:S04]  /*15280*/  LDL.LU.64 R20, [R1+0x2b0] ;  /* 0x0002b00001147983 */ /* 0x000f280000300a00 */
[----:B------:R-:W4:Y:S01]  /*15290*/  LDL.LU.64 R22, [R1+0x2b8] ;  /* 0x0002b80001167983 */ /* 0x000f220000300a00 */
[----:B-1----:R-:W-:-:S02]  /*152a0*/  IMAD.MOV.U32 R36, RZ, RZ, R31 ;  /* 0x000000ffff247224 */ /* 0x002fc400078e001f */
[----:B------:R-:W-:Y:S02]  /*152b0*/  IMAD.MOV.U32 R37, RZ, RZ, R30 ;  /* 0x000000ffff257224 */ /* 0x000fe400078e001e */
[----:B------:R-:W-:Y:S02]  /*152c0*/  IMAD.MOV.U32 R7, RZ, RZ, R12 ;  /* 0x000000ffff077224 */ /* 0x000fe400078e000c */
[----:B------:R-:W-:Y:S02]  /*152d0*/  IMAD.MOV.U32 R3, RZ, RZ, R13 ;  /* 0x000000ffff037224 */ /* 0x000fe400078e000d */
[----:B------:R-:W-:Y:S02]  /*152e0*/  IMAD.MOV.U32 R60, RZ, RZ, R14 ;  /* 0x000000ffff3c7224 */ /* 0x000fe400078e000e */
[----:B------:R-:W-:Y:S02]  /*152f0*/  IMAD.MOV.U32 R61, RZ, RZ, R15 ;  /* 0x000000ffff3d7224 */ /* 0x000fe400078e000f */
[----:B------:R0:W1:Y:S01]  /*15300*/  LDSM.16.MT88.4 R12, [R2] ;  /* 0x00000000020c783b */ /* 0x0000620000004200 */
[----:B------:R-:W-:-:S02]  /*15310*/  IMAD.MOV.U32 R0, RZ, RZ, R45 ;  /* 0x000000ffff007224 */ /* 0x000fc400078e002d */
[----:B------:R-:W-:Y:S02]  /*15320*/  IMAD.MOV.U32 R40, RZ, RZ, R47 ;  /* 0x000000ffff287224 */ /* 0x000fe400078e002f */
[----:B------:R-:W-:Y:S02]  /*15330*/  IMAD.MOV.U32 R41, RZ, RZ, R46 ;  /* 0x000000ffff297224 */ /* 0x000fe400078e002e */
[----:B0-----:R-:W-:Y:S02]  /*15340*/  IMAD.MOV.U32 R2, RZ, RZ, R44 ;  /* 0x000000ffff027224 */ /* 0x001fe400078e002c */
[----:B------:R-:W3:Y:S04]  /*15350*/  LDL.LU.64 R44, [R1+0x180] ;  /* 0x00018000012c7983 */ /* 0x000ee80000300a00 */
[----:B------:R-:W3:Y:S04]  /*15360*/  LDL.LU.64 R46, [R1+0x188] ;  /* 0x00018800012e7983 */ /* 0x000ee80000300a00 */
[----:B------:R0:W-:Y:S04]  /*15370*/  STL.64 [R1+0x1040], R34 ;  /* 0x0010402201007387 */ /* 0x0001e80000100a00 */
[----:B------:R0:W-:Y:S04]  /*15380*/  STL.64 [R1+0x1038], R32 ;  /* 0x0010382001007387 */ /* 0x0001e80000100a00 */
[----:B0-----:R-:W3:Y:S04]  /*15390*/  LDL R34, [R1+0x68] ;  /* 0x0000680001227983 */ /* 0x001ee80000100800 */
[----:B------:R-:W3:Y:S01]  /*153a0*/  LDL R35, [R1+0x6c] ;  /* 0x00006c0001237983 */ /* 0x000ee20000100800 */
[----:B------:R-:W-:-:S02]  /*153b0*/  IMAD.MOV.U32 R32, RZ, RZ, R25 ;  /* 0x000000ffff207224 */ /* 0x000fc400078e0019 */
[----:B------:R-:W-:Y:S01]  /*153c0*/  IMAD.MOV.U32 R33, RZ, RZ, R24 ;  /* 0x000000ffff217224 */ /* 0x000fe200078e0018 */
[C---:B--2---:R-:W-:Y:S01]  /*153d0*/  HMMA.16816.F32 R28, R8.reuse, R28, R16 ;  /* 0x0000001c081c723c */ /* 0x044fe20000001810 */
[----:B------:R-:W2:Y:S04]  /*153e0*/  LDL.LU.64 R16, [R1+0x110] ;  /* 0x0001100001107983 */ /* 0x000ea80000300a00 */
[----:B------:R-:W2:Y:S11]  /*153f0*/  LDL.LU.64 R18, [R1+0x118] ;  /* 0x0001180001127983 */ /* 0x000eb60000300a00 */
[----:B------:R-:W-:Y:S07]  /*15400*/  @!UPT UIADD3 URZ, URZ, URZ, URZ ;  /* 0x0000003f3f3ff290 */ /* 0x000fee000fffe03f */
[----:B------:R0:W-:Y:S04]  /*15410*/  STL.64 [R1+0x1030], R30 ;  /* 0x0010301e01007387 */ /* 0x0001e80000100a00 */
[----:B------:R1:W-:Y:S04]  /*15420*/  STL.64 [R1+0x1028], R28 ;  /* 0x0010281c01007387 */ /* 0x0003e80000100a00 */
[----:B0-----:R-:W2:Y:S04]  /*15430*/  LDL R30, [R1+0x48] ;  /* 0x00004800011e7983 */ /* 0x001ea80000100800 */
[----:B------:R-:W2:Y:S01]  /*15440*/  LDL R31, [R1+0x4c] ;  /* 0x00004c00011f7983 */ /* 0x000ea20000100800 */
[C---:B----4-:R-:W-:Y:S03]  /*15450*/  HMMA.16816.F32 R24, R8.reuse, R36, R20 ;  /* 0x000000240818723c */ /* 0x050fe60000001814 */
[----:B------:R-:W4:Y:S04]  /*15460*/  LDL.LU.64 R20, [R1+0x100] ;  /* 0x0001000001147983 */ /* 0x000f280000300a00 */
[----:B------:R-:W4:Y:S01]  /*15470*/  LDL.LU.64 R22, [R1+0x108] ;  /* 0x0001080001167983 */ /* 0x000f220000300a00 */
[----:B---3--:R-:W-:Y:S11]  /*15480*/  HMMA.16816.F32 R44, R8, R40, R44 ;  /* 0x00000028082c723c */ /* 0x008ff6000000182c */
[----:B------:R-:W-:Y:S04]  /*15490*/  @!UPT UIADD3 URZ, URZ, URZ, URZ ;  /* 0x0000003f3f3ff290 */ /* 0x000fe8000fffe03f */
[----:B------:R0:W-:Y:S04]  /*154a0*/  STL [R1+0x1054], R26 ;  /* 0x0010541a01007387 */ /* 0x0001e80000100800 */
[----:B------:R3:W-:Y:S04]  /*154b0*/  STL [R1+0x1050], R27 ;  /* 0x0010501b01007387 */ /* 0x0007e80000100800 */
[----:B------:R-:W-:Y:S04]  /*154c0*/  STL.64 [R1+0x11a0], R42 ;  /* 0x0011a02a01007387 */ /* 0x000fe80000100a00 */
[----:B------:R-:W-:Y:S01]  /*154d0*/  STL.64 [R1+0x1198], R40 ;  /* 0x0011982801007387 */ /* 0x000fe20000100a00 */
[----:B-1----:R-:W-:-:S03]  /*154e0*/  IMAD.MOV.U32 R29, RZ, RZ, R0 ;  /* 0x000000ffff1d7224 */ /* 0x002fc600078e0000 */
[----:B------:R-:W-:Y:S04]  /*154f0*/  STL.64 [R1+0x10a0], R46 ;  /* 0x0010a02e01007387 */ /* 0x000fe80000100a00 */
[----:B------:R-:W-:Y:S01]  /*15500*/  STL.64 [R1+0x1098], R44 ;  /* 0x0010982c01007387 */ /* 0x000fe20000100a00 */
[----:B------:R-:W-:Y:S01]  /*15510*/  IMAD.MOV.U32 R28, RZ, RZ, R2 ;  /* 0x000000ffff1c7224 */ /* 0x000fe200078e0002 */
[C---:B--2---:R-:W-:Y:S11]  /*15520*/  HMMA.16816.F32 R48, R8.reuse, R52, R16 ;  /* 0x000000340830723c */ /* 0x044ff60000001810 */
[----:B------:R-:W-:Y:S11]  /*15530*/  @!UPT UIADD3 URZ, URZ, URZ, URZ ;  /* 0x0000003f3f3ff290 */ /* 0x000ff6000fffe03f */
[----:B------:R-:W-:Y:S02]  /*15540*/  @!UPT UIADD3 URZ, URZ, URZ, URZ ;  /* 0x0000003f3f3ff290 */ /* 0x000fe4000fffe03f */
[----:B0-----:R-:W-:Y:S02]  /*15550*/  IMAD.MOV.U32 R26, RZ, RZ, R48 ;  /* 0x000000ffff1a7224 */ /* 0x001fe400078e0030 */
[----:B---3--:R-:W-:Y:S01]  /*15560*/  IMAD.MOV.U32 R27, RZ, RZ, R49 ;  /* 0x000000ffff1b7224 */ /* 0x008fe200078e0031 */
[----:B----4-:R-:W-:Y:S04]  /*15570*/  HMMA.16816.F32 R20, R8, R56, R20 ;  /* 0x000000380814723c */ /* 0x010fe80000001814 */
[----:B------:R-:W-:Y:S04]  /*15580*/  STL.64 [R1+0x10b0], R26 ;  /* 0x0010b01a01007387 */ /* 0x000fe80000100a00 */
[----:B------:R0:W-:Y:S01]  /*15590*/  STL.64 [R1+0x10a8], R24 ;  /* 0x0010a81801007387 */ /* 0x0001e20000100a00 */
[----:B------:R-:W-:-:S02]  /*155a0*/  IMAD.MOV.U32 R0, RZ, RZ, R50 ;  /* 0x000000ffff007224 */ /* 0x000fc400078e0032 */
[----:B------:R-:W-:Y:S01]  /*155b0*/  IMAD.MOV.U32 R50, RZ, RZ, R6 ;  /* 0x000000ffff327224 */ /* 0x000fe200078e0006 */
[----:B0-----:R-:W2:Y:S04]  /*155c0*/  LDL.LU.64 R24, [R1+0x30] ;  /* 0x0000300001187983 */ /* 0x001ea80000300a00 */
[----:B------:R-:W3:Y:S04]  /*155d0*/  LDL.64 R26, [R1+0x38] ;  /* 0x00003800011a7983 */ /* 0x000ee80000100a00 */
[----:B------:R-:W-:Y:S04]  /*155e0*/  STL.64 [R1+0x1188], R58 ;  /* 0x0011883a01007387 */ /* 0x000fe80000100a00 */
[----:B------:R0:W-:Y:S04]  /*155f0*/  STL.64 [R1+0x1180], R56 ;  /* 0x0011803801007387 */ /* 0x0001e80000100a00 */
[----:B------:R-:W-:Y:S01]  /*15600*/  STL.64 [R1+0xe0], R20 ;  /* 0x0000e01401007387 */ /* 0x000fe20000100a00 */
[----:B------:R-:W-:-:S03]  /*15610*/  IMAD.MOV.U32 R2, RZ, RZ, R51 ;  /* 0x000000ffff027224 */ /* 0x000fc600078e0033 */
[----:B------:R-:W-:Y:S04]  /*15620*/  STL.64 [R1+0xe8], R22 ;  /* 0x0000e81601007387 */ /* 0x000fe80000100a00 */
[----:B------:R-:W4:Y:S04]  /*15630*/  LDL.LU R48, [R1+0x50] ;  /* 0x0000500001307983 */ /* 0x000f280000300800 */
[----:B------:R-:W4:Y:S04]  /*15640*/  LDL.LU R49, [R1+0x54] ;  /* 0x0000540001317983 */ /* 0x000f280000300800 */
[----:B------:R-:W2:Y:S04]  /*15650*/  LDL.LU R6, [R1+0x11bc] ;  /* 0x0011bc0001067983 */ /* 0x000ea80000300800 */
[----:B------:R-:W2:Y:S04]  /*15660*/  LDL.LU R51, [R1+0x5c] ;  /* 0x00005c0001337983 */ /* 0x000ea80000300800 */
[----:B--2---:R-:W-:Y:S04]  /*15670*/  STL.64 [R1+0x10c0], R50 ;  /* 0x0010c03201007387 */ /* 0x004fe80000100a00 */
[----:B----4-:R-:W-:Y:S04]  /*15680*/  STL.64 [R1+0x10b8], R48 ;  /* 0x0010b83001007387 */ /* 0x010fe80000100a00 */
[----:B------:R-:W2:Y:S04]  /*15690*/  LDL.LU R44, [R1+0x80] ;  /* 0x00008000012c7983 */ /* 0x000ea80000300800 */
[----:B------:R-:W2:Y:S04]  /*156a0*/  LDL.LU R45, [R1+0x84] ;  /* 0x00008400012d7983 */ /* 0x000ea80000300800 */
[----:B------:R-:W4:Y:S01]  /*156b0*/  LDL.LU R46, [R1+0x88] ;  /* 0x00008800012e7983 */ /* 0x000f220000300800 */
[----:B------:R-:W-:-:S03]  /*156c0*/  IMAD.MOV.U32 R47, RZ, RZ, R6 ;  /* 0x000000ffff2f7224 */ /* 0x000fc600078e0006 */
[----:B------:R-:W2:Y:S04]  /*156d0*/  LDL.LU R6, [R1+0x11b8] ;  /* 0x0011b80001067983 */ /* 0x000ea80000300800 */
[----:B0-----:R-:W3:Y:S04]  /*156e0*/  LDL.LU.64 R56, [R1+0xf0] ;  /* 0x0000f00001387983 */ /* 0x001ee80000300a00 */
[----:B------:R-:W3:Y:S04]  /*156f0*/  LDL.LU.64 R58, [R1+0xf8] ;  /* 0x0000f800013a7983 */ /* 0x000ee80000300a00 */
[----:B----4-:R-:W-:Y:S04]  /*15700*/  STL.64 [R1+0x10d0], R46 ;  /* 0x0010d02e01007387 */ /* 0x010fe80000100a00 */
[----:B--2---:R0:W-:Y:S04]  /*15710*/  STL.64 [R1+0x10c8], R44 ;  /* 0x0010c82c01007387 */ /* 0x0041e80000100a00 */
[----:B0-----:R-:W2:Y:S04]  /*15720*/  LDL.LU R44, [R1+0xb0] ;  /* 0x0000b000012c7983 */ /* 0x001ea80000300800 */
[----:B------:R-:W2:Y:S04]  /*15730*/  LDL.LU R45, [R1+0xb4] ;  /* 0x0000b400012d7983 */ /* 0x000ea80000300800 */
[----:B------:R-:W4:Y:S04]  /*15740*/  LDL.LU R46, [R1+0xb8] ;  /* 0x0000b800012e7983 */ /* 0x000f280000300800 */
[----:B------:R-:W4:Y:S04]  /*15750*/  LDL.LU R47, [R1+0xbc] ;  /* 0x0000bc00012f7983 */ /* 0x000f280000300800 */
[----:B------:R-:W2:Y:S04]  /*15760*/  LDL.LU.64 R40, [R1+0x280] ;  /* 0x0002800001287983 */ /* 0x000ea80000300a00 */
[----:B------:R-:W3:Y:S04]  /*15770*/  LDL.LU.64 R42, [R1+0x288] ;  /* 0x00028800012a7983 */ /* 0x000ee80000300a00 */
[----:B----4-:R-:W-:Y:S04]  /*15780*/  STL.64 [R1+0x10f0], R46 ;  /* 0x0010f02e01007387 */ /* 0x010fe80000100a00 */
[----:B--2---:R3:W-:Y:S04]  /*15790*/  STL.64 [R1+0x10e8], R44 ;  /* 0x0010e82c01007387 */ /* 0x0047e80000100a00 */
[----:B------:R-:W2:Y:S04]  /*157a0*/  LDL.LU R48, [R1+0x90] ;  /* 0x0000900001307983 */ /* 0x000ea80000300800 */
[----:B------:R-:W2:Y:S04]  /*157b0*/  LDL.LU R49, [R1+0x94] ;  /* 0x0000940001317983 */ /* 0x000ea80000300800 */
[----:B------:R-:W4:Y:S04]  /*157c0*/  LDL.LU R50, [R1+0x98] ;  /* 0x0000980001327983 */ /* 0x000f280000300800 */
[----:B------:R-:W4:Y:S01]  /*157d0*/  LDL.LU R51, [R1+0x9c] ;  /* 0x00009c0001337983 */ /* 0x000f220000300800 */
[----:B------:R-:W-:-:S02]  /*157e0*/  IMAD.MOV.U32 R17, RZ, RZ, R52 ;  /* 0x000000ffff117224 */ /* 0x000fc400078e0034 */
[----:B------:R-:W-:Y:S02]  /*157f0*/  IMAD.MOV.U32 R16, RZ, RZ, R53 ;  /* 0x000000ffff107224 */ /* 0x000fe400078e0035 */
[----:B------:R-:W-:Y:S01]  /*15800*/  IMAD.MOV.U32 R52, RZ, RZ, R7 ;  /* 0x000000ffff347224 */ /* 0x000fe200078e0007 */
[----:B---3--:R-:W-:Y:S01]  /*15810*/  HMMA.16816.F32 R44, R8, R4, R56 ;  /* 0x00000004082c723c */ /* 0x008fe20000001838 */
[----:B----4-:R-:W-:Y:S04]  /*15820*/  STL.64 [R1+0x1100], R50 ;  /* 0x0011003201007387 */ /* 0x010fe80000100a00 */
[----:B--2---:R0:W-:Y:S04]  /*15830*/  STL.64 [R1+0x10f8], R48 ;  /* 0x0010f83001007387 */ /* 0x0041e80000100a00 */
[----:B------:R-:W2:Y:S04]  /*15840*/  LDL.LU.64 R20, [R1+0x250] ;  /* 0x0002500001147983 */ /* 0x000ea80000300a00 */
[----:B------:R-:W2:Y:S01]  /*15850*/  LDL.LU.64 R22, [R1+0x258] ;  /* 0x0002580001167983 */ /* 0x000ea20000300a00 */
[----:B0-----:R-:W-:-:S02]  /*15860*/  IMAD.MOV.U32 R48, RZ, RZ, R17 ;  /* 0x000000ffff307224 */ /* 0x001fc400078e0011 */
[----:B------:R-:W-:Y:S02]  /*15870*/  IMAD.MOV.U32 R49, RZ, RZ, R16 ;  /* 0x000000ffff317224 */ /* 0x000fe400078e0010 */
[----:B------:R-:W3:Y:S04]  /*15880*/  LDL.LU.64 R16, [R1+0x240] ;  /* 0x0002400001107983 */ /* 0x000ee80000300a00 */
[----:B------:R-:W3:Y:S04]  /*15890*/  LDL.LU.64 R18, [R1+0x248] ;  /* 0x0002480001127983 */ /* 0x000ee80000300a00 */
[----:B------:R-:W-:Y:S04]  /*158a0*/  STL.64 [R1+0x1190], R48 ;  /* 0x0011903001007387 */ /* 0x000fe80000100a00 */
[----:B------:R-:W4:Y:S01]  /*158b0*/  LDL.LU R7, [R1+0x11b4] ;  /* 0x0011b40001077983 */ /* 0x000f220000300800 */
[----:B------:R-:W-:-:S02]  /*158c0*/  IMAD.MOV.U32 R54, RZ, RZ, R60 ;  /* 0x000000ffff367224 */ /* 0x000fc400078e003c */
[----:B------:R-:W-:Y:S02]  /*158d0*/  IMAD.MOV.U32 R55, RZ, RZ, R61 ;  /* 0x000000ffff377224 */ /* 0x000fe400078e003d */
[----:B------:R-:W-:Y:S02]  /*158e0*/  IMAD.MOV.U32 R53, RZ, RZ, R3 ;  /* 0x000000ffff357224 */ /* 0x000fe400078e0003 */
[----:B------:R-:W2:Y:S01]  /*158f0*/  LDL.LU R3, [R1+0x11b0] ;  /* 0x0011b00001037983 */ /* 0x000ea20000300800 */
[----:B------:R-:W-:-:S03]  /*15900*/  IMAD.MOV.U32 R11, RZ, RZ, R46 ;  /* 0x000000ffff0b7224 */ /* 0x000fc600078e002e */
[----:B------:R-:W2:Y:S01]  /*15910*/  LDL.LU R60, [R1+0x11ac] ;  /* 0x0011ac00013c7983 */ /* 0x000ea20000300800 */
[----:B------:R-:W-:-:S03]  /*15920*/  IMAD.MOV.U32 R10, RZ, RZ, R47 ;  /* 0x000000ffff0a7224 */ /* 0x000fc600078e002f */
[----:B------:R-:W2:Y:S04]  /*15930*/  LDL.LU R61, [R1+0x11a8] ;  /* 0x0011a800013d7983 */ /* 0x000ea80000300800 */
[----:B------:R-:W-:Y:S04]  /*15940*/  STL.64 [R1+0x1110], R54 ;  /* 0x0011103601007387 */ /* 0x000fe80000100a00 */
[----:B------:R-:W-:Y:S04]  /*15950*/  STL.64 [R1+0x1108], R52 ;  /* 0x0011083401007387 */ /* 0x000fe80000100a00 */
[----:B------:R-:W-:Y:S04]  /*15960*/  STL.64 [R1+0xd0], R44 ;  /* 0x0000d02c01007387 */ /* 0x000fe80000100a00 */
[----:B----4-:R-:W-:Y:S04]  /*15970*/  STL.64 [R1+0x1178], R6 ;  /* 0x0011780601007387 */ /* 0x010fe80000100a00 */
[----:B------:R2:W-:Y:S04]  /*15980*/  STL.64 [R1+0x1170], R4 ;  /* 0x0011700401007387 */ /* 0x0005e80000100a00 */
[----:B------:R0:W-:Y:S01]  /*15990*/  STL.64 [R1+0x1118], R10 ;  /* 0x0011180a01007387 */ /* 0x0001e20000100a00 */
[C---:B--2---:R-:W-:Y:S08]  /*159a0*/  HMMA.16816.F32 R4, R12.reuse, R28, R20 ;  /* 0x0000001c0c04723c */ /* 0x044ff00000001814 */
[C---:B0-----:R-:W-:Y:S01]  /*159b0*/  HMMA.16816.F32 R8, R12.reuse, R32, R40 ;  /* 0x000000200c08723c */ /* 0x041fe20000001828 */
[----:B------:R-:W-:Y:S11]  /*159c0*/  STL.64 [R1+0x1158], R30 ;  /* 0x0011581e01007387 */ /* 0x000ff60000100a00 */
[----:B------:R-:W-:Y:S11]  /*159d0*/  @!UPT UIADD3 URZ, URZ, URZ, URZ ;  /* 0x0000003f3f3ff290 */ /* 0x000ff6000fffe03f */
[----:B------:R-:W-:Y:S04]  /*159e0*/  STL.64 [R1+0xf0], R8 ;  /* 0x0000f00801007387 */ /* 0x000fe80000100a00 */
[----:B------:R-:W-:Y:S04]  /*159f0*/  STL.64 [R1+0xf8], R10 ;  /* 0x0000f80a01007387 */ /* 0x000fe80000100a00 */
[----:B------:R-:W-:Y:S04]  /*15a00*/  STL.64 [R1+0x1150], R28 ;  /* 0x0011501c01007387 */ /* 0x000fe80000100a00 */
[----:B------:R-:W-:Y:S04]  /*15a10*/  STL.64 [R1+0x100], R4 ;  /* 0x0001000401007387 */ /* 0x000fe80000100a00 */
[----:B------:R3:W-:Y:S04]  /*15a20*/  STL.64 [R1+0x108], R6 ;  /* 0x0001080601007387 */ /* 0x0007e80000100a00 */
[----:B------:R-:W2:Y:S04]  /*15a30*/  LDL.LU.64 R40, [R1+0x230] ;  /* 0x0002300001287983 */ /* 0x000ea80000300a00 */
[----:B------:R-:W2:Y:S01]  /*15a40*/  LDL.LU.64 R42, [R1+0x238] ;  /* 0x00023800012a7983 */ /* 0x000ea20000300a00 */
[C---:B---3--:R-:W-:Y:S11]  /*15a50*/  HMMA.16816.F32 R4, R12.reuse, R24, R16 ;  /* 0x000000180c04723c */ /* 0x048ff60000001810 */
[----:B------:R-:W-:Y:S11]  /*15a60*/  @!UPT UIADD3 URZ, URZ, URZ, URZ ;  /* 0x0000003f3f3ff290 */ /* 0x000ff6000fffe03f */
[----:B------:R-:W-:Y:S01]  /*15a70*/  @!UPT UIADD3 URZ, URZ, URZ, URZ ;  /* 0x0000003f3f3ff290 */ /* 0x000fe2000fffe03f */
[----:B------:R0:W-:Y:S04]  /*15a80*/  STL.64 [R1+0x110], R4 ;  /* 0x0001100401007387 */ /* 0x0001e80000100a00 */
[----:B------:R1:W-:Y:S04]  /*15a90*/  STL.64 [R1+0x118], R6 ;  /* 0x0001180601007387 */ /* 0x0003e80000100a00 */
[----:B------:R-:W3:Y:S04]  /*15aa0*/  LDL.LU.64 R48, [R1+0x160] ;  /* 0x0001600001307983 */ /* 0x000ee80000300a00 */
[----:B------:R-:W3:Y:S04]  /*15ab0*/  LDL.LU.64 R50, [R1+0x168] ;  /* 0x0001680001327983 */ /* 0x000ee80000300a00 */
[----:B------:R-:W4:Y:S04]  /*15ac0*/  LDL.LU.64 R56, [R1+0x150] ;  /* 0x0001500001387983 */ /* 0x000f280000300a00 */
[----:B------:R-:W4:Y:S04]  /*15ad0*/  LDL.LU.64 R58, [R1+0x158] ;  /* 0x00015800013a7983 */ /* 0x000f280000300a00 */
[----:B0-----:R-:W2:Y:S04]  /*15ae0*/  LDL.LU.64 R4, [R1+0x140] ;  /* 0x0001400001047983 */ /* 0x001ea80000300a00 */
[----:B-1----:R-:W2:Y:S04]  /*15af0*/  LDL.LU.64 R6, [R1+0x148] ;  /* 0x0001480001067983 */ /* 0x002ea80000300a00 */
[----:B------:R-:W2:Y:S04]  /*15b00*/  LDL.LU.64 R16, [R1+0x130] ;  /* 0x0001300001107983 */ /* 0x000ea80000300a00 */
[----:B------:R-:W2:Y:S04]  /*15b10*/  LDL.LU.64 R18, [R1+0x138] ;  /* 0x0001380001127983 */ /* 0x000ea80000300a00 */
[----:B------:R-:W2:Y:S04]  /*15b20*/  LDL.LU.64 R28, [R1+0x220] ;  /* 0x00022000011c7983 */ /* 0x000ea80000300a00 */
[----:B------:R-:W2:Y:S04]  /*15b30*/  LDL.LU.64 R30, [R1+0x228] ;  /* 0x00022800011e7983 */ /* 0x000ea80000300a00 */
[----:B------:R-:W-:Y:S04]  /*15b40*/  STL.64 [R1+0x1148], R26 ;  /* 0x0011481a01007387 */ /* 0x000fe80000100a00 */
[----:B------:R0:W-:Y:S04]  /*15b50*/  STL.64 [R1+0x1140], R24 ;  /* 0x0011401801007387 */ /* 0x0001e80000100a00 */
[----:B0-----:R-:W2:Y:S04]  /*15b60*/  LDL.LU.64 R24, [R1+0x210] ;  /* 0x0002100001187983 */ /* 0x001ea80000300a00 */
[----:B------:R-:W2:Y:S04]  /*15b70*/  LDL.LU.64 R26, [R1+0x218] ;  /* 0x00021800011a7983 */ /* 0x000ea80000300a00 */
[----:B------:R-:W2:Y:S04]  /*15b80*/  LDL.LU.64 R8, [R1+0x120] ;  /* 0x0001200001087983 */ /* 0x000ea80000300a00 */
[----:B------:R-:W2:Y:S04]  /*15b90*/  LDL.LU.64 R10, [R1+0x128] ;  /* 0x00012800010a7983 */ /* 0x000ea80000300a00 */
[----:B--2---:R-:W-:Y:S04]  /*15ba0*/  STL.64 [R1+0x1128], R10 ;  /* 0x0011280a01007387 */ /* 0x004fe80000100a00 */
[----:B------:R0:W-:Y:S04]  /*15bb0*/  STL.64 [R1+0x1120], R8 ;  /* 0x0011200801007387 */ /* 0x0001e80000100a00 */
[----:B0-----:R-:W2:Y:S04]  /*15bc0*/  LDL.LU.64 R8, [R1+0x1f0] ;  /* 0x0001f00001087983 */ /* 0x001ea80000300a00 */
[----:B------:R-:W2:Y:S01]  /*15bd0*/  LDL.LU.64 R10, [R1+0x1f8] ;  /* 0x0001f800010a7983 */ /* 0x000ea20000300a00 */
[C---:B------:R-:W-:Y:S03]  /*15be0*/  HMMA.16816.F32 R40, R12.reuse, R36, R40 ;  /* 0x000000240c28723c */ /* 0x040fe60000001828 */
[----:B--2---:R-:W-:Y:S04]  /*15bf0*/  STL.64 [R1+0x1138], R10 ;  /* 0x0011380a01007387 */ /* 0x004fe80000100a00 */
[----:B------:R0:W-:Y:S04]  /*15c00*/  STL.64 [R1+0x1130], R8 ;  /* 0x0011300801007387 */ /* 0x0001e80000100a00 */
[----:B0-----:R-:W2:Y:S04]  /*15c10*/  LDL.LU.64 R8, [R1+0x200] ;  /* 0x0002000001087983 */ /* 0x001ea80000300a00 */
[----:B------:R-:W2:Y:S04]  /*15c20*/  LDL.LU.64 R10, [R1+0x208] ;  /* 0x00020800010a7983 */ /* 0x000ea80000300a00 */
[----:B------:R-:W2:Y:S04]  /*15c30*/  LDL.LU.64 R52, [R1+0x1c0] ;  /* 0x0001c00001347983 */ /* 0x000ea80000300a00 */
[----:B------:R-:W2:Y:S04]  /*15c40*/  LDL.LU.64 R54, [R1+0x1c8] ;  /* 0x0001c80001367983 */ /* 0x000ea80000300a00 */
[----:B------:R-:W2:Y:S04]  /*15c50*/  LDL.LU.64 R44, [R1+0x1e0] ;  /* 0x0001e000012c7983 */ /* 0x000ea80000300a00 */
[----:B------:R-:W2:Y:S04]  /*15c60*/  LDL.LU.64 R46, [R1+0x1e8] ;  /* 0x0001e800012e7983 */ /* 0x000ea80000300a00 */
[----:B------:R-:W2:Y:S04]  /*15c70*/  LDL.LU.64 R20, [R1+0x1d0] ;  /* 0x0001d00001147983 */ /* 0x000ea80000300a00 */
[----:B------:R-:W2:Y:S04]  /*15c80*/  LDL.LU.64 R22, [R1+0x1d8] ;  /* 0x0001d80001167983 */ /* 0x000ea80000300a00 */
[----:B------:R-:W-:Y:S04]  /*15c90*/  STL.64 [R1+0x180], R40 ;  /* 0x0001802801007387 */ /* 0x000fe80000100a00 */
[----:B------:R0:W-:Y:S04]  /*15ca0*/  STL.64 [R1+0x188], R42 ;  /* 0x0001882a01007387 */ /* 0x0001e80000100a00 */
[----:B0-----:R-:W2:Y:S04]  /*15cb0*/  LDL.LU.64 R42, [R1+0x11a0] ;  /* 0x0011a000012a7983 */ /* 0x001ea80000300a00 */
[----:B------:R-:W3:Y:S02]  /*15cc0*/  LDL.LU.64 R40, [R1+0x1198] ;  /* 0x0011980001287983 */ /* 0x000ee40000300a00 */
[C---:B---3--:R-:W-:Y:S11]  /*15cd0*/  HMMA.16816.F32 R48, R12.reuse, R40, R48 ;  /* 0x000000280c30723c */ /* 0x048ff60000001830 */
[----:B------:R-:W-:Y:S11]  /*15ce0*/  @!UPT UIADD3 URZ, URZ, URZ, URZ ;  /* 0x0000003f3f3ff290 */ /* 0x000ff6000fffe03f */
[----:B------:R-:W-:Y:S01]  /*15cf0*/  @!UPT UIADD3 URZ, URZ, URZ, URZ ;  /* 0x0000003f3f3ff290 */ /* 0x000fe2000fffe03f */
[----:B------:R0:W-:Y:S04]  /*15d00*/  STL.64 [R1+0x1b0], R48 ;  /* 0x0001b03001007387 */ /* 0x0001e80000100a00 */
[----:B------:R-:W-:Y:S04]  /*15d10*/  STL.64 [R1+0x1b8], R50 ;  /* 0x0001b83201007387 */ /* 0x000fe80000100a00 */
[----:B0-----:R-:W4:Y:S02]  /*15d20*/  LDL.LU.64 R48, [R1+0x1190] ;  /* 0x0011900001307983 */ /* 0x001f240000300a00 */
[C---:B----4-:R-:W-:Y:S11]  /*15d30*/  HMMA.16816.F32 R56, R12.reuse, R48, R56 ;  /* 0x000000300c38723c */ /* 0x050ff60000001838 */
[----:B------:R-:W-:Y:S11]  /*15d40*/  @!UPT UIADD3 URZ, URZ, URZ, URZ ;  /* 0x0000003f3f3ff290 */ /* 0x000ff6000fffe03f */
[----:B------:R-:W-:Y:S01]  /*15d50*/  @!UPT UIADD3 URZ, URZ, URZ, URZ ;  /* 0x0000003f3f3ff290 */ /* 0x000fe2000fffe03f */
[----:B------:R-:W-:Y:S04]  /*15d60*/  STL.64 [R1+0x1a0], R56 ;  /* 0x0001a03801007387 */ /* 0x000fe80000100a00 */
[----:B------:R0:W-:Y:S04]  /*15d70*/  STL.64 [R1+0x1a8], R58 ;  /* 0x0001a83a01007387 */ /* 0x0001e80000100a00 */
[----:B0-----:R-:W3:Y:S04]  /*15d80*/  LDL.LU.64 R58, [R1+0x1188] ;  /* 0x00118800013a7983 */ /* 0x001ee80000300a00 */
[----:B------:R-:W4:Y:S02]  /*15d90*/  LDL.LU.64 R56, [R1+0x1180] ;  /* 0x0011800001387983 */ /* 0x000f240000300a00 */
[C---:B----4-:R-:W-:Y:S11]  /*15da0*/  HMMA.16816.F32 R4, R12.reuse, R56, R4 ;  /* 0x000000380c04723c */ /* 0x050ff60000001804 */
[----:B------:R-:W-:Y:S11]  /*15db0*/  @!UPT UIADD3 URZ, URZ, URZ, URZ ;  /* 0x0000003f3f3ff290 */ /* 0x000ff6000fffe03f */
[----:B------:R-:W-:Y:S01]  /*15dc0*/  @!UPT UIADD3 URZ, URZ, URZ, URZ ;  /* 0x0000003f3f3ff290 */ /* 0x000fe2000fffe03f */
[----:B------:R-:W-:Y:S04]  /*15dd0*/  STL.64 [R1+0x190], R4 ;  /* 0x0001900401007387 */ /* 0x000fe80000100a00 */
[----:B------:R0:W-:Y:S04]  /*15de0*/  STL.64 [R1+0x198], R6 ;  /* 0x0001980601007387 */ /* 0x0001e80000100a00 */
[----:B0-----:R-:W4:Y:S04]  /*15df0*/  LDL.LU.64 R6, [R1+0x1178] ;  /* 0x0011780001067983 */ /* 0x001f280000300a00 */
[----:B------:R-:W2:Y:S02]  /*15e00*/  LDL.LU.64 R4, [R1+0x1170] ;  /* 0x0011700001047983 */ /* 0x000ea40000300a00 */
[----:B--2---:R-:W-:Y:S02]  /*15e10*/  HMMA.16816.F32 R12, R12, R4, R16 ;  /* 0x000000040c0c723c */ /* 0x004fe40000001810 */
[----:B------:R-:W2:Y:S04]  /*15e20*/  LDL.LU.64 R18, [R1+0x1168] ;  /* 0x0011680001127983 */ /* 0x000ea80000300a00 */
[----:B------:R-:W2:Y:S11]  /*15e30*/  LDL.LU.64 R16, [R1+0x1160] ;  /* 0x0011600001107983 */ /* 0x000eb60000300a00 */
[----:B------:R-:W-:Y:S06]  /*15e40*/  @!UPT UIADD3 URZ, URZ, URZ, URZ ;  /* 0x0000003f3f3ff290 */ /* 0x000fec000fffe03f */
[----:B------:R0:W-:Y:S04]  /*15e50*/  STL.64 [R1+0x170], R12 ;  /* 0x0001700c01007387 */ /* 0x0001e80000100a00 */
[----:B------:R-:W-:Y:S04]  /*15e60*/  STL.64 [R1+0x178], R14 ;  /* 0x0001780e01007387 */ /* 0x000fe80000100a00 */
[----:B0-----:R-:W3:Y:S01]  /*15e70*/  LDL.LU R12, [R1+0xa0] ;  /* 0x0000a000010c7983 */ /* 0x001ee20000300800 */
[C---:B--2---:R-:W-:Y:S11]  /*15e80*/  HMMA.16816.F32 R28, R16.reuse, R32, R28 ;  /* 0x00000020101c723c */ /* 0x044ff6000000181c */
[----:B------:R-:W-:Y:S11]  /*15e90*/  @!UPT UIADD3 URZ, URZ, URZ, URZ ;  /* 0x0000003f3f3ff290 */ /* 0x000ff6000fffe03f */
[----:B------:R-:W-:Y:S01]  /*15ea0*/  @!UPT UIADD3 URZ, URZ, URZ, URZ ;  /* 0x0000003f3f3ff290 */ /* 0x000fe2000fffe03f */
[----:B------:R-:W-:Y:S04]  /*15eb0*/  STL.64 [R1+0x160], R28 ;  /* 0x0001601c01007387 */ /* 0x000fe80000100a00 */
[----:B------:R0:W-:Y:S04]  /*15ec0*/  STL.64 [R1+0x168], R30 ;  /* 0x0001681e01007387 */ /* 0x0001e80000100a00 */
[----:B0-----:R-:W3:Y:S04]  /*15ed0*/  LDL.LU.64 R30, [R1+0x1158] ;  /* 0x00115800011e7983 */ /* 0x001ee80000300a00 */
[----:B------:R-:W2:Y:S02]  /*15ee0*/  LDL.LU.64 R28, [R1+0x1150] ;  /* 0x00115000011c7983 */ /* 0x000ea40000300a00 */
[C---:B--2---:R-:W-:Y:S11]  /*15ef0*/  HMMA.16816.F32 R24, R16.reuse, R28, R24 ;  /* 0x0000001c1018723c */ /* 0x044ff60000001818 */
[----:B------:R-:W-:Y:S11]  /*15f00*/  @!UPT UIADD3 URZ, URZ, URZ, URZ ;  /* 0x0000003f3f3ff290 */ /* 0x000ff6000fffe03f */
[----:B------:R-:W-:Y:S01]  /*15f10*/  @!UPT UIADD3 URZ, URZ, URZ, URZ ;  /* 0x0000003f3f3ff290 */ /* 0x000fe2000fffe03f */
[----:B------:R-:W-:Y:S04]  /*15f20*/  STL.64 [R1+0x150], R24 ;  /* 0x0001501801007387 */ /* 0x000fe80000100a00 */
[----:B------:R0:W-:Y:S04]  /*15f30*/  STL.64 [R1+0x158], R26 ;  /* 0x0001581a01007387 */ /* 0x0001e80000100a00 */
[----:B0-----:R-:W2:Y:S04]  /*15f40*/  LDL.LU.64 R26, [R1+0x1148] ;  /* 0x00114800011a7983 */ /* 0x001ea80000300a00 */
        /* <DEDUP_REMOVED lines=14> */
[----:B------:R-:W2:Y:S01]  /*16030*/  LDL.LU.64 R8, [R1+0x1120] ;  /* 0x0011200001087983 */ /* 0x000ea20000300a00 */
[C---:B------:R-:W-:Y:S08]  /*16040*/  HMMA.16816.F32 R48, R16.reuse, R48, R52 ;  /* 0x000000301030723c */ /* 0x040ff00000001834 */
[C---:B------:R-:W-:Y:S08]  /*16050*/  HMMA.16816.F32 R44, R16.reuse, R56, R44 ;  /* 0x00000038102c723c */ /* 0x040ff0000000182c */
[C---:B--2---:R-:W-:Y:S08]  /*16060*/  HMMA.16816.F32 R8, R16.reuse, R40, R8 ;  /* 0x000000281008723c */ /* 0x044ff00000001808 */
[----:B------:R-:W-:Y:S11]  /*16070*/  HMMA.16816.F32 R16, R16, R4, R20 ;  /* 0x000000041010723c */ /* 0x000ff60000001814 */
[----:B------:R-:W-:Y:S04]  /*16080*/  @!UPT UIADD3 URZ, URZ, URZ, URZ ;  /* 0x0000003f3f3ff290 */ /* 0x000fe8000fffe03f */
[----:B------:R-:W-:Y:S04]  /*16090*/  STL.64 [R1+0x120], R8 ;  /* 0x0001200801007387 */ /* 0x000fe80000100a00 */
[----:B------:R0:W-:Y:S04]  /*160a0*/  STL.64 [R1+0x128], R10 ;  /* 0x0001280a01007387 */ /* 0x0001e80000100a00 */
[----:B0-----:R-:W2:Y:S04]  /*160b0*/  LDL.LU.64 R10, [R1+0x1118] ;  /* 0x00111800010a7983 */ /* 0x001ea80000300a00 */
[----:B------:R-:W2:Y:S04]  /*160c0*/  LDL.LU.64 R54, [R1+0x1110] ;  /* 0x0011100001367983 */ /* 0x000ea80000300a00 */
[----:B------:R-:W2:Y:S04]  /*160d0*/  LDL.LU.64 R52, [R1+0x1108] ;  /* 0x0011080001347983 */ /* 0x000ea80000300a00 */
[----:B------:R-:W-:Y:S04]  /*160e0*/  STL.64 [R1+0x1c0], R48 ;  /* 0x0001c03001007387 */ /* 0x000fe80000100a00 */
[----:B------:R0:W-:Y:S04]  /*160f0*/  STL.64 [R1+0x1c8], R50 ;  /* 0x0001c83201007387 */ /* 0x0001e80000100a00 */
[----:B0-----:R-:W2:Y:S04]  /*16100*/  LDL.LU.64 R50, [R1+0x1100] ;  /* 0x0011000001327983 */ /* 0x001ea80000300a00 */
[----:B------:R-:W2:Y:S04]  /*16110*/  LDL.LU.64 R48, [R1+0x10f8] ;  /* 0x0010f80001307983 */ /* 0x000ea80000300a00 */
[----:B------:R-:W-:Y:S04]  /*16120*/  STL.64 [R1+0x1f0], R44 ;  /* 0x0001f02c01007387 */ /* 0x000fe80000100a00 */
[----:B------:R0:W-:Y:S04]  /*16130*/  STL.64 [R1+0x1f8], R46 ;  /* 0x0001f82e01007387 */ /* 0x0001e80000100a00 */
[----:B0-----:R-:W2:Y:S04]  /*16140*/  LDL.LU.64 R46, [R1+0x10f0] ;  /* 0x0010f000012e7983 */ /* 0x001ea80000300a00 */
[----:B------:R-:W2:Y:S04]  /*16150*/  LDL.LU.64 R44, [R1+0x10e8] ;  /* 0x0010e800012c7983 */ /* 0x000ea80000300a00 */
[----:B------:R-:W2:Y:S04]  /*16160*/  LDL.LU.64 R22, [R1+0x10e0] ;  /* 0x0010e00001167983 */ /* 0x000ea80000300a00 */
[----:B------:R-:W2:Y:S01]  /*16170*/  LDL.LU.64 R20, [R1+0x10d8] ;  /* 0x0010d80001147983 */ /* 0x000ea20000300a00 */
[----:B------:R-:W-:-:S02]  /*16180*/  IMAD.MOV.U32 R13, RZ, RZ, R61 ;  /* 0x000000ffff0d7224 */ /* 0x000fc400078e003d */
[----:B------:R-:W-:Y:S02]  /*16190*/  IMAD.MOV.U32 R14, RZ, RZ, R60 ;  /* 0x000000ffff0e7224 */ /* 0x000fe400078e003c */
[----:B------:R-:W-:Y:S01]  /*161a0*/  IMAD.MOV.U32 R15, RZ, RZ, R3 ;  /* 0x000000ffff0f7224 */ /* 0x000fe200078e0003 */
[----:B------:R-:W-:Y:S04]  /*161b0*/  STL.64 [R1+0x330], R16 ;  /* 0x0003301001007387 */ /* 0x000fe80000100a00 */
[----:B------:R0:W-:Y:S04]  /*161c0*/  STL.64 [R1+0x338], R18 ;  /* 0x0003381201007387 */ /* 0x0001e80000100a00 */
[----:B0-----:R-:W4:Y:S01]  /*161d0*/  LDL.LU.64 R18, [R1+0x8] ;  /* 0x0000080001127983 */ /* 0x001f220000300a00 */
[C---:B--2---:R-:W-:Y:S08]  /*161e0*/  HMMA.16816.F32 R44, R20.reuse, R34, R44 ;  /* 0x00000022142c723c */ /* 0x044ff0000000182c */
[C---:B---3--:R-:W-:Y:S08]  /*161f0*/  HMMA.16816.F32 R12, R20.reuse, R30, R12 ;  /* 0x0000001e140c723c */ /* 0x048ff0000000180c */
[----:B------:R-:W-:Y:S07]  /*16200*/  HMMA.16816.F32 R48, R20, R26, R48 ;  /* 0x0000001a1430723c */ /* 0x000fee0000001830 */
[----:B------:R-:W-:Y:S04]  /*16210*/  STL.64 [R1+0x1e0], R44 ;  /* 0x0001e02c01007387 */ /* 0x000fe80000100a00 */
[----:B------:R0:W-:Y:S05]  /*16220*/  STL.64 [R1+0x1e8], R46 ;  /* 0x0001e82e01007387 */ /* 0x0001ea0000100a00 */
[----:B------:R-:W-:-:S02]  /*16230*/  IMAD.MOV.U32 R61, RZ, RZ, R14 ;  /* 0x000000ffff3d7224 */ /* 0x000fc400078e000e */
[----:B------:R-:W-:Y:S01]  /*16240*/  IMAD.MOV.U32 R60, RZ, RZ, R15 ;  /* 0x000000ffff3c7224 */ /* 0x000fe200078e000f */
[----:B0-----:R-:W2:Y:S04]  /*16250*/  LDL.LU.64 R46, [R1+0x10d0] ;  /* 0x0010d000012e7983 */ /* 0x001ea80000300a00 */
[----:B------:R-:W2:Y:S04]  /*16260*/  LDL.LU.64 R44, [R1+0x10c8] ;  /* 0x0010c800012c7983 */ /* 0x000ea80000300a00 */
[----:B------:R-:W-:Y:S04]  /*16270*/  STL.64 [R1+0x1d0], R12 ;  /* 0x0001d00c01007387 */ /* 0x000fe80000100a00 */
[----:B------:R-:W3:Y:S04]  /*16280*/  LDL R15, [R1+0x3a0] ;  /* 0x0003a000010f7983 */ /* 0x000ee80000100800 */
[----:B------:R-:W-:Y:S04]  /*16290*/  STL [R1+0x1000], R61 ;  /* 0x0010003d01007387 */ /* 0x000fe80000100800 */
[----:B------:R-:W-:Y:S04]  /*162a0*/  STL.64 [R1+0x320], R48 ;  /* 0x0003203001007387 */ /* 0x000fe80000100a00 */
[----:B------:R0:W-:Y:S04]  /*162b0*/  STL.64 [R1+0x328], R50 ;  /* 0x0003283201007387 */ /* 0x0001e80000100a00 */
[----:B0-----:R-:W4:Y:S04]  /*162c0*/  LDL.LU.64 R50, [R1+0x10c0] ;  /* 0x0010c00001327983 */ /* 0x001f280000300a00 */
[----:B------:R-:W4:Y:S01]  /*162d0*/  LDL.LU.64 R48, [R1+0x10b8] ;  /* 0x0010b80001307983 */ /* 0x000f220000300a00 */
[----:B------:R-:W-:Y:S01]  /*162e0*/  HMMA.16816.F32 R40, R20, R42, R52 ;  /* 0x0000002a1428723c */ /* 0x000fe20000001834 */
[----:B------:R-:W-:-:S02]  /*162f0*/  IMAD.MOV.U32 R5, RZ, RZ, R26 ;  /* 0x000000ffff057224 */ /* 0x000fc400078e001a */
[----:B------:R-:W-:Y:S02]  /*16300*/  IMAD.MOV.U32 R4, RZ, RZ, R27 ;  /* 0x000000ffff047224 */ /* 0x000fe400078e001b */
[----:B------:R-:W3:Y:S04]  /*16310*/  LDL.LU.64 R26, [R1+0x10b0] ;  /* 0x0010b000011a7983 */ /* 0x000ee80000300a00 */
[----:B------:R-:W3:Y:S01]  /*16320*/  LDL.LU.64 R24, [R1+0x10a8] ;  /* 0x0010a80001187983 */ /* 0x000ee20000300a00 */
[C---:B--2---:R-:W-:Y:S03]  /*16330*/  HMMA.16816.F32 R36, R20.reuse, R38, R44 ;  /* 0x000000261424723c */ /* 0x044fe6000000182c */
[----:B------:R-:W2:Y:S04]  /*16340*/  LDL.LU.64 R46, [R1+0x10a0] ;  /* 0x0010a000012e7983 */ /* 0x000ea80000300a00 */
[----:B------:R-:W2:Y:S11]  /*16350*/  LDL.LU.64 R44, [R1+0x1098] ;  /* 0x00109800012c7983 */ /* 0x000eb60000300a00 */
[----:B------:R-:W-:Y:S05]  /*16360*/  @!UPT UIADD3 URZ, URZ, URZ, URZ ;  /* 0x0000003f3f3ff290 */ /* 0x000fea000fffe03f */
[----:B------:R-:W-:Y:S01]  /*16370*/  STL.64 [R1+0x310], R36 ;  /* 0x0003102401007387 */ /* 0x000fe20000100a00 */
[----:B----4-:R-:W-:Y:S03]  /*16380*/  HMMA.16816.F32 R48, R20, R18, R48 ;  /* 0x000000121430723c */ /* 0x010fe60000001830 */
[----:B------:R0:W-:Y:S04]  /*16390*/  STL.64 [R1+0x318], R38 ;  /* 0x0003182601007387 */ /* 0x0001e80000100a00 */
[----:B0-----:R-:W4:Y:S04]  /*163a0*/  LDL.LU.64 R38, [R1+0x1090] ;  /* 0x0010900001267983 */ /* 0x001f280000300a00 */
[----:B------:R-:W4:Y:S04]  /*163b0*/  LDL.LU.64 R36, [R1+0x1088] ;  /* 0x0010880001247983 */ /* 0x000f280000300a00 */
[----:B------:R-:W4:Y:S04]  /*163c0*/  LDL.LU.64 R54, [R1+0x1080] ;  /* 0x0010800001367983 */ /* 0x000f280000300a00 */
[----:B------:R-:W4:Y:S04]  /*163d0*/  LDL.LU.64 R52, [R1+0x1078] ;  /* 0x0010780001347983 */ /* 0x000f280000300a00 */
[----:B------:R-:W-:Y:S04]  /*163e0*/  STL.64 [R1+0x300], R40 ;  /* 0x0003002801007387 */ /* 0x000fe80000100a00 */
[----:B------:R0:W-:Y:S04]  /*163f0*/  STL.64 [R1+0x308], R42 ;  /* 0x0003082a01007387 */ /* 0x0001e80000100a00 */
[----:B0-----:R-:W2:Y:S04]  /*16400*/  LDL.LU.64 R42, [R1+0x1070] ;  /* 0x00107000012a7983 */ /* 0x001ea80000300a00 */
[----:B------:R-:W2:Y:S04]  /*16410*/  LDL.LU.64 R40, [R1+0x1068] ;  /* 0x0010680001287983 */ /* 0x000ea80000300a00 */
[----:B------:R-:W-:Y:S04]  /*16420*/  STL.64 [R1+0x2f0], R48 ;  /* 0x0002f03001007387 */ /* 0x000fe80000100a00 */
[----:B------:R0:W-:Y:S04]  /*16430*/  STL.64 [R1+0x2f8], R50 ;  /* 0x0002f83201007387 */ /* 0x0001e80000100a00 */
[----:B0-----:R-:W2:Y:S04]  /*16440*/  LDL.LU.64 R50, [R1+0x1060] ;  /* 0x0010600001327983 */ /* 0x001ea80000300a00 */
[----:B------:R-:W2:Y:S01]  /*16450*/  LDL.LU.64 R48, [R1+0x1058] ;  /* 0x0010580001307983 */ /* 0x000ea20000300a00 */
[----:B----4-:R-:W-:Y:S08]  /*16460*/  HMMA.16816.F32 R36, R52, R34, R36 ;  /* 0x000000223424723c */ /* 0x010ff00000001824 */
[C---:B--2---:R-:W-:Y:S08]  /*16470*/  HMMA.16816.F32 R48, R20.reuse, R58, R48 ;  /* 0x0000003a1430723c */ /* 0x044ff00000001830 */
[----:B------:R-:W-:Y:S11]  /*16480*/  HMMA.16816.F32 R20, R20, R6, R40 ;  /* 0x000000061414723c */ /* 0x000ff60000001828 */
[----:B------:R-:W-:Y:S05]  /*16490*/  @!UPT UIADD3 URZ, URZ, URZ, URZ ;  /* 0x0000003f3f3ff290 */ /* 0x000fea000fffe03f */
[----:B------:R-:W-:Y:S01]  /*164a0*/  IMAD.MOV.U32 R3, RZ, RZ, R51 ;  /* 0x000000ffff037224 */ /* 0x000fe200078e0033 */
[----:B------:R-:W-:Y:S04]  /*164b0*/  STL.64 [R1+0x2e0], R48 ;  /* 0x0002e03001007387 */ /* 0x000fe80000100a00 */
[----:B------:R0:W-:Y:S04]  /*164c0*/  STL [R1+0x2e8], R50 ;  /* 0x0002e83201007387 */ /* 0x0001e80000100800 */
[----:B0-----:R-:W2:Y:S04]  /*164d0*/  LDL.LU.64 R50, [R1+0x28] ;  /* 0x0000280001327983 */ /* 0x001ea80000300a00 */
[----:B------:R-:W-:Y:S04]  /*164e0*/  STL [R1+0xf90], R3 ;  /* 0x000f900301007387 */ /* 0x000fe80000100800 */
[----:B------:R-:W4:Y:S04]  /*164f0*/  LDL.LU.64 R42, [R1+0x18] ;  /* 0x00001800012a7983 */ /* 0x000f280000300a00 */
[----:B------:R3:W-:Y:S04]  /*16500*/  STL.64 [R1+0x2b0], R20 ;  /* 0x0002b01401007387 */ /* 0x0007e80000100a00 */
[----:B------:R0:W-:Y:S01]  /*16510*/  STL.64 [R1+0x2b8], R22 ;  /* 0x0002b81601007387 */ /* 0x0001e20000100a00 */
[----:B---3--:R-:W-:-:S03]  /*16520*/  IMAD.MOV.U32 R20, RZ, RZ, R26 ;  /* 0x000000ffff147224 */ /* 0x008fc600078e001a */
[----:B------:R-:W2:Y:S01]  /*16530*/  LDL.LU R26, [R1+0x1054] ;  /* 0x00105400011a7983 */ /* 0x000ea20000300800 */
[----:B------:R-:W-:Y:S02]  /*16540*/  IMAD.MOV.U32 R21, RZ, RZ, R27 ;  /* 0x000000ffff157224 */ /* 0x000fe400078e001b */
[----:B0-----:R-:W-:Y:S01]  /*16550*/  IMAD.MOV.U32 R22, RZ, RZ, R0 ;  /* 0x000000ffff167224 */ /* 0x001fe200078e0000 */
[----:B------:R-:W2:Y:S01]  /*16560*/  LDL.LU R27, [R1+0x1050] ;  /* 0x00105000011b7983 */ /* 0x000ea20000300800 */
[----:B------:R-:W-:-:S03]  /*16570*/  IMAD.MOV.U32 R23, RZ, RZ, R2 ;  /* 0x000000ffff177224 */ /* 0x000fc600078e0002 */
[----:B------:R-:W3:Y:S04]  /*16580*/  LDL.LU R0, [R1+0x104c] ;  /* 0x00104c0001007983 */ /* 0x000ee80000300800 */
[----:B------:R-:W2:Y:S04]  /*16590*/  LDL.LU R2, [R1+0x1048] ;  /* 0x0010480001027983 */ /* 0x000ea80000300800 */
[----:B------:R-:W2:Y:S04]  /*165a0*/  LDL.LU.64 R34, [R1+0x1040] ;  /* 0x0010400001227983 */ /* 0x000ea80000300a00 */
[----:B------:R-:W2:Y:S04]  /*165b0*/  LDL.LU.64 R32, [R1+0x1038] ;  /* 0x0010380001207983 */ /* 0x000ea80000300a00 */
[----:B------:R-:W-:Y:S04]  /*165c0*/  STL.64 [R1+0x2a0], R36 ;  /* 0x0002a02401007387 */ /* 0x000fe80000100a00 */
[----:B------:R0:W-:Y:S01]  /*165d0*/  STL [R1+0x2a8], R38 ;  /* 0x0002a82601007387 */ /* 0x0001e20000100800 */
[----:B--2---:R-:W-:Y:S03]  /*165e0*/  HMMA.16816.F32 R32, R52, R30, R32 ;  /* 0x0000001e3420723c */ /* 0x004fe60000001820 */
[----:B------:R-:W2:Y:S04]  /*165f0*/  LDL.LU.64 R30, [R1+0x1030] ;  /* 0x00103000011e7983 */ /* 0x000ea80000300a00 */
[----:B------:R-:W2:Y:S01]  /*16600*/  LDL.LU.64 R28, [R1+0x1028] ;  /* 0x00102800011c7983 */ /* 0x000ea20000300a00 */
[----:B------:R-:W-:-:S02]  /*16610*/  IMAD.MOV.U32 R3, RZ, RZ, R39 ;  /* 0x000000ffff037224 */ /* 0x000fc400078e0027 */
[----:B0-----:R-:W-:Y:S02]  /*16620*/  IMAD.MOV.U32 R38, RZ, RZ, R5 ;  /* 0x000000ffff267224 */ /* 0x001fe400078e0005 */
[----:B------:R-:W-:Y:S01]  /*16630*/  IMAD.MOV.U32 R39, RZ, RZ, R4 ;  /* 0x000000ffff277224 */ /* 0x000fe200078e0004 */
[----:B------:R-:W-:Y:S01]  /*16640*/  HMMA.16816.F32 R24, R52, R50, R24 ;  /* 0x000000323418723c */ /* 0x000fe20000001818 */
[----:B------:R-:W0:Y:S04]  /*16650*/  S2R R14, SR_TID.X ;  /* 0x00000000000e7919 */ /* 0x000e280000002100 */
[----:B------:R-:W1:Y:S05]  /*16660*/  S2R R13, SR_TID.X ;  /* 0x00000000000d7919 */ /* 0x000e6a0000002100 */
[----:B------:R-:W-:Y:S04]  /*16670*/  STL.64 [R1+0x290], R32 ;  /* 0x0002902001007387 */ /* 0x000fe80000100a00 */
[----:B------:R-:W-:Y:S01]  /*16680*/  STL.64 [R1+0x298], R34 ;  /* 0x0002982201007387 */ /* 0x000fe20000100a00 */
[----:B0-----:R-:W-:Y:S01]  /*16690*/  LOP3.LUT R14, R14, 0x7, RZ, 0xc0, !PT ;  /* 0x000000070e0e7812 */ /* 0x001fe200078ec0ff */
[----:B-1----:R-:W-:-:S04]  /*166a0*/  IMAD.SHL.U32 R13, R13, 0x2, RZ ;  /* 0x000000020d0d7824 */ /* 0x002fc800078e00ff */
[----:B------:R-:W-:-:S05]  /*166b0*/  IMAD R14, R14, 0x90, RZ ;  /* 0x000000900e0e7824 */ /* 0x000fca00078e02ff */
[----:B------:R-:W-:Y:S01]  /*166c0*/  LOP3.LUT R4, R14, 0x30, R13, 0x78, !PT ;  /* 0x000000300e047812 */ /* 0x000fe200078e780d */
[----:B----4-:R-:W-:-:S03]  /*166d0*/  IMAD.MOV.U32 R12, RZ, RZ, R42 ;  /* 0x000000ffff0c7224 */ /* 0x010fc600078e002a */
[----:B------:R-:W-:Y:S01]  /*166e0*/  LOP3.LUT R4, R4, 0x40, RZ, 0x3c, !PT ;  /* 0x0000004004047812 */ /* 0x000fe200078e3cff */
[----:B------:R-:W-:-:S04]  /*166f0*/  IMAD.MOV.U32 R5, RZ, RZ, R43 ;  /* 0x000000ffff057224 */ /* 0x000fc800078e002b */
[----:B------:R-:W-:Y:S01]  /*16700*/  LDSM.16.M88.4 R32, [R4+0x2400] ;  /* 0x002400000420783b */ /* 0x000fe20000000200 */
[C---:B------:R-:W-:Y:S08]  /*16710*/  HMMA.16816.F32 R20, R52.reuse, R18, R20 ;  /* 0x000000123414723c */ /* 0x040ff00000001814 */
[C---:B--2---:R-:W-:Y:S11]  /*16720*/  HMMA.16816.F32 R28, R52.reuse, R38, R28 ;  /* 0x00000026341c723c */ /* 0x044ff6000000181c */
[----:B------:R-:W-:Y:S11]  /*16730*/  @!UPT UIADD3 URZ, URZ, URZ, URZ ;  /* 0x0000003f3f3ff290 */ /* 0x000ff6000fffe03f */
[----:B------:R-:W-:Y:S01]  /*16740*/  @!UPT UIADD3 URZ, URZ, URZ, URZ ;  /* 0x0000003f3f3ff290 */ /* 0x000fe2000fffe03f */
[----:B------:R-:W-:Y:S04]  /*16750*/  STL.64 [R1+0x280], R28 ;  /* 0x0002801c01007387 */ /* 0x000fe80000100a00 */
[----:B------:R-:W-:Y:S04]  /*16760*/  STL.64 [R1+0x288], R30 ;  /* 0x0002881e01007387 */ /* 0x000fe80000100a00 */
[----:B------:R-:W-:Y:S04]  /*16770*/  STL.64 [R1+0x270], R24 ;  /* 0x0002701801007387 */ /* 0x000fe80000100a00 */
[----:B------:R0:W-:Y:S04]  /*16780*/  STL.64 [R1+0x278], R26 ;  /* 0x0002781a01007387 */ /* 0x0001e80000100a00 */
[----:B------:R-:W-:Y:S01]  /*16790*/  LDSM.16.M88.4 R28, [R4+0x2800] ;  /* 0x00280000041c783b */ /* 0x000fe20000000200 */
[----:B0-----:R-:W-:Y:S03]  /*167a0*/  HMMA.16816.F32 R24, R52, R42, R44 ;  /* 0x0000002a3418723c */ /* 0x001fe6000000182c */
[----:B---3--:R-:W0:Y:S04]  /*167b0*/  LDSM.16.MT88.4 R44, [R0+0x800] ;  /* 0x00080000002c783b */ /* 0x008e280000004200 */
[----:B------:R-:W1:Y:S11]  /*167c0*/  LDSM.16.MT88.4 R40, [R15+0x1000] ;  /* 0x001000000f28783b */ /* 0x000e760000004200 */
[----:B------:R-:W-:Y:S05]  /*167d0*/  @!UPT UIADD3 URZ, URZ, URZ, URZ ;  /* 0x0000003f3f3ff290 */ /* 0x000fea000fffe03f */
[----:B------:R-:W-:Y:S04]  /*167e0*/  STL.64 [R1+0x260], R24 ;  /* 0x0002601801007387 */ /* 0x000fe80000100a00 */
[----:B------:R-:W-:Y:S04]  /*167f0*/  STL.64 [R1+0x268], R26 ;  /* 0x0002681a01007387 */ /* 0x000fe80000100a00 */
[----:B------:R-:W2:Y:S04]  /*16800*/  LDSM.16.M88.4 R24, [R4+0x2000] ;  /* 0x002000000418783b */ /* 0x000ea80000000200 */
[----:B0-----:R-:W-:Y:S04]  /*16810*/  STL.64 [R1+0x1010], R46 ;  /* 0x0010102e01007387 */ /* 0x001fe80000100a00 */
[----:B------:R-:W-:Y:S04]  /*16820*/  STL.64 [R1+0x1008], R44 ;  /* 0x0010082c01007387 */ /* 0x000fe80000100a00 */
[----:B------:R-:W-:Y:S04]  /*16830*/  STL [R1+0xf48], R0 ;  /* 0x000f480001007387 */ /* 0x000fe80000100800 */
[----:B-1----:R-:W-:Y:S04]  /*16840*/  STL.64 [R1+0xfa0], R42 ;  /* 0x000fa02a01007387 */ /* 0x002fe80000100a00 */
[----:B------:R-:W-:Y:S04]  /*16850*/  STL.64 [R1+0xf98], R40 ;  /* 0x000f982801007387 */ /* 0x000fe80000100a00 */
[----:B--2---:R-:W-:Y:S04]  /*16860*/  STL.64 [R1+0x50], R24 ;  /* 0x0000501801007387 */ /* 0x004fe80000100a00 */
[----:B------:R-:W-:Y:S04]  /*16870*/  STL.64 [R1+0x58], R26 ;  /* 0x0000581a01007387 */ /* 0x000fe80000100a00 */
[----:B------:R-:W-:Y:S04]  /*16880*/  STL.64 [R1+0x250], R20 ;  /* 0x0002501401007387 */ /* 0x000fe80000100a00 */
[----:B------:R-:W-:Y:S01]  /*16890*/  STL.64 [R1+0x258], R22 ;  /* 0x0002581601007387 */ /* 0x000fe20000100a00 */
[----:B------:R-:W-:Y:S03]  /*168a0*/  STL [R1+0xe48], R34 ;  /* 0x000e482201007387 */ /* 0x000fe60000100800 */
[----:B------:R0:W-:Y:S01]  /*168b0*/  STL [R1+0xe34], R35 ;  /* 0x000e342301007387 */ /* 0x0001e20000100800 */
[----:B------:R-:W-:Y:S02]  /*168c0*/  STL.64 [R1+0xfa8], R32 ;  /* 0x000fa82001007387 */ /* 0x000fe40000100a00 */
[----:B------:R-:W2:Y:S02]  /*168d0*/  LDL.LU R36, [R1+0xe0] ;  /* 0x0000e00001247983 */ /* 0x000ea40000300800 */
[----:B------:R-:W2:Y:S01]  /*168e0*/  LDL.LU R37, [R1+0xe4] ;  /* 0x0000e40001257983 */ /* 0x000ea20000300800 */
[----:B------:R-:W2:Y:S01]  /*168f0*/  LDL.LU R38, [R1+0xe8] ;  /* 0x0000e80001267983 */ /* 0x000ea20000300800 */
[----:B------:R-:W2:Y:S02]  /*16900*/  LDL.LU R39, [R1+0xec] ;  /* 0x0000ec0001277983 */ /* 0x000ea40000300800 */
[----:B------:R-:W-:-:S02]  /*16910*/  IMAD.MOV.U32 R57, RZ, RZ, R24 ;  /* 0x000000ffff397224 */ /* 0x000fc400078e0018 */
[----:B------:R-:W-:Y:S01]  /*16920*/  IMAD.MOV.U32 R56, RZ, RZ, R25 ;  /* 0x000000ffff387224 */ /* 0x000fe200078e0019 */
[----:B------:R-:W-:Y:S04]  /*16930*/  LDSM.16.M88.4 R20, [R4+0x3000] ;  /* 0x003000000414783b */ /* 0x000fe80000000200 */
[----:B------:R-:W1:Y:S01]  /*16940*/  LDSM.16.M88.4 R24, [R4+0x2c00] ;  /* 0x002c00000418783b */ /* 0x000e620000000200 */
[----:B0-----:R-:W-:Y:S02]  /*16950*/  IMAD.MOV.U32 R35, RZ, RZ, R5 ;  /* 0x000000ffff237224 */ /* 0x001fe400078e0005 */
[----:B------:R-:W3:Y:S02]  /*16960*/  LDL R5, [R1+0x3b0] ;  /* 0x0003b00001057983 */ /* 0x000ee40000100800 */
[----:B------:R-:W4:Y:S01]  /*16970*/  LDL.LU R44, [R1+0xd0] ;  /* 0x0000d000012c7983 */ /* 0x000f220000300800 */
[----:B------:R-:W4:Y:S01]  /*16980*/  LDL.LU R45, [R1+0xd4] ;  /* 0x0000d400012d7983 */ /* 0x000f220000300800 */
[----:B------:R-:W-:-:S02]  /*16990*/  IMAD.MOV.U32 R61, RZ, RZ, R18 ;  /* 0x000000ffff3d7224 */ /* 0x000fc400078e0012 */
[----:B------:R-:W-:Y:S02]  /*169a0*/  IMAD.MOV.U32 R0, RZ, RZ, R19 ;  /* 0x000000ffff007224 */ /* 0x000fe400078e0013 */
[----:B------:R-:W0:Y:S01]  /*169b0*/  LDSM.16.M88.4 R16, [R4+0x3400] ;  /* 0x003400000410783b */ /* 0x000e220000000200 */
[----:B------:R-:W-:Y:S02]  /*169c0*/  IMAD.MOV.U32 R34, RZ, RZ, R12 ;  /* 0x000000ffff227224 */ /* 0x000fe400078e000c */
[----:B------:R-:W-:Y:S02]  /*169d0*/  IMAD.MOV.U32 R9, RZ, RZ, R50 ;  /* 0x000000ffff097224 */ /* 0x000fe400078e0032 */
[----:B------:R-:W-:Y:S01]  /*169e0*/  IMAD.MOV.U32 R8, RZ, RZ, R51 ;  /* 0x000000ffff087224 */ /* 0x000fe200078e0033 */
[----:B------:R-:W0:Y:S04]  /*169f0*/  LDSM.16.M88.4 R12, [R4+0x3800] ;  /* 0x00380000040c783b */ /* 0x000e280000000200 */
[----:B------:R-:W-:Y:S01]  /*16a00*/  STL.64 [R1+0x1018], R34 ;  /* 0x0010182201007387 */ /* 0x000fe20000100a00 */
[----:B------:R-:W-:Y:S02]  /*16a10*/  STL [R1+0xe4c], R30 ;  /* 0x000e4c1e01007387 */ /* 0x000fe40000100800 */
[----:B------:R-:W-:Y:S02]  /*16a20*/  STL [R1+0xe30], R31 ;  /* 0x000e301f01007387 */ /* 0x000fe40000100800 */
[----:B------:R-:W-:Y:S02]  /*16a30*/  STL.64 [R1+0xfb0], R28 ;  /* 0x000fb01c01007387 */ /* 0x000fe40000100a00 */
[----:B------:R-:W-:-:S02]  /*16a40*/  IMAD.MOV.U32 R46, RZ, RZ, R11 ;  /* 0x000000ffff2e7224 */ /* 0x000fc400078e000b */
[----:B------:R-:W-:Y:S01]  /*16a50*/  IMAD.MOV.U32 R47, RZ, RZ, R10 ;  /* 0x000000ffff2f7224 */ /* 0x000fe200078e000a */
[----:B------:R-:W-:Y:S04]  /*16a60*/  LDSM.16.MT88.4 R48, [R2+0x800] ;  /* 0x000800000230783b */ /* 0x000fe80000004200 */
[----:B-1----:R1:W-:Y:S01]  /*16a70*/  STL [R1+0xe54], R26 ;  /* 0x000e541a01007387 */ /* 0x0023e20000100800 */
[----:B------:R0:W-:Y:S02]  /*16a80*/  STL [R1+0xe50], R27 ;  /* 0x000e501b01007387 */ /* 0x0001e40000100800 */
[----:B-1----:R-:W-:Y:S02]  /*16a90*/  IMAD.MOV.U32 R26, RZ, RZ, R9 ;  /* 0x000000ffff1a7224 */ /* 0x002fe400078e0009 */
[----:B0-----:R-:W-:-:S02]  /*16aa0*/  IMAD.MOV.U32 R27, RZ, RZ, R8 ;  /* 0x000000ffff1b7224 */ /* 0x001fc400078e0008 */
[----:B------:R-:W0:Y:S04]  /*16ab0*/  LDSM.16.M88.4 R8, [R4+0x3c00] ;  /* 0x003c00000408783b */ /* 0x000e280000000200 */
[----:B------:R1:W-:Y:S01]  /*16ac0*/  STL.64 [R1+0xfb8], R24 ;  /* 0x000fb81801007387 */ /* 0x0003e20000100a00 */
[----:B------:R-:W-:Y:S02]  /*16ad0*/  STL.64 [R1+0x1020], R26 ;  /* 0x0010201a01007387 */ /* 0x000fe40000100a00 */
[----:B------:R-:W-:Y:S02]  /*16ae0*/  STL.64 [R1+0xf68], R22 ;  /* 0x000f681601007387 */ /* 0x000fe40000100a00 */
[----:B------:R-:W-:Y:S01]  /*16af0*/  STL.64 [R1+0xf60], R20 ;  /* 0x000f601401007387 */ /* 0x000fe20000100a00 */
[----:B------:R-:W-:Y:S01]  /*16b00*/  STL [R1+0xe1c], R18 ;  /* 0x000e1c1201007387 */ /* 0x000fe20000100800 */
[----:B------:R-:W-:Y:S02]  /*16b10*/  STL [R1+0xe18], R19 ;  /* 0x000e181301007387 */ /* 0x000fe40000100800 */
[----:B------:R2:W-:Y:S02]  /*16b20*/  STL.64 [R1+0xf58], R16 ;  /* 0x000f581001007387 */ /* 0x0005e40000100a00 */
[----:B------:R-:W-:Y:S01]  /*16b30*/  STL [R1+0xe14], R14 ;  /* 0x000e140e01007387 */ /* 0x000fe20000100800 */
[----:B------:R-:W-:Y:S04]  /*16b40*/  STL [R1+0xe10], R15 ;  /* 0x000e100f01007387 */ /* 0x000fe80000100800 */
[----:B0-----:R-:W-:Y:S01]  /*16b50*/  STL [R1+0xe0c], R10 ;  /* 0x000e0c0a01007387 */ /* 0x001fe20000100800 */
[----:B------:R-:W-:Y:S02]  /*16b60*/  STL [R1+0xe08], R11 ;  /* 0x000e080b01007387 */ /* 0x000fe40000100800 */
[----:B-1----:R-:W4:Y:S01]  /*16b70*/  LDL.LU R24, [R1+0xf0] ;  /* 0x0000f00001187983 */ /* 0x002f220000300800 */
[C---:B--2---:R-:W-:Y:S01]  /*16b80*/  HMMA.16816.F32 R16, R52.reuse, R58, R36 ;  /* 0x0000003a3410723c */ /* 0x044fe20000001824 */
[----:B---3--:R-:W0:Y:S11]  /*16b90*/  LDSM.16.MT88.4 R36, [R5+0x1000] ;  /* 0x001000000524783b */ /* 0x008e360000004200 */
[----:B------:R-:W-:Y:S11]  /*16ba0*/  @!UPT UIADD3 URZ, URZ, URZ, URZ ;  /* 0x0000003f3f3ff290 */ /* 0x000ff6000fffe03f */
[----:B------:R-:W-:Y:S01]  /*16bb0*/  STL.64 [R1+0xc0], R16 ;  /* 0x0000c01001007387 */ /* 0x000fe20000100a00 */
[----:B------:R4:W-:Y:S02]  /*16bc0*/  STL.64 [R1+0xc8], R18 ;  /* 0x0000c81201007387 */ /* 0x0009e40000100a00 */
[----:B------:R-:W2:Y:S02]  /*16bd0*/  LDL.LU R25, [R1+0xf4] ;  /* 0x0000f40001197983 */ /* 0x000ea40000300800 */
[----:B------:R-:W2:Y:S01]  /*16be0*/  LDL.LU R26, [R1+0xf8] ;  /* 0x0000f800011a7983 */ /* 0x000ea20000300800 */
[----:B------:R-:W2:Y:S01]  /*16bf0*/  LDL.LU R27, [R1+0xfc] ;  /* 0x0000fc00011b7983 */ /* 0x000ea20000300800 */
[----:B----4-:R-:W-:Y:S03]  /*16c00*/  HMMA.16816.F32 R16, R52, R6, R44 ;  /* 0x000000063410723c */ /* 0x010fe6000000182c */
[----:B------:R-:W1:Y:S04]  /*16c10*/  LDSM.16.MT88.4 R52, [R2+0x1000] ;  /* 0x001000000234783b */ /* 0x000e680000004200 */
[----:B0-----:R-:W-:Y:S01]  /*16c20*/  STL.64 [R1+0xf78], R38 ;  /* 0x000f782601007387 */ /* 0x001fe20000100a00 */
[----:B------:R-:W-:Y:S11]  /*16c30*/  STL.64 [R1+0xf70], R36 ;  /* 0x000f702401007387 */ /* 0x000ff60000100a00 */
[----:B------:R-:W-:Y:S04]  /*16c40*/  @!UPT UIADD3 URZ, URZ, URZ, URZ ;  /* 0x0000003f3f3ff290 */ /* 0x000fe8000fffe03f */
[----:B------:R0:W-:Y:S01]  /*16c50*/  STL.64 [R1+0xb0], R16 ;  /* 0x0000b01001007387 */ /* 0x0001e20000100a00 */
[----:B------:R-:W-:Y:S02]  /*16c60*/  IMAD.MOV.U32 R15, RZ, RZ, R18 ;  /* 0x000000ffff0f7224 */ /* 0x000fe400078e0012 */
[----:B------:R-:W-:Y:S01]  /*16c70*/  IMAD.MOV.U32 R14, RZ, RZ, R19 ;  /* 0x000000ffff0e7224 */ /* 0x000fe200078e0013 */
[----:B0-----:R-:W3:Y:S01]  /*16c80*/  LDL.LU R16, [R1+0x110] ;  /* 0x0001100001107983 */ /* 0x001ee20000300800 */
[----:B------:R-:W3:Y:S02]  /*16c90*/  LDL.LU R17, [R1+0x114] ;  /* 0x0001140001117983 */ /* 0x000ee40000300800 */
[----:B------:R-:W3:Y:S02]  /*16ca0*/  LDL.LU R18, [R1+0x118] ;  /* 0x0001180001127983 */ /* 0x000ee40000300800 */
[----:B------:R-:W3:Y:S01]  /*16cb0*/  LDL.LU R19, [R1+0x11c] ;  /* 0x00011c0001137983 */ /* 0x000ee20000300800 */
[----:B------:R-:W4:Y:S01]  /*16cc0*/  LDL.LU R32, [R1+0x100] ;  /* 0x0001000001207983 */ /* 0x000f220000300800 */
[----:B------:R-:W4:Y:S02]  /*16cd0*/  LDL.LU R33, [R1+0x104] ;  /* 0x0001040001217983 */ /* 0x000f240000300800 */
[----:B------:R-:W4:Y:S02]  /*16ce0*/  LDL.LU R34, [R1+0x108] ;  /* 0x0001080001227983 */ /* 0x000f240000300800 */
[----:B------:R-:W4:Y:S01]  /*16cf0*/  LDL.LU R35, [R1+0x10c] ;  /* 0x00010c0001237983 */ /* 0x000f220000300800 */
[----:B------:R-:W4:Y:S01]  /*16d00*/  LDL.LU.64 R38, [R1+0x48] ;  /* 0x0000480001267983 */ /* 0x000f220000300a00 */
[----:B------:R-:W3:Y:S02]  /*16d10*/  LDL.LU.64 R22, [R1+0x38] ;  /* 0x0000380001167983 */ /* 0x000ee40000300a00 */
[----:B------:R-:W2:Y:S02]  /*16d20*/  LDL.LU R28, [R1+0x180] ;  /* 0x00018000011c7983 */ /* 0x000ea40000300800 */
[----:B------:R-:W2:Y:S01]  /*16d30*/  LDL.LU R29, [R1+0x184] ;  /* 0x00018400011d7983 */ /* 0x000ea20000300800 */
[----:B------:R-:W2:Y:S01]  /*16d40*/  LDL.LU R30, [R1+0x188] ;  /* 0x00018800011e7983 */ /* 0x000ea20000300800 */
[----:B------:R-:W2:Y:S02]  /*16d50*/  LDL.LU R31, [R1+0x18c] ;  /* 0x00018c00011f7983 */ /* 0x000ea40000300800 */
        /* <DEDUP_REMOVED lines=8> */
[----:B------:R-:W-:Y:S02]  /*16de0*/  STL [R1+0xf50], R14 ;  /* 0x000f500e01007387 */ /* 0x000fe40000100800 */
[----:B------:R-:W-:Y:S01]  /*16df0*/  STL [R1+0xf4c], R15 ;  /* 0x000f4c0f01007387 */ /* 0x000fe20000100800 */
[----:B-1----:R0:W-:Y:S01]  /*16e00*/  STL.64 [R1+0xef0], R54 ;  /* 0x000ef03601007387 */ /* 0x0021e20000100a00 */
[----:B------:R1:W-:Y:S03]  /*16e10*/  STL.64 [R1+0xee8], R52 ;  /* 0x000ee83401007387 */ /* 0x0003e60000100a00 */
[----:B0-----:R-:W2:Y:S01]  /*16e20*/  LDL.LU.64 R54, [R1+0x68] ;  /* 0x0000680001367983 */ /* 0x001ea20000300a00 */
[----:B------:R-:W-:Y:S01]  /*16e30*/  STL [R1+0xe98], R2 ;  /* 0x000e980201007387 */ /* 0x000fe20000100800 */
[C---:B----4-:R-:W-:Y:S08]  /*16e40*/  HMMA.16816.F32 R32, R48.reuse, R38, R32 ;  /* 0x000000263020723c */ /* 0x050ff00000001820 */
[----:B--2---:R-:W-:Y:S01]  /*16e50*/  HMMA.16816.F32 R24, R48, R54, R24 ;  /* 0x000000363018723c */ /* 0x004fe20000001818 */
[----:B------:R-:W-:-:S02]  /*16e60*/  IMAD.MOV.U32 R5, RZ, RZ, R54 ;  /* 0x000000ffff057224 */ /* 0x000fc400078e0036 */
[----:B------:R-:W-:Y:S11]  /*16e70*/  IMAD.MOV.U32 R4, RZ, RZ, R55 ;  /* 0x000000ffff047224 */ /* 0x000ff600078e0037 */
[----:B------:R-:W-:Y:S10]  /*16e80*/  @!UPT UIADD3 URZ, URZ, URZ, URZ ;  /* 0x0000003f3f3ff290 */ /* 0x000ff4000fffe03f */
[----:B-1----:R-:W-:Y:S02]  /*16e90*/  IMAD.MOV.U32 R53, RZ, RZ, R26 ;  /* 0x000000ffff357224 */ /* 0x002fe400078e001a */
[----:B------:R-:W-:Y:S02]  /*16ea0*/  IMAD.MOV.U32 R52, RZ, RZ, R27 ;  /* 0x000000ffff347224 */ /* 0x000fe400078e001b */
[----:B------:R-:W2:Y:S01]  /*16eb0*/  LDL.LU.64 R26, [R1+0x1020] ;  /* 0x00102000011a7983 */ /* 0x000ea20000300a00 */
[----:B------:R-:W-:Y:S02]  /*16ec0*/  IMAD.MOV.U32 R55, RZ, RZ, R24 ;  /* 0x000000ffff377224 */ /* 0x000fe400078e0018 */
[----:B------:R-:W-:-:S05]  /*16ed0*/  IMAD.MOV.U32 R54, RZ, RZ, R25 ;  /* 0x000000ffff367224 */ /* 0x000fca00078e0019 */
[----:B------:R-:W-:Y:S01]  /*16ee0*/  STL.64 [R1+0xf88], R54 ;  /* 0x000f883601007387 */ /* 0x000fe20000100a00 */
[----:B------:R-:W-:Y:S02]  /*16ef0*/  STL.64 [R1+0xf80], R52 ;  /* 0x000f803401007387 */ /* 0x000fe40000100a00 */
[----:B------:R-:W-:Y:S02]  /*16f00*/  STL.64 [R1+0x90], R32 ;  /* 0x0000902001007387 */ /* 0x000fe40000100a00 */
[----:B------:R0:W-:Y:S02]  /*16f10*/  STL.64 [R1+0x98], R34 ;  /* 0x0000982201007387 */ /* 0x0001e40000100a00 */
[----:B0-----:R-:W4:Y:S01]  /*16f20*/  LDL.LU.64 R34, [R1+0x1018] ;  /* 0x0010180001227983 */ /* 0x001f220000300a00 */
[C---:B---3--:R-:W-:Y:S11]  /*16f30*/  HMMA.16816.F32 R16, R48.reuse, R22, R16 ;  /* 0x000000163010723c */ /* 0x048ff60000001810 */
[----:B------:R-:W-:Y:S11]  /*16f40*/  @!UPT UIADD3 URZ, URZ, URZ, URZ ;  /* 0x0000003f3f3ff290 */ /* 0x000ff6000fffe03f */
[----:B------:R-:W-:Y:S01]  /*16f50*/  @!UPT UIADD3 URZ, URZ, URZ, URZ ;  /* 0x0000003f3f3ff290 */ /* 0x000fe2000fffe03f */
[----:B------:R-:W-:Y:S01]  /*16f60*/  STL.64 [R1+0x80], R16 ;  /* 0x0000801001007387 */ /* 0x000fe20000100a00 */
[----:B------:R2:W-:Y:S02]  /*16f70*/  STL.64 [R1+0x88], R18 ;  /* 0x0000881201007387 */ /* 0x0005e40000100a00 */
[----:B------:R-:W-:Y:S02]  /*16f80*/  IMAD.MOV.U32 R55, RZ, RZ, R0 ;  /* 0x000000ffff377224 */ /* 0x000fe400078e0000 */
[----:B------:R-:W-:Y:S01]  /*16f90*/  IMAD.MOV.U32 R54, RZ, RZ, R61 ;  /* 0x000000ffff367224 */ /* 0x000fe200078e003d */
[C---:B--2---:R-:W-:Y:S11]  /*16fa0*/  HMMA.16816.F32 R16, R48.reuse, R26, R28 ;  /* 0x0000001a3010723c */ /* 0x044ff6000000181c */
[----:B------:R-:W-:Y:S11]  /*16fb0*/  @!UPT UIADD3 URZ, URZ, URZ, URZ ;  /* 0x0000003f3f3ff290 */ /* 0x000ff6000fffe03f */
[----:B------:R-:W-:Y:S01]  /*16fc0*/  @!UPT UIADD3 URZ, URZ, URZ, URZ ;  /* 0x0000003f3f3ff290 */ /* 0x000fe2000fffe03f */
[----:B------:R-:W-:Y:S01]  /*16fd0*/  STL.64 [R1+0x70], R16 ;  /* 0x0000701001007387 */ /* 0x000fe20000100a00 */
[----:B------:R4:W-:Y:S02]  /*16fe0*/  STL [R1+0x78], R18 ;  /* 0x0000781201007387 */ /* 0x0009e40000100800 */
[----:B------:R-:W-:Y:S02]  /*16ff0*/  IMAD.MOV.U32 R0, RZ, RZ, R19 ;  /* 0x000000ffff007224 */ /* 0x000fe400078e0013 */
[C---:B----4-:R-:W-:Y:S01]  /*17000*/  HMMA.16816.F32 R16, R48.reuse, R34, R40 ;  /* 0x000000223010723c */ /* 0x050fe20000001828 */
[----:B------:R-:W-:Y:S11]  /*17010*/  STL.64 [R1+0xfc8], R26 ;  /* 0x000fc81a01007387 */ /* 0x000ff60000100a00 */
[----:B------:R-:W-:Y:S11]  /*17020*/  @!UPT UIADD3 URZ, URZ, URZ, URZ ;  /* 0x0000003f3f3ff290 */ /* 0x000ff6000fffe03f */
[----:B------:R-:W-:Y:S01]  /*17030*/  @!UPT UIADD3 URZ, URZ, URZ, URZ ;  /* 0x0000003f3f3ff290 */ /* 0x000fe2000fffe03f */
[----:B------:R-:W-:Y:S02]  /*17040*/  IMAD.MOV.U32 R14, RZ, RZ, R18 ;  /* 0x000000ffff0e7224 */ /* 0x000fe400078e0012 */
[----:B------:R-:W-:Y:S01]  /*17050*/  IMAD.MOV.U32 R15, RZ, RZ, R19 ;  /* 0x000000ffff0f7224 */ /* 0x000fe200078e0013 */
[----:B------:R-:W-:Y:S04]  /*17060*/  STL.64 [R1+0x240], R16 ;  /* 0x0002401001007387 */ /* 0x000fe80000100a00 */
[----:B------:R-:W-:Y:S01]  /*17070*/  STL.64 [R1+0xfd8], R14 ;  /* 0x000fd80e01007387 */ /* 0x000fe20000100a00 */
[----:B------:R0:W-:Y:S02]  /*17080*/  STL.64 [R1+0xfd0], R12 ;  /* 0x000fd00c01007387 */ /* 0x0001e40000100a00 */
[----:B0-----:R-:W-:Y:S01]  /*17090*/  HMMA.16816.F32 R12, R48, R54, R44 ;  /* 0x00000036300c723c */ /* 0x001fe2000000182c */
[----:B------:R-:W-:Y:S01]  /*170a0*/  STL.64 [R1+0xfc0], R34 ;  /* 0x000fc02201007387 */ /* 0x000fe20000100a00 */
[----:B------:R-:W-:Y:S02]  /*170b0*/  STL.64 [R1+0xfe0], R54 ;  /* 0x000fe03601007387 */ /* 0x000fe40000100a00 */
[----:B------:R-:W2:Y:S11]  /*170c0*/  LDL.LU R16, [R1+0x330] ;  /* 0x0003300001107983 */ /* 0x000eb60000300800 */
[----:B------:R-:W-:Y:S08]  /*170d0*/  @!UPT UIADD3 URZ, URZ, URZ, URZ ;  /* 0x0000003f3f3ff290 */ /* 0x000ff0000fffe03f */
[----:B------:R0:W-:Y:S01]  /*170e0*/  STL.64 [R1+0x2d0], R12 ;  /* 0x0002d00c01007387 */ /* 0x0001e20000100a00 */
[----:B------:R1:W-:Y:S02]  /*170f0*/  STL.64 [R1+0x2d8], R14 ;  /* 0x0002d80e01007387 */ /* 0x0003e40000100a00 */
[----:B------:R-:W2:Y:S02]  /*17100*/  LDL.LU R17, [R1+0x334] ;  /* 0x0003340001117983 */ /* 0x000ea40000300800 */
[----:B------:R-:W3:Y:S01]  /*17110*/  LDL.LU R18, [R1+0x338] ;  /* 0x0003380001127983 */ /* 0x000ee20000300800 */
[----:B------:R-:W3:Y:S01]  /*17120*/  LDL.LU R19, [R1+0x33c] ;  /* 0x00033c0001137983 */ /* 0x000ee20000300800 */
[----:B------:R-:W-:Y:S02]  /*17130*/  IMAD.MOV.U32 R11, RZ, RZ, R22 ;  /* 0x000000ffff0b7224 */ /* 0x000fe400078e0016 */
[----:B------:R-:W-:Y:S02]  /*17140*/  IMAD.MOV.U32 R10, RZ, RZ, R23 ;  /* 0x000000ffff0a7224 */ /* 0x000fe400078e0017 */
[----:B------:R-:W-:-:S02]  /*17150*/  IMAD.MOV.U32 R26, RZ, RZ, R11 ;  /* 0x000000ffff1a7224 */ /* 0x000fc400078e000b */
[----:B------:R-:W-:Y:S01]  /*17160*/  IMAD.MOV.U32 R27, RZ, RZ, R10 ;  /* 0x000000ffff1b7224 */ /* 0x000fe200078e000a */
[----:B---3--:R-:W-:Y:S01]  /*17170*/  STL.64 [R1+0xff0], R18 ;  /* 0x000ff01201007387 */ /* 0x008fe20000100a00 */
[----:B--2---:R-:W-:Y:S03]  /*17180*/  STL.64 [R1+0xfe8], R16 ;  /* 0x000fe81001007387 */ /* 0x004fe60000100a00 */
[----:B------:R2:W-:Y:S02]  /*17190*/  STL.64 [R1+0xff8], R26 ;  /* 0x000ff81a01007387 */ /* 0x0005e40000100a00 */
[----:B0-----:R-:W3:Y:S01]  /*171a0*/  LDL.LU R12, [R1+0x140] ;  /* 0x00014000010c7983 */ /* 0x001ee20000300800 */
[----:B------:R-:W3:Y:S01]  /*171b0*/  LDL.LU R13, [R1+0x144] ;  /* 0x00014400010d7983 */ /* 0x000ee20000300800 */
[----:B-1----:R-:W3:Y:S02]  /*171c0*/  LDL.LU R14, [R1+0x148] ;  /* 0x00014800010e7983 */ /* 0x002ee40000300800 */
[----:B------:R-:W3:Y:S02]  /*171d0*/  LDL.LU R15, [R1+0x14c] ;  /* 0x00014c00010f7983 */ /* 0x000ee40000300800 */
[----:B------:R-:W4:Y:S01]  /*171e0*/  LDL.LU R20, [R1+0x190] ;  /* 0x0001900001147983 */ /* 0x000f220000300800 */
[----:B------:R-:W4:Y:S01]  /*171f0*/  LDL.LU R21, [R1+0x194] ;  /* 0x0001940001157983 */ /* 0x000f220000300800 */
[----:B------:R-:W4:Y:S02]  /*17200*/  LDL.LU R22, [R1+0x198] ;  /* 0x0001980001167983 */ /* 0x000f240000300800 */
[----:B------:R-:W4:Y:S02]  /*17210*/  LDL.LU R23, [R1+0x19c] ;  /* 0x00019c0001177983 */ /* 0x000f240000300800 */
[----:B------:R-:W3:Y:S01]  /*17220*/  LDL.LU R52, [R1+0x150] ;  /* 0x0001500001347983 */ /* 0x000ee20000300800 */
[----:B------:R-:W3:Y:S01]  /*17230*/  LDL.LU R53, [R1+0x154] ;  /* 0x0001540001357983 */ /* 0x000ee20000300800 */
[----:B------:R-:W3:Y:S02]  /*17240*/  LDL.LU R54, [R1+0x158] ;  /* 0x0001580001367983 */ /* 0x000ee40000300800 */
[----:B------:R-:W3:Y:S02]  /*17250*/  LDL.LU R55, [R1+0x15c] ;  /* 0x00015c0001377983 */ /* 0x000ee40000300800 */
[----:B------:R-:W3:Y:S01]  /*17260*/  LDL.LU R44, [R1+0x170] ;  /* 0x00017000012c7983 */ /* 0x000ee20000300800 */
[----:B------:R-:W3:Y:S01]  /*17270*/  LDL.LU R45, [R1+0x174] ;  /* 0x00017400012d7983 */ /* 0x000ee20000300800 */
[----:B------:R-:W3:Y:S02]  /*17280*/  LDL.LU R46, [R1+0x178] ;  /* 0x00017800012e7983 */ /* 0x000ee40000300800 */
[----:B------:R-:W3:Y:S02]  /*17290*/  LDL.LU R47, [R1+0x17c] ;  /* 0x00017c00012f7983 */ /* 0x000ee40000300800 */
[----:B------:R-:W3:Y:S01]  /*172a0*/  LDL.LU R24, [R1+0x160] ;  /* 0x0001600001187983 */ /* 0x000ee20000300800 */
[----:B------:R-:W3:Y:S01]  /*172b0*/  LDL.LU R25, [R1+0x164] ;  /* 0x0001640001197983 */ /* 0x000ee20000300800 */
[----:B--2---:R-:W2:Y:S02]  /*172c0*/  LDL.LU R26, [R1+0x168] ;  /* 0x00016800011a7983 */ /* 0x004ea40000300800 */
        /* <DEDUP_REMOVED lines=13> */
[----:B------:R-:W2:Y:S02]  /*173a0*/  LDL.LU R36, [R1+0x1f0] ;  /* 0x0001f00001247983 */ /* 0x000ea40000300800 */
[----:B------:R-:W-:Y:S01]  /*173b0*/  IMAD.MOV.U32 R61, RZ, RZ, R38 ;  /* 0x000000ffff3d7224 */ /* 0x000fe200078e0026 */
[----:B------:R-:W2:Y:S01]  /*173c0*/  LDL.LU R37, [R1+0x1f4] ;  /* 0x0001f40001257983 */ /* 0x000ea20000300800 */
[----:B------:R-:W-:-:S02]  /*173d0*/  IMAD.MOV.U32 R2, RZ, RZ, R39 ;  /* 0x000000ffff027224 */ /* 0x000fc400078e0027 */
[----:B------:R-:W-:Y:S02]  /*173e0*/  IMAD.MOV.U32 R19, RZ, RZ, R4 ;  /* 0x000000ffff137224 */ /* 0x000fe400078e0004 */
[----:B------:R-:W2:Y:S02]  /*173f0*/  LDL.LU R38, [R1+0x1f8] ;  /* 0x0001f80001267983 */ /* 0x000ea40000300800 */
[----:B------:R-:W-:Y:S01]  /*17400*/  IMAD.MOV.U32 R18, RZ, RZ, R5 ;  /* 0x000000ffff127224 */ /* 0x000fe200078e0005 */
[----:B------:R-:W2:Y:S01]  /*17410*/  LDL.LU R39, [R1+0x1fc] ;  /* 0x0001fc0001277983 */ /* 0x000ea20000300800 */
[C---:B----4-:R-:W-:Y:S08]  /*17420*/  HMMA.16816.F32 R20, R48.reuse, R58, R20 ;  /* 0x0000003a3014723c */ /* 0x050ff00000001814 */
[----:B---3--:R-:W-:Y:S11]  /*17430*/  HMMA.16816.F32 R48, R48, R6, R44 ;  /* 0x000000063030723c */ /* 0x008ff6000000182c */
[----:B------:R-:W-:Y:S05]  /*17440*/  @!UPT UIADD3 URZ, URZ, URZ, URZ ;  /* 0x0000003f3f3ff290 */ /* 0x000fea000fffe03f */
[----:B------:R-:W-:Y:S02]  /*17450*/  IMAD.MOV.U32 R4, RZ, RZ, R20 ;  /* 0x000000ffff047224 */ /* 0x000fe400078e0014 */
[----:B------:R-:W-:Y:S01]  /*17460*/  IMAD.MOV.U32 R5, RZ, RZ, R21 ;  /* 0x000000ffff057224 */ /* 0x000fe200078e0015 */
[----:B------:R-:W3:Y:S01]  /*17470*/  LDL.LU R20, [R1+0x1e0] ;  /* 0x0001e00001147983 */ /* 0x000ee20000300800 */
[----:B------:R-:W-:Y:S02]  /*17480*/  IMAD.MOV.U32 R11, RZ, RZ, R22 ;  /* 0x000000ffff0b7224 */ /* 0x000fe400078e0016 */
[----:B------:R-:W3:Y:S02]  /*17490*/  LDL.LU R21, [R1+0x1e4] ;  /* 0x0001e40001157983 */ /* 0x000ee40000300800 */
[----:B------:R-:W-:Y:S01]  /*174a0*/  IMAD.MOV.U32 R10, RZ, RZ, R23 ;  /* 0x000000ffff0a7224 */ /* 0x000fe200078e0017 */
[----:B------:R-:W3:Y:S01]  /*174b0*/  LDL.LU R22, [R1+0x1e8] ;  /* 0x0001e80001167983 */ /* 0x000ee20000300800 */
[----:B------:R-:W3:Y:S02]  /*174c0*/  LDL.LU R23, [R1+0x1ec] ;  /* 0x0001ec0001177983 */ /* 0x000ee40000300800 */
[----:B------:R-:W2:Y:S02]  /*174d0*/  LDL.LU.64 R46, [R1+0x1010] ;  /* 0x00101000012e7983 */ /* 0x000ea40000300a00 */
[----:B------:R-:W2:Y:S01]  /*174e0*/  LDL.LU.64 R44, [R1+0x1008] ;  /* 0x00100800012c7983 */ /* 0x000ea20000300a00 */
[----:B------:R-:W-:Y:S01]  /*174f0*/  STL [R1+0xea8], R48 ;  /* 0x000ea83001007387 */ /* 0x000fe20000100800 */
[----:B------:R-:W-:Y:S02]  /*17500*/  STL [R1+0xea4], R49 ;  /* 0x000ea43101007387 */ /* 0x000fe40000100800 */
[----:B------:R0:W-:Y:S02]  /*17510*/  STL [R1+0xea0], R50 ;  /* 0x000ea03201007387 */ /* 0x0001e40000100800 */
[----:B------:R1:W-:Y:S02]  /*17520*/  STL [R1+0xe9c], R51 ;  /* 0x000e9c3301007387 */ /* 0x0003e40000100800 */
[----:B0-----:R-:W-:-:S02]  /*17530*/  IMAD.MOV.U32 R50, RZ, RZ, R61 ;  /* 0x000000ffff327224 */ /* 0x001fc400078e003d */
[----:B------:R-:W4:Y:S01]  /*17540*/  LDL.LU R61, [R1+0x1000] ;  /* 0x00100000013d7983 */ /* 0x000f220000300800 */
[----:B--2---:R-:W-:Y:S03]  /*17550*/  HMMA.16816.F32 R16, R44, R18, R24 ;  /* 0x000000122c10723c */ /* 0x004fe60000001818 */
[----:B------:R-:W2:Y:S01]  /*17560*/  LDL.LU.64 R26, [R1+0xff8] ;  /* 0x000ff800011a7983 */ /* 0x000ea20000300a00 */
[----:B-1----:R-:W-:-:S07]  /*17570*/  IMAD.MOV.U32 R51, RZ, RZ, R2 ;  /* 0x000000ffff337224 */ /* 0x002fce00078e0002 */
[C---:B------:R-:W-:Y:S11]  /*17580*/  HMMA.16816.F32 R48, R44.reuse, R50, R52 ;  /* 0x000000322c30723c */ /* 0x040ff60000001834 */
[----:B------:R-:W-:Y:S01]  /*17590*/  @!UPT UIADD3 URZ, URZ, URZ, URZ ;  /* 0x0000003f3f3ff290 */ /* 0x000fe2000fffe03f */
[----:B------:R-:W-:Y:S01]  /*175a0*/  STL.64 [R1+0x340], R16 ;  /* 0x0003401001007387 */ /* 0x000fe20000100a00 */
[----:B------:R0:W-:Y:S03]  /*175b0*/  STL.64 [R1+0x348], R18 ;  /* 0x0003481201007387 */ /* 0x0001e60000100a00 */
[----:B0-----:R-:W3:Y:S01]  /*175c0*/  LDL.LU.64 R18, [R1+0xff0] ;  /* 0x000ff00001127983 */ /* 0x001ee20000300a00 */
[----:B------:R-:W3:Y:S02]  /*175d0*/  LDL.LU.64 R16, [R1+0xfe8] ;  /* 0x000fe80001107983 */ /* 0x000ee40000300a00 */
[----:B------:R-:W3:Y:S04]  /*175e0*/  LDL.LU.64 R54, [R1+0xfe0] ;  /* 0x000fe00001367983 */ /* 0x000ee80000300a00 */
[----:B------:R0:W-:Y:S01]  /*175f0*/  STL.64 [R1+0x2c0], R48 ;  /* 0x0002c03001007387 */ /* 0x0001e20000100a00 */
[----:B------:R1:W-:Y:S01]  /*17600*/  STL [R1+0x2c8], R50 ;  /* 0x0002c83201007387 */ /* 0x0003e20000100800 */
[----:B0-----:R-:W-:Y:S01]  /*17610*/  IMAD.MOV.U32 R48, RZ, RZ, R51 ;  /* 0x000000ffff307224 */ /* 0x001fe200078e0033 */
[----:B--2---:R-:W-:Y:S02]  /*17620*/  HMMA.16816.F32 R24, R44, R26, R12 ;  /* 0x0000001a2c18723c */ /* 0x004fe4000000180c */
[----:B------:R-:W2:Y:S01]  /*17630*/  LDL.LU.64 R14, [R1+0xfd8] ;  /* 0x000fd800010e7983 */ /* 0x000ea20000300a00 */
[----:B------:R-:W2:Y:S11]  /*17640*/  LDL.LU.64 R12, [R1+0xfd0] ;  /* 0x000fd000010c7983 */ /* 0x000eb60000300a00 */
[----:B------:R-:W-:Y:S10]  /*17650*/  @!UPT UIADD3 URZ, URZ, URZ, URZ ;  /* 0x0000003f3f3ff290 */ /* 0x000ff4000fffe03f */
[----:B------:R-:W-:Y:S02]  /*17660*/  IMAD.MOV.U32 R51, RZ, RZ, R26 ;  /* 0x000000ffff337224 */ /* 0x000fe400078e001a */
[----:B------:R-:W-:Y:S02]  /*17670*/  IMAD.MOV.U32 R2, RZ, RZ, R27 ;  /* 0x000000ffff027224 */ /* 0x000fe400078e001b */
[----:B------:R-:W2:Y:S01]  /*17680*/  LDL.LU.64 R26, [R1+0xfc8] ;  /* 0x000fc800011a7983 */ /* 0x000ea20000300a00 */
[----:B-1----:R-:W-:Y:S02]  /*17690*/  IMAD.MOV.U32 R50, RZ, RZ, R25 ;  /* 0x000000ffff327224 */ /* 0x002fe400078e0019 */
[----:B------:R-:W-:-:S03]  /*176a0*/  IMAD.MOV.U32 R49, RZ, RZ, R24 ;  /* 0x000000ffff317224 */ /* 0x000fc600078e0018 */
[----:B------:R-:W-:Y:S02]  /*176b0*/  STL.64 [R1+0xeb8], R50 ;  /* 0x000eb83201007387 */ /* 0x000fe40000100a00 */
[----:B------:R-:W-:Y:S01]  /*176c0*/  STL.64 [R1+0xeb0], R48 ;  /* 0x000eb03001007387 */ /* 0x000fe20000100a00 */
[C---:B--2---:R-:W-:Y:S01]  /*176d0*/  HMMA.16816.F32 R24, R44.reuse, R26, R32 ;  /* 0x0000001a2c18723c */ /* 0x044fe20000001820 */
[----:B------:R-:W2:Y:S07]  /*176e0*/  LDL.LU.64 R34, [R1+0xfc0] ;  /* 0x000fc00001227983 */ /* 0x000eae0000300a00 */
[C---:B---3--:R-:W-:Y:S11]  /*176f0*/  HMMA.16816.F32 R52, R44.reuse, R54, R40 ;  /* 0x000000362c34723c */ /* 0x048ff60000001828 */
[----:B------:R-:W-:Y:S04]  /*17700*/  @!UPT UIADD3 URZ, URZ, URZ, URZ ;  /* 0x0000003f3f3ff290 */ /* 0x000fe8000fffe03f */
[----:B------:R0:W-:Y:S01]  /*17710*/  STL.64 [R1+0x220], R24 ;  /* 0x0002201801007387 */ /* 0x0001e20000100a00 */
[----:B------:R-:W-:Y:S03]  /*17720*/  STL.64 [R1+0x228], R26 ;  /* 0x0002281a01007387 */ /* 0x000fe60000100a00 */
[----:B0-----:R-:W3:Y:S01]  /*17730*/  LDL.LU.64 R24, [R1+0xfb8] ;  /* 0x000fb80001187983 */ /* 0x001ee20000300a00 */
[C---:B--2---:R-:W-:Y:S03]  /*17740*/  HMMA.16816.F32 R32, R44.reuse, R34, R28 ;  /* 0x000000222c20723c */ /* 0x044fe6000000181c */
[----:B------:R-:W2:Y:S11]  /*17750*/  LDL.LU.64 R28, [R1+0xfb0] ;  /* 0x000fb000011c7983 */ /* 0x000eb60000300a00 */
[----:B------:R-:W-:Y:S09]  /*17760*/  @!UPT UIADD3 URZ, URZ, URZ, URZ ;  /* 0x0000003f3f3ff290 */ /* 0x000ff2000fffe03f */
[----:B------:R0:W-:Y:S01]  /*17770*/  STL.64 [R1+0x210], R32 ;  /* 0x0002102001007387 */ /* 0x0001e20000100a00 */
[----:B------:R-:W-:Y:S03]  /*17780*/  STL.64 [R1+0x218], R34 ;  /* 0x0002182201007387 */ /* 0x000fe60000100a00 */
[----:B0-----:R-:W2:Y:S01]  /*17790*/  LDL.LU.64 R32, [R1+0xfa8] ;  /* 0x000fa80001207983 */ /* 0x001ea20000300a00 */
[----:B------:R-:W2:Y:S02]  /*177a0*/  LDL.LU.64 R42, [R1+0xfa0] ;  /* 0x000fa000012a7983 */ /* 0x000ea40000300a00 */
[----:B------:R-:W2:Y:S01]  /*177b0*/  LDL.LU.64 R40, [R1+0xf98] ;  /* 0x000f980001287983 */ /* 0x000ea20000300a00 */
[C---:B------:R-:W-:Y:S08]  /*177c0*/  HMMA.16816.F32 R36, R44.reuse, R58, R36 ;  /* 0x0000003a2c24723c */ /* 0x040ff00000001824 */
[----:B------:R-:W-:Y:S01]  /*177d0*/  HMMA.16816.F32 R16, R44, R6, R16 ;  /* 0x000000062c10723c */ /* 0x000fe20000001810 */
[----:B------:R-:W-:-:S02]  /*177e0*/  IMAD.MOV.U32 R48, RZ, RZ, R57 ;  /* 0x000000ffff307224 */ /* 0x000fc400078e0039 */
[----:B------:R-:W-:Y:S02]  /*177f0*/  IMAD.MOV.U32 R49, RZ, RZ, R56 ;  /* 0x000000ffff317224 */ /* 0x000fe400078e0038 */
[----:B------:R-:W-:Y:S02]  /*17800*/  IMAD.MOV.U32 R56, RZ, RZ, R52 ;  /* 0x000000ffff387224 */ /* 0x000fe400078e0034 */
[----:B------:R-:W-:Y:S01]  /*17810*/  IMAD.MOV.U32 R57, RZ, RZ, R53 ;  /* 0x000000ffff397224 */ /* 0x000fe200078e0035 */
[----:B------:R-:W-:Y:S04]  /*17820*/  STL.64 [R1+0x208], R54 ;  /* 0x0002083601007387 */ /* 0x000fe80000100a00 */
[----:B------:R-:W-:Y:S04]  /*17830*/  STL.64 [R1+0xf20], R56 ;  /* 0x000f203801007387 */ /* 0x000fe80000100a00 */
[----:B------:R0:W-:Y:S01]  /*17840*/  STL.64 [R1+0x1f0], R36 ;  /* 0x0001f02401007387 */ /* 0x0001e20000100a00 */
[----:B------:R1:W-:Y:S02]  /*17850*/  STL.64 [R1+0x1f8], R38 ;  /* 0x0001f82601007387 */ /* 0x0003e40000100a00 */
[----:B------:R-:W3:Y:S04]  /*17860*/  LDL.LU R52, [R1+0x1d0] ;  /* 0x0001d00001347983 */ /* 0x000ee80000300800 */
[----:B------:R-:W-:Y:S01]  /*17870*/  STL.64 [R1+0x170], R16 ;  /* 0x0001701001007387 */ /* 0x000fe20000100a00 */
[----:B------:R2:W-:Y:S01]  /*17880*/  STL.64 [R1+0x178], R18 ;  /* 0x0001781201007387 */ /* 0x0005e20000100a00 */
[----:B------:R-:W3:Y:S02]  /*17890*/  LDL.LU R53, [R1+0x1d4] ;  /* 0x0001d40001357983 */ /* 0x000ee40000300800 */
[----:B------:R2:W-:Y:S01]  /*178a0*/  STL.64 [R1+0xed0], R4 ;  /* 0x000ed00401007387 */ /* 0x0005e20000100a00 */
[----:B0-----:R-:W3:Y:S01]  /*178b0*/  LDL.LU R36, [R1+0x320] ;  /* 0x0003200001247983 */ /* 0x001ee20000300800 */
[----:B------:R-:W3:Y:S02]  /*178c0*/  LDL.LU R37, [R1+0x324] ;  /* 0x0003240001257983 */ /* 0x000ee40000300800 */
[----:B-1----:R-:W3:Y:S02]  /*178d0*/  LDL.LU R38, [R1+0x328] ;  /* 0x0003280001267983 */ /* 0x002ee40000300800 */
[----:B------:R-:W3:Y:S02]  /*178e0*/  LDL.LU R39, [R1+0x32c] ;  /* 0x00032c0001277983 */ /* 0x000ee40000300800 */
[----:B----4-:R-:W-:-:S02]  /*178f0*/  IMAD.MOV.U32 R54, RZ, RZ, R61 ;  /* 0x000000ffff367224 */ /* 0x010fc400078e003d */
[----:B------:R-:W-:Y:S02]  /*17900*/  IMAD.MOV.U32 R55, RZ, RZ, R60 ;  /* 0x000000ffff377224 */ /* 0x000fe400078e003c */
[----:B------:R-:W-:Y:S01]  /*17910*/  IMAD.MOV.U32 R59, RZ, RZ, R3 ;  /* 0x000000ffff3b7224 */ /* 0x000fe200078e0003 */
[C---:B--2---:R-:W-:Y:S01]  /*17920*/  HMMA.16816.F32 R16, R40.reuse, R48, R20 ;  /* 0x000000302810723c */ /* 0x044fe20000001814 */
[----:B------:R-:W2:Y:S01]  /*17930*/  LDL.LU R20, [R1+0x310] ;  /* 0x0003100001147983 */ /* 0x000ea20000300800 */
[----:B------:R-:W2:Y:S02]  /*17940*/  LDL.LU R21, [R1+0x314] ;  /* 0x0003140001157983 */ /* 0x000ea40000300800 */
[----:B------:R-:W2:Y:S02]  /*17950*/  LDL.LU R22, [R1+0x318] ;  /* 0x0003180001167983 */ /* 0x000ea40000300800 */
[----:B------:R-:W2:Y:S11]  /*17960*/  LDL.LU R23, [R1+0x31c] ;  /* 0x00031c0001177983 */ /* 0x000eb60000300800 */
[----:B------:R-:W-:Y:S07]  /*17970*/  @!UPT UIADD3 URZ, URZ, URZ, URZ ;  /* 0x0000003f3f3ff290 */ /* 0x000fee000fffe03f */
[----:B------:R-:W-:Y:S02]  /*17980*/  IMAD.MOV.U32 R35, RZ, RZ, R16 ;  /* 0x000000ffff237224 */ /* 0x000fe400078e0010 */
[----:B------:R-:W-:Y:S01]  /*17990*/  IMAD.MOV.U32 R31, RZ, RZ, R17 ;  /* 0x000000ffff1f7224 */ /* 0x000fe200078e0011 */
[----:B------:R-:W4:Y:S01]  /*179a0*/  LDL.LU R16, [R1+0x300] ;  /* 0x0003000001107983 */ /* 0x000f220000300800 */
[----:B------:R-:W-:Y:S02]  /*179b0*/  IMAD.MOV.U32 R61, RZ, RZ, R18 ;  /* 0x000000ffff3d7224 */ /* 0x000fe400078e0012 */
[----:B------:R-:W4:Y:S02]  /*179c0*/  LDL.LU R17, [R1+0x304] ;  /* 0x0003040001117983 */ /* 0x000f240000300800 */
[----:B------:R-:W-:Y:S01]  /*179d0*/  IMAD.MOV.U32 R60, RZ, RZ, R19 ;  /* 0x000000ffff3c7224 */ /* 0x000fe200078e0013 */
[----:B------:R-:W4:Y:S01]  /*179e0*/  LDL.LU R18, [R1+0x308] ;  /* 0x0003080001127983 */ /* 0x000f220000300800 */
[----:B------:R-:W4:Y:S02]  /*179f0*/  LDL.LU R19, [R1+0x30c] ;  /* 0x00030c0001137983 */ /* 0x000f240000300800 */
[----:B------:R-:W4:Y:S02]  /*17a00*/  LDL.LU R56, [R1+0x2a0] ;  /* 0x0002a00001387983 */ /* 0x000f240000300800 */
[----:B------:R-:W4:Y:S01]  /*17a10*/  LDL.LU R57, [R1+0x2a4] ;  /* 0x0002a40001397983 */ /* 0x000f220000300800 */
[----:B------:R-:W4:Y:S01]  /*17a20*/  LDL.LU R58, [R1+0x2a8] ;  /* 0x0002a800013a7983 */ /* 0x000f220000300800 */
[----:B------:R-:W4:Y:S01]  /*17a30*/  LDL.LU R3, [R1+0xf90] ;  /* 0x000f900001037983 */ /* 0x000f220000300800 */
[C---:B---3--:R-:W-:Y:S08]  /*17a40*/  HMMA.16816.F32 R52, R40.reuse, R32, R52 ;  /* 0x000000202834723c */ /* 0x048ff00000001834 */
[----:B------:R-:W-:Y:S01]  /*17a50*/  HMMA.16816.F32 R36, R40, R28, R36 ;  /* 0x0000001c2824723c */ /* 0x000fe20000001824 */
[----:B------:R-:W3:Y:S01]  /*17a60*/  LDL.LU R44, [R1+0x2b0] ;  /* 0x0002b000012c7983 */ /* 0x000ee20000300800 */
[----:B------:R-:W3:Y:S02]  /*17a70*/  LDL.LU R45, [R1+0x2b4] ;  /* 0x0002b400012d7983 */ /* 0x000ee40000300800 */
[----:B------:R-:W3:Y:S02]  /*17a80*/  LDL.LU R46, [R1+0x2b8] ;  /* 0x0002b800012e7983 */ /* 0x000ee40000300800 */
[----:B------:R-:W3:Y:S01]  /*17a90*/  LDL.LU R47, [R1+0x2bc] ;  /* 0x0002bc00012f7983 */ /* 0x000ee20000300800 */
[----:B------:R-:W3:Y:S01]  /*17aa0*/  LDL.LU R4, [R1+0x2e0] ;  /* 0x0002e00001047983 */ /* 0x000ee20000300800 */
[----:B------:R-:W3:Y:S02]  /*17ab0*/  LDL.LU R5, [R1+0x2e4] ;  /* 0x0002e40001057983 */ /* 0x000ee40000300800 */
[----:B------:R-:W3:Y:S02]  /*17ac0*/  LDL.LU R6, [R1+0x2e8] ;  /* 0x0002e80001067983 */ /* 0x000ee40000300800 */
[----:B------:R0:W-:Y:S01]  /*17ad0*/  STL [R1+0xe84], R60 ;  /* 0x000e843c01007387 */ /* 0x0001e20000100800 */
[----:B------:R-:W-:Y:S01]  /*17ae0*/  STL [R1+0xe80], R61 ;  /* 0x000e803d01007387 */ /* 0x000fe20000100800 */
[----:B------:R-:W-:Y:S02]  /*17af0*/  STL [R1+0xe7c], R31 ;  /* 0x000e7c1f01007387 */ /* 0x000fe40000100800 */
[----:B------:R-:W-:Y:S02]  /*17b00*/  STL [R1+0xe78], R35 ;  /* 0x000e782301007387 */ /* 0x000fe40000100800 */
[----:B------:R-:W-:-:S02]  /*17b10*/  IMAD.MOV.U32 R34, RZ, RZ, R55 ;  /* 0x000000ffff227224 */ /* 0x000fc400078e0037 */
[----:B------:R-:W-:Y:S02]  /*17b20*/  IMAD.MOV.U32 R30, RZ, RZ, R54 ;  /* 0x000000ffff1e7224 */ /* 0x000fe400078e0036 */
[----:B------:R-:W-:Y:S02]  /*17b30*/  IMAD.MOV.U32 R27, RZ, RZ, R53 ;  /* 0x000000ffff1b7224 */ /* 0x000fe400078e0035 */
[----:B------:R-:W-:Y:S01]  /*17b40*/  IMAD.MOV.U32 R26, RZ, RZ, R52 ;  /* 0x000000ffff1a7224 */ /* 0x000fe200078e0034 */
[----:B------:R-:W3:Y:S01]  /*17b50*/  LDL.LU.64 R54, [R1+0xf88] ;  /* 0x000f880001367983 */ /* 0x000ee20000300a00 */
[----:B------:R-:W3:Y:S02]  /*17b60*/  LDL.LU.64 R52, [R1+0xf80] ;  /* 0x000f800001347983 */ /* 0x000ee40000300a00 */
[----:B------:R-:W-:Y:S02]  /*17b70*/  STL [R1+0xe94], R34 ;  /* 0x000e942201007387 */ /* 0x000fe40000100800 */
[----:B------:R-:W-:Y:S01]  /*17b80*/  STL [R1+0xe90], R30 ;  /* 0x000e901e01007387 */ /* 0x000fe20000100800 */
[----:B------:R-:W-:Y:S01]  /*17b90*/  STL [R1+0xe8c], R27 ;  /* 0x000e8c1b01007387 */ /* 0x000fe20000100800 */
[----:B------:R-:W-:Y:S02]  /*17ba0*/  STL [R1+0xe88], R26 ;  /* 0x000e881a01007387 */ /* 0x000fe40000100800 */
[----:B------:R-:W-:Y:S02]  /*17bb0*/  STL.64 [R1+0x1c0], R36 ;  /* 0x0001c02401007387 */ /* 0x000fe40000100a00 */
[----:B------:R1:W-:Y:S02]  /*17bc0*/  STL [R1+0x1c8], R38 ;  /* 0x0001c82601007387 */ /* 0x0003e40000100800 */
[----:B0-----:R-:W-:-:S02]  /*17bd0*/  IMAD.MOV.U32 R60, RZ, RZ, R39 ;  /* 0x000000ffff3c7224 */ /* 0x001fc400078e0027 */
[----:B-1----:R-:W3:Y:S01]  /*17be0*/  LDL.LU.64 R38, [R1+0xf78] ;  /* 0x000f780001267983 */ /* 0x002ee20000300a00 */
[----:B------:R-:W3:Y:S01]  /*17bf0*/  LDL.LU.64 R36, [R1+0xf70] ;  /* 0x000f700001247983 */ /* 0x000ee20000300a00 */
[C---:B--2---:R-:W-:Y:S11]  /*17c00*/  HMMA.16816.F32 R20, R40.reuse, R24, R20 ;  /* 0x000000182814723c */ /* 0x044ff60000001814 */
[----:B------:R-:W-:Y:S11]  /*17c10*/  @!UPT UIADD3 URZ, URZ, URZ, URZ ;  /* 0x0000003f3f3ff290 */ /* 0x000ff6000fffe03f */
[----:B------:R-:W-:Y:S02]  /*17c20*/  @!UPT UIADD3 URZ, URZ, URZ, URZ ;  /* 0x0000003f3f3ff290 */ /* 0x000fe4000fffe03f */
[----:B------:R-:W-:Y:S02]  /*17c30*/  IMAD.MOV.U32 R35, RZ, RZ, R22 ;  /* 0x000000ffff237224 */ /* 0x000fe400078e0016 */
[----:B------:R-:W-:Y:S02]  /*17c40*/  IMAD.MOV.U32 R61, RZ, RZ, R20 ;  /* 0x000000ffff3d7224 */ /* 0x000fe400078e0014 */
[----:B------:R-:W-:Y:S02]  /*17c50*/  IMAD.MOV.U32 R31, RZ, RZ, R21 ;  /* 0x000000ffff1f7224 */ /* 0x000fe400078e0015 */
[----:B----4-:R-:W-:Y:S02]  /*17c60*/  IMAD.MOV.U32 R7, RZ, RZ, R3 ;  /* 0x000000ffff077224 */ /* 0x010fe400078e0003 */
[----:B------:R-:W-:Y:S02]  /*17c70*/  IMAD.MOV.U32 R3, RZ, RZ, R23 ;  /* 0x000000ffff037224 */ /* 0x000fe400078e0017 */
[----:B------:R-:W2:Y:S01]  /*17c80*/  LDL.LU.64 R22, [R1+0xf68] ;  /* 0x000f680001167983 */ /* 0x000ea20000300a00 */
[----:B------:R-:W4:Y:S02]  /*17c90*/  LDL.LU.64 R20, [R1+0xf60] ;  /* 0x000f600001147983 */ /* 0x000f240000300a00 */
[C---:B----4-:R-:W-:Y:S11]  /*17ca0*/  HMMA.16816.F32 R16, R40.reuse, R20, R16 ;  /* 0x000000142810723c */ /* 0x050ff60000001810 */
[----:B------:R-:W-:Y:S11]  /*17cb0*/  @!UPT UIADD3 URZ, URZ, URZ, URZ ;  /* 0x0000003f3f3ff290 */ /* 0x000ff6000fffe03f */
[----:B------:R-:W-:Y:S02]  /*17cc0*/  @!UPT UIADD3 URZ, URZ, URZ, URZ ;  /* 0x0000003f3f3ff290 */ /* 0x000fe4000fffe03f */
[----:B------:R-:W-:Y:S02]  /*17cd0*/  IMAD.MOV.U32 R30, RZ, RZ, R17 ;  /* 0x000000ffff1e7224 */ /* 0x000fe400078e0011 */
[----:B------:R-:W-:Y:S02]  /*17ce0*/  IMAD.MOV.U32 R34, RZ, RZ, R16 ;  /* 0x000000ffff227224 */ /* 0x000fe400078e0010 */
[----:B------:R-:W4:Y:S01]  /*17cf0*/  LDL.LU.64 R16, [R1+0xf58] ;  /* 0x000f580001107983 */ /* 0x000f220000300a00 */
[----:B------:R-:W-:Y:S02]  /*17d00*/  STL.64 [R1+0xf40], R30 ;  /* 0x000f401e01007387 */ /* 0x000fe40000100a00 */
[----:B------:R0:W-:Y:S02]  /*17d10*/  STL.64 [R1+0xf38], R28 ;  /* 0x000f381c01007387 */ /* 0x0001e40000100a00 */
[----:B0-----:R-:W4:Y:S01]  /*17d20*/  LDL.LU R28, [R1+0x2f0] ;  /* 0x0002f000011c7983 */ /* 0x001f220000300800 */
[----:B------:R-:W4:Y:S02]  /*17d30*/  LDL.LU R29, [R1+0x2f4] ;  /* 0x0002f400011d7983 */ /* 0x000f240000300800 */
[----:B------:R-:W4:Y:S02]  /*17d40*/  LDL.LU R30, [R1+0x2f8] ;  /* 0x0002f800011e7983 */ /* 0x000f240000300800 */
[----:B------:R-:W4:Y:S01]  /*17d50*/  LDL.LU R31, [R1+0x2fc] ;  /* 0x0002fc00011f7983 */ /* 0x000f220000300800 */
[----:B--2---:R-:W-:Y:S01]  /*17d60*/  STL.64 [R1+0xf30], R22 ;  /* 0x000f301601007387 */ /* 0x004fe20000100a00 */
[----:B------:R3:W-:Y:S02]  /*17d70*/  STL.64 [R1+0xf28], R20 ;  /* 0x000f281401007387 */ /* 0x0007e40000100a00 */
[C---:B---3--:R-:W-:Y:S08]  /*17d80*/  HMMA.16816.F32 R20, R40.reuse, R12, R4 ;  /* 0x0000000c2814723c */ /* 0x048ff00000001804 */
[C---:B------:R-:W-:Y:S01]  /*17d90*/  HMMA.16816.F32 R4, R40.reuse, R8, R44 ;  /* 0x000000082804723c */ /* 0x040fe2000000182c */
[----:B------:R-:W-:Y:S07]  /*17da0*/  STL.64 [R1+0xf08], R12 ;  /* 0x000f080c01007387 */ /* 0x000fee0000100a00 */
[----:B----4-:R-:W-:Y:S11]  /*17db0*/  HMMA.16816.F32 R28, R40, R16, R28 ;  /* 0x00000010281c723c */ /* 0x010ff6000000181c */
[----:B------:R-:W-:Y:S11]  /*17dc0*/  @!UPT UIADD3 URZ, URZ, URZ, URZ ;  /* 0x0000003f3f3ff290 */ /* 0x000ff6000fffe03f */
[----:B------:R-:W-:Y:S01]  /*17dd0*/  @!UPT UIADD3 URZ, URZ, URZ, URZ ;  /* 0x0000003f3f3ff290 */ /* 0x000fe2000fffe03f */
[----:B------:R-:W-:Y:S01]  /*17de0*/  STL.64 [R1+0x190], R28 ;  /* 0x0001901c01007387 */ /* 0x000fe20000100a00 */
[----:B------:R-:W-:Y:S02]  /*17df0*/  STL.64 [R1+0x198], R30 ;  /* 0x0001981e01007387 */ /* 0x000fe40000100a00 */
[----:B------:R-:W-:Y:S02]  /*17e00*/  STL.64 [R1+0x180], R20 ;  /* 0x0001801401007387 */ /* 0x000fe40000100a00 */
[----:B------:R-:W-:Y:S01]  /*17e10*/  STL.64 [R1+0x188], R22 ;  /* 0x0001881601007387 */ /* 0x000fe20000100a00 */
[----:B------:R-:W-:Y:S01]  /*17e20*/  STL.64 [R1+0xf00], R10 ;  /* 0x000f000a01007387 */ /* 0x000fe20000100a00 */
[----:B------:R-:W-:Y:S02]  /*17e30*/  STL.64 [R1+0xef8], R8 ;  /* 0x000ef80801007387 */ /* 0x000fe40000100a00 */
[----:B------:R-:W-:Y:S02]  /*17e40*/  STL.64 [R1+0x160], R4 ;  /* 0x0001600401007387 */ /* 0x000fe40000100a00 */
[----:B------:R0:W-:Y:S02]  /*17e50*/  STL.64 [R1+0x168], R6 ;  /* 0x0001680601007387 */ /* 0x0001e40000100a00 */
[----:B0-----:R-:W-:Y:S01]  /*17e60*/  HMMA.16816.F32 R4, R36, R48, R56 ;  /* 0x000000302404723c */ /* 0x001fe20000001838 */
[----:B------:R-:W-:-:S02]  /*17e70*/  IMAD.MOV.U32 R42, RZ, RZ, R14 ;  /* 0x000000ffff2a7224 */ /* 0x000fc400078e000e */
[----:B------:R-:W-:Y:S11]  /*17e80*/  IMAD.MOV.U32 R43, RZ, RZ, R15 ;  /* 0x000000ffff2b7224 */ /* 0x000ff600078e000f */
[----:B------:R-:W-:Y:S09]  /*17e90*/  @!UPT UIADD3 URZ, URZ, URZ, URZ ;  /* 0x0000003f3f3ff290 */ /* 0x000ff2000fffe03f */
[----:B------:R0:W-:Y:S01]  /*17ea0*/  STL.64 [R1+0x150], R4 ;  /* 0x0001500401007387 */ /* 0x0001e20000100a00 */
[----:B------:R-:W2:Y:S02]  /*17eb0*/  LDL.LU R40, [R1+0x240] ;  /* 0x0002400001287983 */ /* 0x000ea40000300800 */
[----:B------:R-:W2:Y:S02]  /*17ec0*/  LDL.LU R41, [R1+0x244] ;  /* 0x0002440001297983 */ /* 0x000ea40000300800 */
[----:B------:R-:W3:Y:S01]  /*17ed0*/  LDL.LU R14, [R1+0xf50] ;  /* 0x000f5000010e7983 */ /* 0x000ee20000300800 */
[----:B------:R-:W4:Y:S01]  /*17ee0*/  LDL.LU R15, [R1+0xf4c] ;  /* 0x000f4c00010f7983 */ /* 0x000f220000300800 */
[----:B------:R-:W-:Y:S02]  /*17ef0*/  IMAD.MOV.U32 R27, RZ, RZ, R18 ;  /* 0x000000ffff1b7224 */ /* 0x000fe400078e0012 */
[----:B------:R-:W-:Y:S02]  /*17f00*/  IMAD.MOV.U32 R26, RZ, RZ, R19 ;  /* 0x000000ffff1a7224 */ /* 0x000fe400078e0013 */
[----:B------:R-:W-:-:S02]  /*17f10*/  IMAD.MOV.U32 R18, RZ, RZ, R6 ;  /* 0x000000ffff127224 */ /* 0x000fc400078e0006 */
[----:B------:R-:W-:Y:S02]  /*17f20*/  IMAD.MOV.U32 R19, RZ, RZ, R7 ;  /* 0x000000ffff137224 */ /* 0x000fe400078e0007 */
[----:B------:R-:W-:Y:S02]  /*17f30*/  IMAD.MOV.U32 R6, RZ, RZ, R53 ;  /* 0x000000ffff067224 */ /* 0x000fe400078e0035 */
[----:B------:R-:W-:Y:S02]  /*17f40*/  IMAD.MOV.U32 R7, RZ, RZ, R52 ;  /* 0x000000ffff077224 */ /* 0x000fe400078e0034 */
[----:B0-----:R-:W-:Y:S02]  /*17f50*/  IMAD.MOV.U32 R4, RZ, RZ, R55 ;  /* 0x000000ffff047224 */ /* 0x001fe400078e0037 */
[----:B------:R-:W-:Y:S01]  /*17f60*/  IMAD.MOV.U32 R5, RZ, RZ, R54 ;  /* 0x000000ffff057224 */ /* 0x000fe200078e0036 */
[----:B------:R-:W-:Y:S04]  /*17f70*/  STL.64 [R1+0xf18], R6 ;  /* 0x000f180601007387 */ /* 0x000fe80000100a00 */
[----:B------:R0:W-:Y:S02]  /*17f80*/  STL.64 [R1+0xf10], R4 ;  /* 0x000f100401007387 */ /* 0x0001e40000100a00 */
        /* <DEDUP_REMOVED lines=16> */
[----:B---3--:R-:W-:-:S02]  /*18090*/  IMAD.MOV.U32 R55, RZ, RZ, R14 ;  /* 0x000000ffff377224 */ /* 0x008fc400078e000e */
[----:B----4-:R-:W-:Y:S01]  /*180a0*/  IMAD.MOV.U32 R54, RZ, RZ, R15 ;  /* 0x000000ffff367224 */ /* 0x010fe200078e000f */
[----:B------:R-:W3:Y:S01]  /*180b0*/  LDL.LU R14, [R1+0x258] ;  /* 0x00025800010e7983 */ /* 0x000ee20000300800 */
[----:B------:R-:W3:Y:S02]  /*180c0*/  LDL.LU R15, [R1+0x25c] ;  /* 0x00025c00010f7983 */ /* 0x000ee40000300800 */
[----:B0-----:R-:W4:Y:S02]  /*180d0*/  LDL.LU R4, [R1+0x260] ;  /* 0x0002600001047983 */ /* 0x001f240000300800 */
[----:B------:R-:W4:Y:S01]  /*180e0*/  LDL.LU R5, [R1+0x264] ;  /* 0x0002640001057983 */ /* 0x000f220000300800 */
[----:B------:R-:W4:Y:S01]  /*180f0*/  LDL.LU R6, [R1+0x268] ;  /* 0x0002680001067983 */ /* 0x000f220000300800 */
[----:B------:R-:W4:Y:S02]  /*18100*/  LDL.LU R7, [R1+0x26c] ;  /* 0x00026c0001077983 */ /* 0x000f240000300800 */
[----:B------:R-:W3:Y:S02]  /*18110*/  LDL.LU R8, [R1+0xc0] ;  /* 0x0000c00001087983 */ /* 0x000ee40000300800 */
[----:B------:R-:W3:Y:S01]  /*18120*/  LDL.LU R9, [R1+0xc4] ;  /* 0x0000c40001097983 */ /* 0x000ee20000300800 */
[----:B------:R-:W3:Y:S01]  /*18130*/  LDL.LU R10, [R1+0xc8] ;  /* 0x0000c800010a7983 */ /* 0x000ee20000300800 */
[----:B------:R-:W3:Y:S02]  /*18140*/  LDL.LU R11, [R1+0xcc] ;  /* 0x0000cc00010b7983 */ /* 0x000ee40000300800 */
[----:B------:R-:W-:Y:S02]  /*18150*/  STL.64 [R1+0xec8], R42 ;  /* 0x000ec82a01007387 */ /* 0x000fe40000100a00 */
[----:B--2---:R-:W-:Y:S01]  /*18160*/  STL.64 [R1+0xec0], R40 ;  /* 0x000ec02801007387 */ /* 0x004fe20000100a00 */
[----:B------:R-:W2:Y:S01]  /*18170*/  LDL.LU R48, [R1+0x80] ;  /* 0x0000800001307983 */ /* 0x000ea20000300800 */
[----:B------:R-:W2:Y:S02]  /*18180*/  LDL.LU R49, [R1+0x84] ;  /* 0x0000840001317983 */ /* 0x000ea40000300800 */
[----:B------:R-:W2:Y:S02]  /*18190*/  LDL.LU R50, [R1+0x88] ;  /* 0x0000880001327983 */ /* 0x000ea40000300800 */
[----:B------:R-:W2:Y:S01]  /*181a0*/  LDL.LU R51, [R1+0x8c] ;  /* 0x00008c0001337983 */ /* 0x000ea20000300800 */
[C---:B------:R-:W-:Y:S01]  /*181b0*/  HMMA.16816.F32 R28, R36.reuse, R32, R28 ;  /* 0x00000020241c723c */ /* 0x040fe2000000181c */
[----:B------:R-:W-:Y:S01]  /*181c0*/  IMAD.MOV.U32 R47, RZ, RZ, R0 ;  /* 0x000000ffff2f7224 */ /* 0x000fe200078e0000 */
[----:B--2---:R-:W-:Y:S01]  /*181d0*/  STL.64 [R1+0xee0], R50 ;  /* 0x000ee03201007387 */ /* 0x004fe20000100a00 */
[----:B------:R0:W-:Y:S03]  /*181e0*/  STL.64 [R1+0xed8], R48 ;  /* 0x000ed83001007387 */ /* 0x0001e60000100a00 */
[----:B0-----:R-:W2:Y:S01]  /*181f0*/  LDL.LU.64 R48, [R1+0x50] ;  /* 0x0000500001307983 */ /* 0x001ea20000300a00 */
        /* <DEDUP_REMOVED lines=8> */
[----:B------:R-:W-:Y:S02]  /*18280*/  STL [R1+0xe24], R19 ;  /* 0x000e241301007387 */ /* 0x000fe40000100800 */
[----:B------:R-:W-:Y:S02]  /*18290*/  STL [R1+0xe20], R18 ;  /* 0x000e201201007387 */ /* 0x000fe40000100800 */
[----:B------:R-:W-:Y:S01]  /*182a0*/  STL.64 [R1+0x140], R28 ;  /* 0x0001401c01007387 */ /* 0x000fe20000100a00 */
[----:B------:R0:W-:Y:S04]  /*182b0*/  STL.64 [R1+0x148], R30 ;  /* 0x0001481e01007387 */ /* 0x0001e80000100a00 */
[----:B0-----:R-:W2:Y:S01]  /*182c0*/  LDL.LU.64 R30, [R1+0xf40] ;  /* 0x000f4000011e7983 */ /* 0x001ea20000300a00 */
[----:B------:R-:W2:Y:S02]  /*182d0*/  LDL.LU.64 R28, [R1+0xf38] ;  /* 0x000f3800011c7983 */ /* 0x000ea40000300a00 */
[C---:B--2---:R-:W-:Y:S11]  /*182e0*/  HMMA.16816.F32 R20, R36.reuse, R28, R20 ;  /* 0x0000001c2414723c */ /* 0x044ff60000001814 */
[----:B------:R-:W-:Y:S11]  /*182f0*/  @!UPT UIADD3 URZ, URZ, URZ, URZ ;  /* 0x0000003f3f3ff290 */ /* 0x000ff6000fffe03f */
[----:B------:R-:W-:Y:S01]  /*18300*/  @!UPT UIADD3 URZ, URZ, URZ, URZ ;  /* 0x0000003f3f3ff290 */ /* 0x000fe2000fffe03f */
[----:B------:R-:W-:Y:S01]  /*18310*/  STL.64 [R1+0x130], R20 ;  /* 0x0001301401007387 */ /* 0x000fe20000100a00 */
[----:B------:R0:W-:Y:S03]  /*18320*/  STL.64 [R1+0x138], R22 ;  /* 0x0001381601007387 */ /* 0x0001e60000100a00 */
[----:B0-----:R-:W2:Y:S01]  /*18330*/  LDL.LU.64 R22, [R1+0xf30] ;  /* 0x000f300001167983 */ /* 0x001ea20000300a00 */
[----:B------:R-:W4:Y:S01]  /*18340*/  LDL.LU.64 R20, [R1+0xf28] ;  /* 0x000f280001147983 */ /* 0x000f220000300a00 */
[C---:B------:R-:W-:Y:S08]  /*18350*/  HMMA.16816.F32 R56, R36.reuse, R24, R56 ;  /* 0x000000182438723c */ /* 0x040ff00000001838 */
[C---:B---3--:R-:W-:Y:S11]  /*18360*/  HMMA.16816.F32 R12, R36.reuse, R16, R12 ;  /* 0x00000010240c723c */ /* 0x048ff6000000180c */
[----:B------:R-:W-:Y:S05]  /*18370*/  @!UPT UIADD3 URZ, URZ, URZ, URZ ;  /* 0x0000003f3f3ff290 */ /* 0x000fea000fffe03f */
[----:B------:R-:W-:Y:S02]  /*18380*/  IMAD.MOV.U32 R18, RZ, RZ, R59 ;  /* 0x000000ffff127224 */ /* 0x000fe400078e003b */
[----:B------:R-:W-:Y:S01]  /*18390*/  IMAD.MOV.U32 R19, RZ, RZ, R58 ;  /* 0x000000ffff137224 */ /* 0x000fe200078e003a */
[----:B------:R0:W-:Y:S04]  /*183a0*/  STL.64 [R1+0x120], R56 ;  /* 0x0001203801007387 */ /* 0x0001e80000100a00 */
[----:B0-----:R-:W3:Y:S01]  /*183b0*/  LDL.LU.64 R56, [R1+0xf20] ;  /* 0x000f200001387983 */ /* 0x001ee20000300a00 */
[----:B------:R-:W2:Y:S02]  /*183c0*/  LDL R58, [R1+0x3a0] ;  /* 0x0003a000013a7983 */ /* 0x000ea40000100800 */
[----:B------:R-:W-:Y:S02]  /*183d0*/  STL [R1+0xe2c], R18 ;  /* 0x000e2c1201007387 */ /* 0x000fe40000100800 */
[----:B------:R-:W-:Y:S01]  /*183e0*/  STL [R1+0xe28], R19 ;  /* 0x000e281301007387 */ /* 0x000fe20000100800 */
[C---:B----4-:R-:W-:Y:S11]  /*183f0*/  HMMA.16816.F32 R4, R36.reuse, R20, R4 ;  /* 0x000000142404723c */ /* 0x050ff60000001804 */
[----:B------:R-:W-:Y:S11]  /*18400*/  @!UPT UIADD3 URZ, URZ, URZ, URZ ;  /* 0x0000003f3f3ff290 */ /* 0x000ff6000fffe03f */
[----:B------:R-:W-:Y:S01]  /*18410*/  @!UPT UIADD3 URZ, URZ, URZ, URZ ;  /* 0x0000003f3f3ff290 */ /* 0x000fe2000fffe03f */
[----:B------:R-:W-:Y:S01]  /*18420*/  STL.64 [R1+0x110], R4 ;  /* 0x0001100401007387 */ /* 0x000fe20000100a00 */
[----:B------:R0:W-:Y:S03]  /*18430*/  STL.64 [R1+0x118], R6 ;  /* 0x0001180601007387 */ /* 0x0001e60000100a00 */
[----:B0-----:R-:W4:Y:S01]  /*18440*/  LDL.LU.64 R6, [R1+0xf18] ;  /* 0x000f180001067983 */ /* 0x001f220000300a00 */
[----:B------:R-:W4:Y:S02]  /*18450*/  LDL.LU.64 R4, [R1+0xf10] ;  /* 0x000f100001047983 */ /* 0x000f240000300a00 */
[----:B------:R0:W-:Y:S02]  /*18460*/  STL.64 [R1+0x100], R12 ;  /* 0x0001000c01007387 */ /* 0x0001e40000100a00 */
[----:B0-----:R-:W2:Y:S01]  /*18470*/  LDL.LU.64 R12, [R1+0xf08] ;  /* 0x000f0800010c7983 */ /* 0x001ea20000300a00 */
[----:B------:R-:W3:Y:S01]  /*18480*/  LDL R59, [R1+0x3b0] ;  /* 0x0003b000013b7983 */ /* 0x000ee20000100800 */
[C---:B--2---:R-:W-:Y:S11]  /*18490*/  HMMA.16816.F32 R8, R36.reuse, R12, R8 ;  /* 0x0000000c2408723c */ /* 0x044ff60000001808 */
[----:B------:R-:W-:Y:S11]  /*184a0*/  @!UPT UIADD3 URZ, URZ, URZ, URZ ;  /* 0x0000003f3f3ff290 */ /* 0x000ff6000fffe03f */
[----:B------:R-:W-:Y:S01]  /*184b0*/  @!UPT UIADD3 URZ, URZ, URZ, URZ ;  /* 0x0000003f3f3ff290 */ /* 0x000fe2000fffe03f */
[----:B------:R-:W-:Y:S01]  /*184c0*/  STL.64 [R1+0xf0], R8 ;  /* 0x0000f00801007387 */ /* 0x000fe20000100a00 */
[----:B------:R0:W-:Y:S03]  /*184d0*/  STL.64 [R1+0xf8], R10 ;  /* 0x0000f80a01007387 */ /* 0x0001e60000100a00 */
[----:B0-----:R-:W2:Y:S01]  /*184e0*/  LDL.LU.64 R10, [R1+0xf00] ;  /* 0x000f0000010a7983 */ /* 0x001ea20000300a00 */
[----:B------:R-:W2:Y:S02]  /*184f0*/  LDL.LU.64 R8, [R1+0xef8] ;  /* 0x000ef80001087983 */ /* 0x000ea40000300a00 */
[----:B--2---:R-:W-:Y:S01]  /*18500*/  HMMA.16816.F32 R36, R36, R8, R52 ;  /* 0x000000082424723c */ /* 0x004fe20000001834 */
[----:B------:R-:W4:Y:S01]  /*18510*/  LDL.LU.64 R54, [R1+0xef0] ;  /* 0x000ef00001367983 */ /* 0x000f220000300a00 */
[----:B------:R-:W4:Y:S11]  /*18520*/  LDL.LU.64 R52, [R1+0xee8] ;  /* 0x000ee80001347983 */ /* 0x000f360000300a00 */
[----:B------:R-:W-:Y:S10]  /*18530*/  @!UPT UIADD3 URZ, URZ, URZ, URZ ;  /* 0x0000003f3f3ff290 */ /* 0x000ff4000fffe03f */
[----:B------:R0:W-:Y:S01]  /*18540*/  STL.64 [R1+0xe0], R36 ;  /* 0x0000e02401007387 */ /* 0x0001e20000100a00 */
[----:B------:R-:W-:Y:S02]  /*18550*/  STL.64 [R1+0xe8], R38 ;  /* 0x0000e82601007387 */ /* 0x000fe40000100a00 */
[----:B------:R-:W2:Y:S02]  /*18560*/  LDL.LU.64 R50, [R1+0xee0] ;  /* 0x000ee00001327983 */ /* 0x000ea40000300a00 */
[----:B0-----:R-:W-:Y:S02]  /*18570*/  IMAD.MOV.U32 R37, RZ, RZ, R48 ;  /* 0x000000ffff257224 */ /* 0x001fe400078e0030 */
[----:B------:R-:W-:Y:S02]  /*18580*/  IMAD.MOV.U32 R36, RZ, RZ, R49 ;  /* 0x000000ffff247224 */ /* 0x000fe400078e0031 */
[----:B------:R-:W-:Y:S02]  /*18590*/  IMAD.MOV.U32 R18, RZ, RZ, R14 ;  /* 0x000000ffff127224 */ /* 0x000fe400078e000e */
[----:B------:R-:W-:Y:S01]  /*185a0*/  IMAD.MOV.U32 R19, RZ, RZ, R15 ;  /* 0x000000ffff137224 */ /* 0x000fe200078e000f */
[C---:B----4-:R-:W-:Y:S01]  /*185b0*/  HMMA.16816.F32 R4, R52.reuse, R48, R4 ;  /* 0x000000303404723c */ /* 0x050fe20000001804 */
[----:B------:R-:W2:Y:S07]  /*185c0*/  LDL.LU.64 R48, [R1+0xed8] ;  /* 0x000ed80001307983 */ /* 0x000eae0000300a00 */
[C---:B------:R-:W-:Y:S11]  /*185d0*/  HMMA.16816.F32 R40, R52.reuse, R32, R40 ;  /* 0x000000203428723c */ /* 0x040ff60000001828 */
[----:B------:R-:W-:Y:S04]  /*185e0*/  @!UPT UIADD3 URZ, URZ, URZ, URZ ;  /* 0x0000003f3f3ff290 */ /* 0x000fe8000fffe03f */
[----:B------:R0:W-:Y:S01]  /*185f0*/  STL.64 [R1+0xd0], R4 ;  /* 0x0000d00401007387 */ /* 0x0001e20000100a00 */
[----:B------:R-:W-:Y:S02]  /*18600*/  IMAD.MOV.U32 R14, RZ, RZ, R6 ;  /* 0x000000ffff0e7224 */ /* 0x000fe400078e0006 */
[----:B------:R-:W-:Y:S02]  /*18610*/  IMAD.MOV.U32 R15, RZ, RZ, R7 ;  /* 0x000000ffff0f7224 */ /* 0x000fe400078e0007 */
[----:B------:R-:W-:Y:S02]  /*18620*/  IMAD.MOV.U32 R6, RZ, RZ, R11 ;  /* 0x000000ffff067224 */ /* 0x000fe400078e000b */
[----:B------:R-:W-:Y:S02]  /*18630*/  IMAD.MOV.U32 R7, RZ, RZ, R10 ;  /* 0x000000ffff077224 */ /* 0x000fe400078e000a */
[----:B------:R-:W-:Y:S02]  /*18640*/  IMAD.MOV.U32 R10, RZ, RZ, R42 ;  /* 0x000000ffff0a7224 */ /* 0x000fe400078e002a */
[----:B------:R-:W-:Y:S01]  /*18650*/  IMAD.MOV.U32 R11, RZ, RZ, R43 ;  /* 0x000000ffff0b7224 */ /* 0x000fe200078e002b */
[----:B0-----:R-:W4:Y:S01]  /*18660*/  LDL.LU.64 R4, [R1+0xed0] ;  /* 0x000ed00001047983 */ /* 0x001f220000300a00 */
[----:B------:R0:W-:Y:S02]  /*18670*/  STL.64 [R1+0xc0], R40 ;  /* 0x0000c02801007387 */ /* 0x0001e40000100a00 */
[----:B------:R-:W3:Y:S01]  /*18680*/  LDL.LU.64 R42, [R1+0xec8] ;  /* 0x000ec800012a7983 */ /* 0x000ee20000300a00 */
[----:B0-----:R-:W3:Y:S01]  /*18690*/  LDL.LU.64 R40, [R1+0xec0] ;  /* 0x000ec00001287983 */ /* 0x001ee20000300a00 */
[C---:B--2---:R-:W-:Y:S11]  /*186a0*/  HMMA.16816.F32 R48, R52.reuse, R28, R48 ;  /* 0x0000001c3430723c */ /* 0x044ff60000001830 */
[----:B------:R-:W-:Y:S11]  /*186b0*/  @!UPT UIADD3 URZ, URZ, URZ, URZ ;  /* 0x0000003f3f3ff290 */ /* 0x000ff6000fffe03f */
[----:B------:R-:W-:Y:S01]  /*186c0*/  @!UPT UIADD3 URZ, URZ, URZ, URZ ;  /* 0x0000003f3f3ff290 */ /* 0x000fe2000fffe03f */
[----:B------:R-:W-:Y:S01]  /*186d0*/  STL.64 [R1+0xb0], R48 ;  /* 0x0000b03001007387 */ /* 0x000fe20000100a00 */
[----:B------:R0:W-:Y:S03]  /*186e0*/  STL.64 [R1+0xb8], R50 ;  /* 0x0000b83201007387 */ /* 0x0001e60000100a00 */
[----:B0-----:R-:W2:Y:S01]  /*186f0*/  LDL.LU.64 R50, [R1+0xeb8] ;  /* 0x000eb80001327983 */ /* 0x001ea20000300a00 */
[----:B------:R-:W2:Y:S01]  /*18700*/  LDL.LU.64 R48, [R1+0xeb0] ;  /* 0x000eb00001307983 */ /* 0x000ea20000300a00 */
[C---:B------:R-:W-:Y:S08]  /*18710*/  HMMA.16816.F32 R44, R52.reuse, R24, R44 ;  /* 0x00000018342c723c */ /* 0x040ff0000000182c */
[C---:B---3--:R-:W-:Y:S11]  /*18720*/  HMMA.16816.F32 R40, R52.reuse, R20, R40 ;  /* 0x000000143428723c */ /* 0x048ff60000001828 */
[----:B------:R-:W-:Y:S04]  /*18730*/  @!UPT UIADD3 URZ, URZ, URZ, URZ ;  /* 0x0000003f3f3ff290 */ /* 0x000fe8000fffe03f */
[----:B------:R-:W-:Y:S01]  /*18740*/  STL.64 [R1+0xa0], R44 ;  /* 0x0000a02c01007387 */ /* 0x000fe20000100a00 */
[----:B------:R-:W-:Y:S02]  /*18750*/  STL.64 [R1+0xa8], R46 ;  /* 0x0000a82e01007387 */ /* 0x000fe40000100a00 */
[----:B------:R-:W-:Y:S02]  /*18760*/  STL.64 [R1+0xe70], R22 ;  /* 0x000e701601007387 */ /* 0x000fe40000100a00 */
[----:B------:R0:W-:Y:S01]  /*18770*/  STL.64 [R1+0xe68], R20 ;  /* 0x000e681401007387 */ /* 0x0001e20000100a00 */
[----:B----4-:R-:W-:Y:S01]  /*18780*/  HMMA.16816.F32 R4, R52, R12, R4 ;  /* 0x0000000c3404723c */ /* 0x010fe20000001804 */
[----:B------:R-:W-:Y:S04]  /*18790*/  LDSM.16.MT88.4 R44, [R0+0x1000] ;  /* 0x00100000002c783b */ /* 0x000fe80000004200 */
[----:B------:R-:W-:Y:S01]  /*187a0*/  STL.64 [R1+0x90], R40 ;  /* 0x0000902801007387 */ /* 0x000fe20000100a00 */
[----:B------:R-:W-:Y:S02]  /*187b0*/  STL.64 [R1+0x98], R42 ;  /* 0x0000982a01007387 */ /* 0x000fe40000100a00 */
[----:B------:R-:W1:Y:S01]  /*187c0*/  LDSM.16.MT88.4 R40, [R58+0x1800] ;  /* 0x001800003a28783b */ /* 0x000e620000004200 */
[----:B0-----:R-:W3:Y:S03]  /*187d0*/  LDL.LU R20, [R1+0x2c0] ;  /* 0x0002c00001147983 */ /* 0x001ee60000300800 */
[----:B------:R-:W3:Y:S02]  /*187e0*/  LDL.LU R21, [R1+0x2c4] ;  /* 0x0002c40001157983 */ /* 0x000ee40000300800 */
[----:B------:R-:W3:Y:S02]  /*187f0*/  LDL.LU R22, [R1+0x2c8] ;  /* 0x0002c80001167983 */ /* 0x000ee40000300800 */
[----:B--2---:R-:W-:-:S02]  /*18800*/  IMAD.MOV.U32 R23, RZ, RZ, R48 ;  /* 0x000000ffff177224 */ /* 0x004fc400078e0030 */
[----:B------:R-:W2:Y:S01]  /*18810*/  LDL.LU R48, [R1+0xea8] ;  /* 0x000ea80001307983 */ /* 0x000ea20000300800 */
[----:B-1----:R-:W-:Y:S02]  /*18820*/  STL.64 [R1+0xe40], R42 ;  /* 0x000e402a01007387 */ /* 0x002fe40000100a00 */
[----:B------:R0:W-:Y:S02]  /*18830*/  STL.64 [R1+0xe38], R40 ;  /* 0x000e382801007387 */ /* 0x0001e40000100a00 */
[----:B0-----:R-:W4:Y:S01]  /*18840*/  LDL.LU R40, [R1+0x2d0] ;  /* 0x0002d00001287983 */ /* 0x001f220000300800 */
[----:B------:R-:W4:Y:S02]  /*18850*/  LDL.LU R41, [R1+0x2d4] ;  /* 0x0002d40001297983 */ /* 0x000f240000300800 */
[----:B------:R-:W4:Y:S02]  /*18860*/  LDL.LU R42, [R1+0x2d8] ;  /* 0x0002d800012a7983 */ /* 0x000f240000300800 */
[----:B------:R-:W4:Y:S01]  /*18870*/  LDL.LU R43, [R1+0x2dc] ;  /* 0x0002dc00012b7983 */ /* 0x000f220000300800 */
[----:B------:R-:W-:Y:S01]  /*18880*/  STL.64 [R1+0xe60], R18 ;  /* 0x000e601201007387 */ /* 0x000fe20000100a00 */
[----:B------:R-:W-:Y:S01]  /*18890*/  STL.64 [R1+0xe58], R16 ;  /* 0x000e581001007387 */ /* 0x000fe20000100a00 */
[----:B----4-:R-:W-:Y:S11]  /*188a0*/  HMMA.16816.F32 R40, R52, R16, R40 ;  /* 0x000000103428723c */ /* 0x010ff60000001828 */
[----:B------:R-:W-:Y:S11]  /*188b0*/  @!UPT UIADD3 URZ, URZ, URZ, URZ ;  /* 0x0000003f3f3ff290 */ /* 0x000ff6000fffe03f */
[----:B------:R-:W-:Y:S01]  /*188c0*/  @!UPT UIADD3 URZ, URZ, URZ, URZ ;  /* 0x0000003f3f3ff290 */ /* 0x000fe2000fffe03f */
[----:B------:R0:W-:Y:S01]  /*188d0*/  STL.64 [R1+0x80], R40 ;  /* 0x0000802801007387 */ /* 0x0001e20000100a00 */
[----:B------:R1:W-:Y:S02]  /*188e0*/  STL.64 [R1+0x88], R42 ;  /* 0x0000882a01007387 */ /* 0x0003e40000100a00 */
[----:B0-----:R-:W-:Y:S02]  /*188f0*/  IMAD.MOV.U32 R40, RZ, RZ, R49 ;  /* 0x000000ffff287224 */ /* 0x001fe400078e0031 */
[----:B------:R-:W-:Y:S01]  /*18900*/  IMAD.MOV.U32 R41, RZ, RZ, R50 ;  /* 0x000000ffff297224 */ /* 0x000fe200078e0032 */
[----:B------:R-:W2:Y:S01]  /*18910*/  LDL.LU R49, [R1+0xea4] ;  /* 0x000ea40001317983 */ /* 0x000ea20000300800 */
[----:B------:R-:W2:Y:S02]  /*18920*/  LDL.LU R50, [R1+0xea0] ;  /* 0x000ea00001327983 */ /* 0x000ea40000300800 */
[----:B-1----:R-:W-:Y:S02]  /*18930*/  IMAD.MOV.U32 R42, RZ, RZ, R51 ;  /* 0x000000ffff2a7224 */ /* 0x002fe400078e0033 */
[----:B------:R-:W-:Y:S01]  /*18940*/  IMAD.MOV.U32 R43, RZ, RZ, R2 ;  /* 0x000000ffff2b7224 */ /* 0x000fe200078e0002 */
[----:B------:R-:W2:Y:S01]  /*18950*/  LDL.LU R51, [R1+0xe9c] ;  /* 0x000e9c0001337983 */ /* 0x000ea20000300800 */
[----:B------:R-:W4:Y:S02]  /*18960*/  LDL.LU R2, [R1+0xe98] ;  /* 0x000e980001027983 */ /* 0x000f240000300800 */
[----:B------:R-:W-:-:S02]  /*18970*/  IMAD.MOV.U32 R16, RZ, RZ, R37 ;  /* 0x000000ffff107224 */ /* 0x000fc400078e0025 */
[----:B------:R-:W-:Y:S02]  /*18980*/  IMAD.MOV.U32 R17, RZ, RZ, R36 ;  /* 0x000000ffff117224 */ /* 0x000fe400078e0024 */
[----:B------:R-:W0:Y:S04]  /*18990*/  LDSM.16.MT88.4 R36, [R59+0x1800] ;  /* 0x001800003b24783b */ /* 0x000e280000004200 */
[----:B0-----:R-:W-:Y:S01]  /*189a0*/  STL.64 [R1+0xe00], R38 ;  /* 0x000e002601007387 */ /* 0x001fe20000100a00 */
[----:B------:R0:W-:Y:S03]  /*189b0*/  STL.64 [R1+0xdf8], R36 ;  /* 0x000df82401007387 */ /* 0x0001e60000100a00 */
[----:B0-----:R-:W3:Y:S01]  /*189c0*/  LDL.LU R36, [R1+0x340] ;  /* 0x0003400001247983 */ /* 0x001ee20000300800 */
[----:B------:R-:W3:Y:S02]  /*189d0*/  LDL.LU R37, [R1+0x344] ;  /* 0x0003440001257983 */ /* 0x000ee40000300800 */
[----:B------:R-:W3:Y:S02]  /*189e0*/  LDL.LU R38, [R1+0x348] ;  /* 0x0003480001267983 */ /* 0x000ee40000300800 */
[----:B------:R-:W3:Y:S01]  /*189f0*/  LDL.LU R39, [R1+0x34c] ;  /* 0x00034c0001277983 */ /* 0x000ee20000300800 */
[----:B------:R-:W-:Y:S01]  /*18a00*/  STL.64 [R1+0x70], R4 ;  /* 0x0000700401007387 */ /* 0x000fe20000100a00 */
[----:B------:R-:W-:Y:S03]  /*18a10*/  STL.64 [R1+0x78], R6 ;  /* 0x0000780601007387 */ /* 0x000fe60000100a00 */
[----:B----4-:R-:W0:Y:S04]  /*18a20*/  LDSM.16.MT88.4 R4, [R2+0x1800] ;  /* 0x001800000204783b */ /* 0x010e280000004200 */
[----:B0-----:R-:W-:Y:S01]  /*18a30*/  STL.64 [R1+0xda0], R6 ;  /* 0x000da00601007387 */ /* 0x001fe20000100a00 */
[----:B------:R2:W-:Y:S02]  /*18a40*/  STL.64 [R1+0xd98], R4 ;  /* 0x000d980401007387 */ /* 0x0005e40000100a00 */
[----:B--2---:R-:W-:Y:S01]  /*18a50*/  HMMA.16816.F32 R4, R52, R8, R48 ;  /* 0x000000083404723c */ /* 0x004fe20000001830 */
[----:B------:R-:W0:Y:S07]  /*18a60*/  LDSM.16.MT88.4 R48, [R0+0x1800] ;  /* 0x001800000030783b */ /* 0x000e2e0000004200 */
[C---:B---3--:R-:W-:Y:S01]  /*18a70*/  HMMA.16816.F32 R16, R44.reuse, R16, R36 ;  /* 0x000000102c10723c */ /* 0x048fe20000001824 */
[----:B0-----:R-:W-:Y:S11]  /*18a80*/  STL.64 [R1+0xd60], R50 ;  /* 0x000d603201007387 */ /* 0x001ff60000100a00 */
[----:B------:R-:W-:Y:S03]  /*18a90*/  @!UPT UIADD3 URZ, URZ, URZ, URZ ;  /* 0x0000003f3f3ff290 */ /* 0x000fe6000fffe03f */
[----:B------:R-:W-:Y:S02]  /*18aa0*/  STL.64 [R1+0x60], R4 ;  /* 0x0000600401007387 */ /* 0x000fe40000100a00 */
[----:B------:R0:W-:Y:S02]  /*18ab0*/  STL.64 [R1+0x68], R6 ;  /* 0x0000680601007387 */ /* 0x0001e40000100a00 */
[C---:B0-----:R-:W-:Y:S01]  /*18ac0*/  HMMA.16816.F32 R4, R44.reuse, R32, R20 ;  /* 0x000000202c04723c */ /* 0x041fe20000001814 */
[----:B------:R-:W-:Y:S03]  /*18ad0*/  STL.64 [R1+0xd58], R48 ;  /* 0x000d583001007387 */ /* 0x000fe60000100a00 */
[----:B------:R0:W-:Y:S02]  /*18ae0*/  STL.64 [R1+0x40], R16 ;  /* 0x0000401001007387 */ /* 0x0001e40000100a00 */
[----:B------:R-:W-:Y:S11]  /*18af0*/  STL.64 [R1+0x48], R18 ;  /* 0x0000481201007387 */ /* 0x000ff60000100a00 */
[----:B------:R-:W-:Y:S06]  /*18b00*/  @!UPT UIADD3 URZ, URZ, URZ, URZ ;  /* 0x0000003f3f3ff290 */ /* 0x000fec000fffe03f */
[----:B------:R1:W-:Y:S01]  /*18b10*/  STL [R1+0x30], R4 ;  /* 0x0000300401007387 */ /* 0x0003e20000100800 */
[----:B------:R-:W2:Y:S02]  /*18b20*/  LDL.LU R20, [R1+0x220] ;  /* 0x0002200001147983 */ /* 0x000ea40000300800 */
[----:B------:R-:W2:Y:S02]  /*18b30*/  LDL.LU R21, [R1+0x224] ;  /* 0x0002240001157983 */ /* 0x000ea40000300800 */
[----:B------:R-:W2:Y:S01]  /*18b40*/  LDL.LU R22, [R1+0x228] ;  /* 0x0002280001167983 */ /* 0x000ea20000300800 */
[----:B------:R-:W2:Y:S01]  /*18b50*/  LDL.LU R23, [R1+0x22c] ;  /* 0x00022c0001177983 */ /* 0x000ea20000300800 */
[----:B------:R-:W-:Y:S02]  /*18b60*/  IMAD.MOV.U32 R2, RZ, RZ, R5 ;  /* 0x000000ffff027224 */ /* 0x000fe400078e0005 */
[----:B------:R-:W-:Y:S02]  /*18b70*/  IMAD.MOV.U32 R0, RZ, RZ, R6 ;  /* 0x000000ffff007224 */ /* 0x000fe400078e0006 */
[----:B------:R-:W-:Y:S01]  /*18b80*/  IMAD.MOV.U32 R33, RZ, RZ, R7 ;  /* 0x000000ffff217224 */ /* 0x000fe200078e0007 */
[----:B0-----:R-:W3:Y:S01]  /*18b90*/  LDL.LU R16, [R1+0x210] ;  /* 0x0002100001107983 */ /* 0x001ee20000300800 */
[----:B------:R-:W3:Y:S01]  /*18ba0*/  LDL.LU R17, [R1+0x214] ;  /* 0x0002140001117983 */ /* 0x000ee20000300800 */
[----:B-1----:R-:W-:Y:S01]  /*18bb0*/  HMMA.16816.F32 R4, R44, R28, R40 ;  /* 0x0000001c2c04723c */ /* 0x002fe20000001828 */
[----:B------:R-:W3:Y:S01]  /*18bc0*/  LDL.LU R18, [R1+0x218] ;  /* 0x0002180001127983 */ /* 0x000ee20000300800 */
[----:B------:R-:W3:Y:S01]  /*18bd0*/  LDL.LU R19, [R1+0x21c] ;  /* 0x00021c0001137983 */ /* 0x000ee20000300800 */
[----:B------:R-:W4:Y:S02]  /*18be0*/  LDL.LU R58, [R1+0x208] ;  /* 0x00020800013a7983 */ /* 0x000f240000300800 */
[----:B------:R-:W4:Y:S02]  /*18bf0*/  LDL.LU R59, [R1+0x20c] ;  /* 0x00020c00013b7983 */ /* 0x000f240000300800 */
[----:B------:R-:W-:Y:S01]  /*18c00*/  STL [R1+0xd90], R33 ;  /* 0x000d902101007387 */ /* 0x000fe20000100800 */
[----:B------:R-:W-:Y:S01]  /*18c10*/  STL [R1+0xd8c], R0 ;  /* 0x000d8c0001007387 */ /* 0x000fe20000100800 */
[----:B------:R-:W-:Y:S02]  /*18c20*/  STL [R1+0xd88], R2 ;  /* 0x000d880201007387 */ /* 0x000fe40000100800 */
[----:B------:R-:W3:Y:S02]  /*18c30*/  LDL.LU R52, [R1+0x1f0] ;  /* 0x0001f00001347983 */ /* 0x000ee40000300800 */
[----:B------:R-:W-:-:S02]  /*18c40*/  IMAD.MOV.U32 R36, RZ, RZ, R34 ;  /* 0x000000ffff247224 */ /* 0x000fc400078e0022 */
[----:B------:R-:W-:Y:S02]  /*18c50*/  IMAD.MOV.U32 R37, RZ, RZ, R30 ;  /* 0x000000ffff257224 */ /* 0x000fe400078e001e */
[----:B------:R-:W-:Y:S02]  /*18c60*/  IMAD.MOV.U32 R38, RZ, RZ, R27 ;  /* 0x000000ffff267224 */ /* 0x000fe400078e001b */
[----:B------:R-:W-:-:S04]  /*18c70*/  IMAD.MOV.U32 R39, RZ, RZ, R26 ;  /* 0x000000ffff277224 */ /* 0x000fc800078e001a */
[----:B------:R0:W-:Y:S01]  /*18c80*/  STL.64 [R1+0x20], R4 ;  /* 0x0000200401007387 */ /* 0x0001e20000100a00 */
[----:B------:R1:W-:Y:S02]  /*18c90*/  STL.64 [R1+0x28], R6 ;  /* 0x0000280601007387 */ /* 0x0003e40000100a00 */
[----:B------:R-:W3:Y:S02]  /*18ca0*/  LDL.LU R53, [R1+0x1f4] ;  /* 0x0001f40001357983 */ /* 0x000ee40000300800 */
        /* <DEDUP_REMOVED lines=12> */
[----:B------:R-:W3:Y:S02]  /*18d70*/  LDL.LU R50, [R1+0x1c8] ;  /* 0x0001c80001327983 */ /* 0x000ee40000300800 */
[----:B------:R-:W-:-:S02]  /*18d80*/  IMAD.MOV.U32 R51, RZ, RZ, R60 ;  /* 0x000000ffff337224 */ /* 0x000fc400078e003c */
[----:B0-----:R-:W-:Y:S01]  /*18d90*/  IMAD.MOV.U32 R4, RZ, RZ, R61 ;  /* 0x000000ffff047224 */ /* 0x001fe200078e003d */
[----:B------:R-:W3:Y:S01]  /*18da0*/  LDL.LU R60, [R1+0xe84] ;  /* 0x000e8400013c7983 */ /* 0x000ee20000300800 */
[----:B------:R-:W3:Y:S02]  /*18db0*/  LDL.LU R61, [R1+0xe80] ;  /* 0x000e8000013d7983 */ /* 0x000ee40000300800 */
[----:B------:R-:W-:Y:S02]  /*18dc0*/  IMAD.MOV.U32 R5, RZ, RZ, R31 ;  /* 0x000000ffff057224 */ /* 0x000fe400078e001f */
[----:B-1----:R-:W-:Y:S01]  /*18dd0*/  IMAD.MOV.U32 R6, RZ, RZ, R35 ;  /* 0x000000ffff067224 */ /* 0x002fe200078e0023 */
[----:B------:R-:W3:Y:S01]  /*18de0*/  LDL.LU R31, [R1+0xe7c] ;  /* 0x000e7c00011f7983 */ /* 0x000ee20000300800 */
[----:B------:R-:W3:Y:S01]  /*18df0*/  LDL.LU R35, [R1+0xe78] ;  /* 0x000e780001237983 */ /* 0x000ee20000300800 */
[C---:B--2---:R-:W-:Y:S11]  /*18e00*/  HMMA.16816.F32 R20, R44.reuse, R24, R20 ;  /* 0x000000182c14723c */ /* 0x044ff60000001814 */
[----:B------:R-:W-:Y:S11]  /*18e10*/  @!UPT UIADD3 URZ, URZ, URZ, URZ ;  /* 0x0000003f3f3ff290 */ /* 0x000ff6000fffe03f */
[----:B------:R-:W-:Y:S01]  /*18e20*/  @!UPT UIADD3 URZ, URZ, URZ, URZ ;  /* 0x0000003f3f3ff290 */ /* 0x000fe2000fffe03f */
[----:B------:R0:W-:Y:S01]  /*18e30*/  STL [R1+0x10], R20 ;  /* 0x0000101401007387 */ /* 0x0001e20000100800 */
[----:B------:R-:W-:Y:S02]  /*18e40*/  IMAD.MOV.U32 R0, RZ, RZ, R22 ;  /* 0x000000ffff007224 */ /* 0x000fe400078e0016 */
[----:B------:R-:W-:Y:S02]  /*18e50*/  IMAD.MOV.U32 R2, RZ, RZ, R23 ;  /* 0x000000ffff027224 */ /* 0x000fe400078e0017 */
[----:B------:R-:W-:Y:S01]  /*18e60*/  IMAD.MOV.U32 R33, RZ, RZ, R21 ;  /* 0x000000ffff217224 */ /* 0x000fe200078e0015 */
[----:B------:R-:W2:Y:S04]  /*18e70*/  LDL.LU.64 R22, [R1+0xe70] ;  /* 0x000e700001167983 */ /* 0x000ea80000300a00 */
[----:B0-----:R-:W3:Y:S01]  /*18e80*/  LDL.LU.64 R20, [R1+0xe68] ;  /* 0x000e680001147983 */ /* 0x001ee20000300a00 */
[----:B------:R-:W-:Y:S01]  /*18e90*/  IMAD.MOV.U32 R7, RZ, RZ, R3 ;  /* 0x000000ffff077224 */ /* 0x000fe200078e0003 */
[C---:B---3--:R-:W-:Y:S11]  /*18ea0*/  HMMA.16816.F32 R16, R44.reuse, R20, R16 ;  /* 0x000000142c10723c */ /* 0x048ff60000001810 */
[----:B------:R-:W-:Y:S11]  /*18eb0*/  @!UPT UIADD3 URZ, URZ, URZ, URZ ;  /* 0x0000003f3f3ff290 */ /* 0x000ff6000fffe03f */
[----:B------:R-:W-:Y:S02]  /*18ec0*/  @!UPT UIADD3 URZ, URZ, URZ, URZ ;  /* 0x0000003f3f3ff290 */ /* 0x000fe4000fffe03f */
[----:B------:R-:W-:Y:S02]  /*18ed0*/  IMAD.MOV.U32 R28, RZ, RZ, R18 ;  /* 0x000000ffff1c7224 */ /* 0x000fe400078e0012 */
[----:B------:R-:W-:Y:S02]  /*18ee0*/  IMAD.MOV.U32 R3, RZ, RZ, R19 ;  /* 0x000000ffff037224 */ /* 0x000fe400078e0013 */
[----:B------:R-:W-:Y:S02]  /*18ef0*/  IMAD.MOV.U32 R32, RZ, RZ, R16 ;  /* 0x000000ffff207224 */ /* 0x000fe400078e0010 */
[----:B------:R-:W-:Y:S01]  /*18f00*/  IMAD.MOV.U32 R29, RZ, RZ, R17 ;  /* 0x000000ffff1d7224 */ /* 0x000fe200078e0011 */
[----:B------:R-:W3:Y:S01]  /*18f10*/  LDL.LU.64 R18, [R1+0xe60] ;  /* 0x000e600001127983 */ /* 0x000ee20000300a00 */
[----:B------:R-:W4:Y:S01]  /*18f20*/  LDL.LU.64 R16, [R1+0xe58] ;  /* 0x000e580001107983 */ /* 0x000f220000300a00 */
[C---:B------:R-:W-:Y:S08]  /*18f30*/  HMMA.16816.F32 R52, R44.reuse, R12, R52 ;  /* 0x0000000c2c34723c */ /* 0x040ff00000001834 */
[C---:B----4-:R-:W-:Y:S08]  /*18f40*/  HMMA.16816.F32 R56, R44.reuse, R16, R56 ;  /* 0x000000102c38723c */ /* 0x050ff00000001838 */
[----:B------:R-:W-:Y:S11]  /*18f50*/  HMMA.16816.F32 R44, R44, R8, R40 ;  /* 0x000000082c2c723c */ /* 0x000ff60000001828 */
[----:B------:R-:W-:Y:S04]  /*18f60*/  @!UPT UIADD3 URZ, URZ, URZ, URZ ;  /* 0x0000003f3f3ff290 */ /* 0x000fe8000fffe03f */
[----:B------:R-:W-:Y:S01]  /*18f70*/  STL.64 [R1+0xd30], R58 ;  /* 0x000d303a01007387 */ /* 0x000fe20000100a00 */
[----:B------:R0:W-:Y:S02]  /*18f80*/  STL.64 [R1+0xd28], R56 ;  /* 0x000d283801007387 */ /* 0x0001e40000100a00 */
[----:B0-----:R-:W-:Y:S02]  /*18f90*/  IMAD.MOV.U32 R56, RZ, RZ, R26 ;  /* 0x000000ffff387224 */ /* 0x001fe400078e001a */
[----:B------:R-:W-:Y:S01]  /*18fa0*/  IMAD.MOV.U32 R57, RZ, RZ, R27 ;  /* 0x000000ffff397224 */ /* 0x000fe200078e001b */
[----:B------:R-:W4:Y:S01]  /*18fb0*/  LDL.LU R26, [R1+0xe54] ;  /* 0x000e5400011a7983 */ /* 0x000f220000300800 */
[----:B------:R-:W4:Y:S02]  /*18fc0*/  LDL.LU R27, [R1+0xe50] ;  /* 0x000e5000011b7983 */ /* 0x000f240000300800 */
[----:B------:R-:W-:Y:S02]  /*18fd0*/  IMAD.MOV.U32 R58, RZ, RZ, R30 ;  /* 0x000000ffff3a7224 */ /* 0x000fe400078e001e */
[----:B------:R-:W-:Y:S01]  /*18fe0*/  IMAD.MOV.U32 R59, RZ, RZ, R34 ;  /* 0x000000ffff3b7224 */ /* 0x000fe200078e0022 */
[----:B------:R-:W2:Y:S01]  /*18ff0*/  LDL.LU R30, [R1+0xe4c] ;  /* 0x000e4c00011e7983 */ /* 0x000ea20000300800 */
[----:B------:R-:W2:Y:S02]  /*19000*/  LDL.LU R34, [R1+0xe48] ;  /* 0x000e480001227983 */ /* 0x000ea40000300800 */
[----:B------:R0:W-:Y:S02]  /*19010*/  STL.64 [R1+0xd40], R54 ;  /* 0x000d403601007387 */ /* 0x0001e40000100a00 */
[----:B------:R-:W-:Y:S01]  /*19020*/  STL.64 [R1+0xd38], R52 ;  /* 0x000d383401007387 */ /* 0x000fe20000100a00 */
[----:B0-----:R-:W2:Y:S01]  /*19030*/  LDL.LU R54, [R1+0x58] ;  /* 0x0000580001367983 */ /* 0x001ea20000300800 */
[----:B------:R-:W2:Y:S02]  /*19040*/  LDL.LU R55, [R1+0x5c] ;  /* 0x00005c0001377983 */ /* 0x000ea40000300800 */
[----:B------:R-:W2:Y:S02]  /*19050*/  LDL.LU.64 R42, [R1+0xe40] ;  /* 0x000e4000012a7983 */ /* 0x000ea40000300a00 */
[----:B------:R-:W2:Y:S01]  /*19060*/  LDL.LU.64 R40, [R1+0xe38] ;  /* 0x000e380001287983 */ /* 0x000ea20000300a00 */
[----:B------:R-:W-:Y:S01]  /*19070*/  STL.64 [R1+0xd50], R46 ;  /* 0x000d502e01007387 */ /* 0x000fe20000100a00 */
[----:B------:R0:W-:Y:S02]  /*19080*/  STL.64 [R1+0xd48], R44 ;  /* 0x000d482c01007387 */ /* 0x0001e40000100a00 */
[----:B0-----:R-:W-:-:S02]  /*19090*/  IMAD.MOV.U32 R44, RZ, RZ, R35 ;  /* 0x000000ffff2c7224 */ /* 0x001fc400078e0023 */
[----:B------:R-:W3:Y:S01]  /*190a0*/  LDL.LU R35, [R1+0xe34] ;  /* 0x000e340001237983 */ /* 0x000ee20000300800 */
[----:B------:R-:W-:Y:S02]  /*190b0*/  IMAD.MOV.U32 R45, RZ, RZ, R31 ;  /* 0x000000ffff2d7224 */ /* 0x000fe400078e001f */
[----:B------:R-:W3:Y:S02]  /*190c0*/  LDL.LU R31, [R1+0xe30] ;  /* 0x000e3000011f7983 */ /* 0x000ee40000300800 */
[----:B------:R-:W-:Y:S02]  /*190d0*/  IMAD.MOV.U32 R46, RZ, RZ, R61 ;  /* 0x000000ffff2e7224 */ /* 0x000fe400078e003d */
[----:B------:R-:W-:-:S07]  /*190e0*/  IMAD.MOV.U32 R47, RZ, RZ, R60 ;  /* 0x000000ffff2f7224 */ /* 0x000fce00078e003c */
[C---:B--2---:R-:W-:Y:S11]  /*190f0*/  HMMA.16816.F32 R44, R40.reuse, R54, R44 ;  /* 0x00000036282c723c */ /* 0x044ff6000000182c */
[----:B------:R-:W-:Y:S11]  /*19100*/  @!UPT UIADD3 URZ, URZ, URZ, URZ ;  /* 0x0000003f3f3ff290 */ /* 0x000ff6000fffe03f */
[----:B------:R-:W-:Y:S01]  /*19110*/  @!UPT UIADD3 URZ, URZ, URZ, URZ ;  /* 0x0000003f3f3ff290 */ /* 0x000fe2000fffe03f */
[----:B------:R-:W-:Y:S01]  /*19120*/  STL.64 [R1+0x270], R44 ;  /* 0x0002702c01007387 */ /* 0x000fe20000100a00 */
[----:B------:R-:W-:Y:S02]  /*19130*/  IMAD.MOV.U32 R61, RZ, RZ, R45 ;  /* 0x000000ffff3d7224 */ /* 0x000fe400078e002d */
[----:B------:R3:W-:Y:S02]  /*19140*/  STL.64 [R1+0x278], R46 ;  /* 0x0002782e01007387 */ /* 0x0007e40000100a00 */
[----:B------:R-:W-:Y:S02]  /*19150*/  IMAD.MOV.U32 R60, RZ, RZ, R44 ;  /* 0x000000ffff3c7224 */ /* 0x000fe400078e002c */
[C---:B---3--:R-:W-:Y:S03]  /*19160*/  HMMA.16816.F32 R44, R40.reuse, R34, R56 ;  /* 0x00000022282c723c */ /* 0x048fe60000001838 */
[----:B------:R-:W-:Y:S01]  /*19170*/  STL [R1+0xccc], R60 ;  /* 0x000ccc3c01007387 */ /* 0x000fe20000100800 */
[----:B------:R-:W-:Y:S02]  /*19180*/  STL [R1+0xcc8], R61 ;  /* 0x000cc83d01007387 */ /* 0x000fe40000100800 */
[----:B------:R-:W-:Y:S02]  /*19190*/  STL.64 [R1+0xdf0], R34 ;  /* 0x000df02201007387 */ /* 0x000fe40000100a00 */
[----:B------:R0:W-:Y:S02]  /*191a0*/  STL.64 [R1+0xde8], R32 ;  /* 0x000de82001007387 */ /* 0x0001e40000100a00 */
[C---:B0-----:R-:W-:Y:S11]  /*191b0*/  HMMA.16816.F32 R32, R40.reuse, R30, R48 ;  /* 0x0000001e2820723c */ /* 0x041ff60000001830 */
[----:B------:R-:W-:Y:S02]  /*191c0*/  @!UPT UIADD3 URZ, URZ, URZ, URZ ;  /* 0x0000003f3f3ff290 */ /* 0x000fe4000fffe03f */
[----:B------:R-:W-:Y:S01]  /*191d0*/  STL.64 [R1+0x260], R44 ;  /* 0x0002602c01007387 */ /* 0x000fe20000100a00 */
[----:B------:R-:W-:Y:S02]  /*191e0*/  STL.64 [R1+0x268], R46 ;  /* 0x0002682e01007387 */ /* 0x000fe40000100a00 */
[----:B------:R-:W-:Y:S02]  /*191f0*/  STL.64 [R1+0xde0], R30 ;  /* 0x000de01e01007387 */ /* 0x000fe40000100a00 */
[----:B------:R4:W-:Y:S02]  /*19200*/  STL.64 [R1+0xdd8], R28 ;  /* 0x000dd81c01007387 */ /* 0x0009e40000100a00 */
[C---:B----4-:R-:W-:Y:S08]  /*19210*/  HMMA.16816.F32 R28, R40.reuse, R26, R4 ;  /* 0x0000001a281c723c */ /* 0x050ff00000001804 */
[----:B------:R-:W-:Y:S01]  /*19220*/  HMMA.16816.F32 R4, R40, R22, R36 ;  /* 0x000000162804723c */ /* 0x000fe20000001824 */
[----:B------:R-:W-:Y:S01]  /*19230*/  STL.64 [R1+0x2a0], R32 ;  /* 0x0002a02001007387 */ /* 0x000fe20000100a00 */
[----:B------:R-:W-:Y:S11]  /*19240*/  STL.64 [R1+0x2a8], R34 ;  /* 0x0002a82201007387 */ /* 0x000ff60000100a00 */
[----:B------:R-:W-:Y:S02]  /*19250*/  @!UPT UIADD3 URZ, URZ, URZ, URZ ;  /* 0x0000003f3f3ff290 */ /* 0x000fe4000fffe03f */
[----:B------:R-:W-:Y:S01]  /*19260*/  STL.64 [R1+0x290], R28 ;  /* 0x0002901c01007387 */ /* 0x000fe20000100a00 */
[----:B------:R-:W-:Y:S07]  /*19270*/  STL.64 [R1+0x298], R30 ;  /* 0x0002981e01007387 */ /* 0x000fee0000100a00 */
[----:B------:R0:W-:Y:S02]  /*19280*/  STL.64 [R1+0x1a0], R4 ;  /* 0x0001a00401007387 */ /* 0x0001e40000100a00 */
[----:B------:R1:W-:Y:S02]  /*19290*/  STL.64 [R1+0x1a8], R6 ;  /* 0x0001a80601007387 */ /* 0x0003e40000100a00 */
[----:B------:R-:W-:-:S02]  /*192a0*/  IMAD.MOV.U32 R24, RZ, RZ, R4 ;  /* 0x000000ffff187224 */ /* 0x000fc400078e0004 */
[----:B0-----:R-:W2:Y:S01]  /*192b0*/  LDL.LU R4, [R1+0x100] ;  /* 0x0001000001047983 */ /* 0x001ea20000300800 */
[----:B------:R-:W2:Y:S02]  /*192c0*/  LDL.LU R5, [R1+0x104] ;  /* 0x0001040001057983 */ /* 0x000ea40000300800 */
[----:B------:R-:W-:Y:S02]  /*192d0*/  IMAD.MOV.U32 R20, RZ, RZ, R6 ;  /* 0x000000ffff147224 */ /* 0x000fe400078e0006 */
[----:B-1----:R-:W-:Y:S02]  /*192e0*/  IMAD.MOV.U32 R6, RZ, RZ, R18 ;  /* 0x000000ffff067224 */ /* 0x002fe400078e0012 */
[----:B------:R-:W-:Y:S01]  /*192f0*/  IMAD.MOV.U32 R7, RZ, RZ, R19 ;  /* 0x000000ffff077224 */ /* 0x000fe200078e0013 */
[----:B------:R-:W3:Y:S01]  /*19300*/  LDL.LU R18, [R1+0xe2c] ;  /* 0x000e2c0001127983 */ /* 0x000ee20000300800 */
[----:B------:R-:W4:Y:S03]  /*19310*/  LDL.LU R19, [R1+0xe28] ;  /* 0x000e280001137983 */ /* 0x000f260000300800 */
[----:B------:R-:W-:Y:S04]  /*19320*/  STL.64 [R1+0xdb0], R6 ;  /* 0x000db00601007387 */ /* 0x000fe80000100a00 */
[----:B--2---:R0:W-:Y:S04]  /*19330*/  STL.64 [R1+0xda8], R4 ;  /* 0x000da80401007387 */ /* 0x0041e80000100a00 */
[----:B0-----:R-:W2:Y:S01]  /*19340*/  LDL.LU R4, [R1+0x110] ;  /* 0x0001100001047983 */ /* 0x001ea20000300800 */
[----:B------:R-:W2:Y:S02]  /*19350*/  LDL.LU R5, [R1+0x114] ;  /* 0x0001140001057983 */ /* 0x000ea40000300800 */
[----:B------:R-:W2:Y:S02]  /*19360*/  LDL.LU R6, [R1+0x118] ;  /* 0x0001180001067983 */ /* 0x000ea40000300800 */
[----:B------:R-:W2:Y:S01]  /*19370*/  LDL.LU R7, [R1+0x11c] ;  /* 0x00011c0001077983 */ /* 0x000ea20000300800 */
[----:B------:R-:W3:Y:S01]  /*19380*/  LDL.LU R56, [R1+0x190] ;  /* 0x0001900001387983 */ /* 0x000ee20000300800 */
[----:B------:R-:W3:Y:S02]  /*19390*/  LDL.LU R57, [R1+0x194] ;  /* 0x0001940001397983 */ /* 0x000ee40000300800 */
[----:B------:R-:W3:Y:S02]  /*193a0*/  LDL.LU R58, [R1+0x198] ;  /* 0x00019800013a7983 */ /* 0x000ee40000300800 */
[----:B------:R-:W3:Y:S01]  /*193b0*/  LDL.LU R59, [R1+0x19c] ;  /* 0x00019c00013b7983 */ /* 0x000ee20000300800 */
[----:B--2---:R4:W-:Y:S01]  /*193c0*/  STL.64 [R1+0xdc0], R6 ;  /* 0x000dc00601007387 */ /* 0x0049e20000100a00 */
[----:B------:R0:W-:Y:S02]  /*193d0*/  STL.64 [R1+0xdb8], R4 ;  /* 0x000db80401007387 */ /* 0x0001e40000100a00 */
[----:B----4-:R-:W-:Y:S01]  /*193e0*/  IMAD.MOV.U32 R6, RZ, RZ, R19 ;  /* 0x000000ffff067224 */ /* 0x010fe200078e0013 */
[----:B0-----:R-:W2:Y:S01]  /*193f0*/  LDL.LU R4, [R1+0x120] ;  /* 0x0001200001047983 */ /* 0x001ea20000300800 */
[----:B------:R-:W2:Y:S02]  /*19400*/  LDL.LU R5, [R1+0x124] ;  /* 0x0001240001057983 */ /* 0x000ea40000300800 */
[----:B------:R-:W4:Y:S02]  /*19410*/  LDL.LU R19, [R1+0xe24] ;  /* 0x000e240001137983 */ /* 0x000f240000300800 */
[----:B---3--:R-:W-:-:S02]  /*19420*/  IMAD.MOV.U32 R7, RZ, RZ, R18 ;  /* 0x000000ffff077224 */ /* 0x008fc400078e0012 */
[----:B------:R-:W3:Y:S01]  /*19430*/  LDL.LU R18, [R1+0xe20] ;  /* 0x000e200001127983 */ /* 0x000ee20000300800 */
        /* <DEDUP_REMOVED lines=14> */
[----:B----4-:R-:W-:-:S02]  /*19520*/  IMAD.MOV.U32 R35, RZ, RZ, R19 ;  /* 0x000000ffff237224 */ /* 0x010fc400078e0013 */
[----:B---3--:R-:W-:Y:S02]  /*19530*/  IMAD.MOV.U32 R34, RZ, RZ, R18 ;  /* 0x000000ffff227224 */ /* 0x008fe400078e0012 */
[----:B------:R-:W3:Y:S01]  /*19540*/  LDL.LU R18, [R1+0xe1c] ;  /* 0x000e1c0001127983 */ /* 0x000ee20000300800 */
[----:B------:R-:W3:Y:S02]  /*19550*/  LDL.LU R19, [R1+0xe18] ;  /* 0x000e180001137983 */ /* 0x000ee40000300800 */
[----:B------:R-:W-:Y:S02]  /*19560*/  STL.64 [R1+0xdd0], R6 ;  /* 0x000dd00601007387 */ /* 0x000fe40000100a00 */
[----:B--2---:R0:W-:Y:S02]  /*19570*/  STL.64 [R1+0xdc8], R4 ;  /* 0x000dc80401007387 */ /* 0x0041e40000100a00 */
[----:B0-----:R-:W2:Y:S01]  /*19580*/  LDL.LU R4, [R1+0x130] ;  /* 0x0001300001047983 */ /* 0x001ea20000300800 */
[----:B------:R-:W2:Y:S02]  /*19590*/  LDL.LU R5, [R1+0x134] ;  /* 0x0001340001057983 */ /* 0x000ea40000300800 */
[----:B------:R-:W2:Y:S02]  /*195a0*/  LDL.LU R6, [R1+0x138] ;  /* 0x0001380001067983 */ /* 0x000ea40000300800 */
[----:B------:R-:W2:Y:S01]  /*195b0*/  LDL.LU R7, [R1+0x13c] ;  /* 0x00013c0001077983 */ /* 0x000ea20000300800 */
[----:B------:R-:W-:Y:S01]  /*195c0*/  STL [R1+0xcd4], R24 ;  /* 0x000cd41801007387 */ /* 0x000fe20000100800 */
[----:B------:R-:W-:Y:S01]  /*195d0*/  STL [R1+0xcd0], R20 ;  /* 0x000cd01401007387 */ /* 0x000fe20000100800 */
[----:B---3--:R-:W-:Y:S11]  /*195e0*/  HMMA.16816.F32 R44, R40, R18, R56 ;  /* 0x00000012282c723c */ /* 0x008ff60000001838 */
[----:B------:R-:W-:Y:S11]  /*195f0*/  @!UPT UIADD3 URZ, URZ, URZ, URZ ;  /* 0x0000003f3f3ff290 */ /* 0x000ff6000fffe03f */
[----:B------:R-:W-:Y:S01]  /*19600*/  @!UPT UIADD3 URZ, URZ, URZ, URZ ;  /* 0x0000003f3f3ff290 */ /* 0x000fe2000fffe03f */
[----:B------:R0:W-:Y:S01]  /*19610*/  STL.64 [R1+0x170], R44 ;  /* 0x0001702c01007387 */ /* 0x0001e20000100a00 */
[----:B------:R1:W-:Y:S02]  /*19620*/  STL.64 [R1+0x178], R46 ;  /* 0x0001782e01007387 */ /* 0x0003e40000100a00 */
[----:B------:R-:W-:Y:S02]  /*19630*/  IMAD.MOV.U32 R25, RZ, RZ, R44 ;  /* 0x000000ffff197224 */ /* 0x000fe400078e002c */
[----:B------:R-:W-:Y:S01]  /*19640*/  IMAD.MOV.U32 R21, RZ, RZ, R46 ;  /* 0x000000ffff157224 */ /* 0x000fe200078e002e */
[----:B0-----:R-:W3:Y:S01]  /*19650*/  LDL.LU R44, [R1+0xd0] ;  /* 0x0000d000012c7983 */ /* 0x001ee20000300800 */
[----:B------:R-:W3:Y:S02]  /*19660*/  LDL.LU R45, [R1+0xd4] ;  /* 0x0000d400012d7983 */ /* 0x000ee40000300800 */
[----:B-1----:R-:W-:Y:S02]  /*19670*/  IMAD.MOV.U32 R46, RZ, RZ, R14 ;  /* 0x000000ffff2e7224 */ /* 0x002fe400078e000e */
[----:B------:R-:W-:Y:S01]  /*19680*/  IMAD.MOV.U32 R47, RZ, RZ, R15 ;  /* 0x000000ffff2f7224 */ /* 0x000fe200078e000f */
[----:B------:R-:W4:Y:S01]  /*19690*/  LDL.LU R14, [R1+0xe14] ;  /* 0x000e1400010e7983 */ /* 0x000f220000300800 */
[----:B------:R-:W4:Y:S02]  /*196a0*/  LDL.LU R15, [R1+0xe10] ;  /* 0x000e1000010f7983 */ /* 0x000f240000300800 */
[----:B------:R-:W2:Y:S02]  /*196b0*/  LDL.LU R56, [R1+0xc0] ;  /* 0x0000c00001387983 */ /* 0x000ea40000300800 */
[----:B------:R-:W2:Y:S02]  /*196c0*/  LDL.LU R57, [R1+0xc4] ;  /* 0x0000c40001397983 */ /* 0x000ea40000300800 */
[----:B------:R-:W-:-:S02]  /*196d0*/  IMAD.MOV.U32 R58, RZ, RZ, R10 ;  /* 0x000000ffff3a7224 */ /* 0x000fc400078e000a */
[----:B------:R-:W-:Y:S01]  /*196e0*/  IMAD.MOV.U32 R59, RZ, RZ, R11 ;  /* 0x000000ffff3b7224 */ /* 0x000fe200078e000b */
[----:B------:R-:W2:Y:S01]  /*196f0*/  LDL.LU R10, [R1+0xe0c] ;  /* 0x000e0c00010a7983 */ /* 0x000ea20000300800 */
[----:B------:R-:W2:Y:S02]  /*19700*/  LDL.LU R11, [R1+0xe08] ;  /* 0x000e0800010b7983 */ /* 0x000ea40000300800 */
[----:B------:R-:W-:Y:S02]  /*19710*/  STL [R1+0xcdc], R25 ;  /* 0x000cdc1901007387 */ /* 0x000fe40000100800 */
[----:B------:R-:W-:Y:S01]  /*19720*/  STL [R1+0xcd8], R21 ;  /* 0x000cd81501007387 */ /* 0x000fe20000100800 */
[C---:B----4-:R-:W-:Y:S08]  /*19730*/  HMMA.16816.F32 R48, R40.reuse, R14, R48 ;  /* 0x0000000e2830723c */ /* 0x050ff00000001830 */
[----:B--2---:R-:W-:Y:S11]  /*19740*/  HMMA.16816.F32 R40, R40, R10, R36 ;  /* 0x0000000a2828723c */ /* 0x004ff60000001824 */
[----:B------:R-:W-:Y:S04]  /*19750*/  @!UPT UIADD3 URZ, URZ, URZ, URZ ;  /* 0x0000003f3f3ff290 */ /* 0x000fe8000fffe03f */
[----:B------:R0:W-:Y:S01]  /*19760*/  STL.64 [R1+0x1b0], R48 ;  /* 0x0001b03001007387 */ /* 0x0001e20000100a00 */
[----:B------:R1:W-:Y:S03]  /*19770*/  STL.64 [R1+0x1b8], R50 ;  /* 0x0001b83201007387 */ /* 0x0003e60000100a00 */
[----:B0-----:R-:W2:Y:S01]  /*19780*/  LDL.LU R48, [R1+0xb0] ;  /* 0x0000b00001307983 */ /* 0x001ea20000300800 */
[----:B------:R-:W2:Y:S02]  /*19790*/  LDL.LU R49, [R1+0xb4] ;  /* 0x0000b40001317983 */ /* 0x000ea40000300800 */
[----:B-1----:R-:W2:Y:S02]  /*197a0*/  LDL.LU R50, [R1+0xb8] ;  /* 0x0000b80001327983 */ /* 0x002ea40000300800 */
[----:B------:R-:W2:Y:S01]  /*197b0*/  LDL.LU R51, [R1+0xbc] ;  /* 0x0000bc0001337983 */ /* 0x000ea20000300800 */
[----:B------:R-:W4:Y:S01]  /*197c0*/  LDL.LU.64 R38, [R1+0xe00] ;  /* 0x000e000001267983 */ /* 0x000f220000300a00 */
[----:B------:R-:W4:Y:S02]  /*197d0*/  LDL.LU.64 R36, [R1+0xdf8] ;  /* 0x000df80001247983 */ /* 0x000f240000300a00 */
[----:B------:R0:W-:Y:S02]  /*197e0*/  STL.64 [R1+0x190], R40 ;  /* 0x0001902801007387 */ /* 0x0001e40000100a00 */
[----:B------:R1:W-:Y:S01]  /*197f0*/  STL.64 [R1+0x198], R42 ;  /* 0x0001982a01007387 */ /* 0x0003e20000100a00 */
[----:B0-----:R-:W2:Y:S01]  /*19800*/  LDL.LU R40, [R1+0xe0] ;  /* 0x0000e00001287983 */ /* 0x001ea20000300800 */
[----:B------:R-:W2:Y:S02]  /*19810*/  LDL.LU R41, [R1+0xe4] ;  /* 0x0000e40001297983 */ /* 0x000ea40000300800 */
[----:B-1----:R-:W2:Y:S02]  /*19820*/  LDL.LU R42, [R1+0xe8] ;  /* 0x0000e800012a7983 */ /* 0x002ea40000300800 */
[----:B------:R-:W2:Y:S01]  /*19830*/  LDL.LU R43, [R1+0xec] ;  /* 0x0000ec00012b7983 */ /* 0x000ea20000300800 */
[C---:B----4-:R-:W-:Y:S11]  /*19840*/  HMMA.16816.F32 R32, R36.reuse, R54, R32 ;  /* 0x000000362420723c */ /* 0x050ff60000001820 */
[----:B------:R-:W-:Y:S11]  /*19850*/  @!UPT UIADD3 URZ, URZ, URZ, URZ ;  /* 0x0000003f3f3ff290 */ /* 0x000ff6000fffe03f */
[----:B------:R-:W-:Y:S01]  /*19860*/  @!UPT UIADD3 URZ, URZ, URZ, URZ ;  /* 0x0000003f3f3ff290 */ /* 0x000fe2000fffe03f */
[----:B------:R-:W-:Y:S01]  /*19870*/  STL.64 [R1+0x2e0], R32 ;  /* 0x0002e02001007387 */ /* 0x000fe20000100a00 */
[----:B------:R0:W-:Y:S03]  /*19880*/  STL.64 [R1+0x2e8], R34 ;  /* 0x0002e82201007387 */ /* 0x0001e60000100a00 */
[----:B0-----:R-:W4:Y:S01]  /*19890*/  LDL.LU.64 R34, [R1+0xdf0] ;  /* 0x000df00001227983 */ /* 0x001f220000300a00 */
[----:B------:R-:W2:Y:S01]  /*198a0*/  LDL.LU.64 R32, [R1+0xde8] ;  /* 0x000de80001207983 */ /* 0x000ea20000300a00 */
        /* <DEDUP_REMOVED lines=13> */
[----:B------:R-:W4:Y:S02]  /*19980*/  LDL.LU.64 R4, [R1+0xdc8] ;  /* 0x000dc80001047983 */ /* 0x000f240000300a00 */
        /* <DEDUP_REMOVED lines=11> */
[----:B------:R-:W-:Y:S02]  /*19a40*/  IMAD.MOV.U32 R12, RZ, RZ, R6 ;  /* 0x000000ffff0c7224 */ /* 0x000fe400078e0006 */
[----:B------:R0:W-:Y:S02]  /*19a50*/  STL.64 [R1+0x188], R6 ;  /* 0x0001880601007387 */ /* 0x0001e40000100a00 */
[----:B------:R-:W-:Y:S01]  /*19a60*/  IMAD.MOV.U32 R16, RZ, RZ, R4 ;  /* 0x000000ffff107224 */ /* 0x000fe200078e0004 */
[----:B0-----:R-:W4:Y:S01]  /*19a70*/  LDL.LU.64 R6, [R1+0xdb0] ;  /* 0x000db00001067983 */ /* 0x001f220000300a00 */
[----:B------:R-:W4:Y:S03]  /*19a80*/  LDL.LU.64 R4, [R1+0xda8] ;  /* 0x000da80001047983 */ /* 0x000f260000300a00 */
[----:B------:R-:W-:Y:S02]  /*19a90*/  STL [R1+0xce4], R16 ;  /* 0x000ce41001007387 */ /* 0x000fe40000100800 */
[----:B------:R-:W-:Y:S01]  /*19aa0*/  STL [R1+0xce0], R12 ;  /* 0x000ce00c01007387 */ /* 0x000fe20000100800 */
[C---:B----4-:R-:W-:Y:S11]  /*19ab0*/  HMMA.16816.F32 R4, R36.reuse, R18, R4 ;  /* 0x000000122404723c */ /* 0x050ff60000001804 */
[----:B------:R-:W-:Y:S11]  /*19ac0*/  @!UPT UIADD3 URZ, URZ, URZ, URZ ;  /* 0x0000003f3f3ff290 */ /* 0x000ff6000fffe03f */
[----:B------:R-:W-:Y:S01]  /*19ad0*/  @!UPT UIADD3 URZ, URZ, URZ, URZ ;  /* 0x0000003f3f3ff290 */ /* 0x000fe2000fffe03f */
[----:B------:R-:W-:Y:S01]  /*19ae0*/  STL.64 [R1+0x110], R4 ;  /* 0x0001100401007387 */ /* 0x000fe20000100a00 */
[----:B------:R-:W-:Y:S02]  /*19af0*/  IMAD.MOV.U32 R17, RZ, RZ, R4 ;  /* 0x000000ffff117224 */ /* 0x000fe400078e0004 */
[----:B------:R-:W-:Y:S02]  /*19b00*/  IMAD.MOV.U32 R13, RZ, RZ, R6 ;  /* 0x000000ffff0d7224 */ /* 0x000fe400078e0006 */
[----:B------:R0:W-:Y:S02]  /*19b10*/  STL.64 [R1+0x118], R6 ;  /* 0x0001180601007387 */ /* 0x0001e40000100a00 */
[----:B0-----:R-:W3:Y:S01]  /*19b20*/  LDL.LU.64 R6, [R1+0xda0] ;  /* 0x000da00001067983 */ /* 0x001ee20000300a00 */
[----:B------:R-:W3:Y:S02]  /*19b30*/  LDL.LU.64 R4, [R1+0xd98] ;  /* 0x000d980001047983 */ /* 0x000ee40000300a00 */
[----:B------:R0:W-:Y:S02]  /*19b40*/  STL [R1+0xcec], R17 ;  /* 0x000cec1101007387 */ /* 0x0001e40000100800 */
[----:B------:R1:W-:Y:S01]  /*19b50*/  STL.64 [R1+0xd78], R18 ;  /* 0x000d781201007387 */ /* 0x0003e20000100a00 */
[----:B------:R-:W4:Y:S04]  /*19b60*/  LDL.LU R16, [R1+0xf0] ;  /* 0x0000f00001107983 */ /* 0x000f280000300800 */
[----:B0-----:R-:W4:Y:S01]  /*19b70*/  LDL.LU R17, [R1+0xf4] ;  /* 0x0000f40001117983 */ /* 0x001f220000300800 */
[----:B-1----:R-:W4:Y:S02]  /*19b80*/  LDL.LU R18, [R1+0xf8] ;  /* 0x0000f80001127983 */ /* 0x002f240000300800 */
[----:B------:R-:W4:Y:S02]  /*19b90*/  LDL.LU R19, [R1+0xfc] ;  /* 0x0000fc0001137983 */ /* 0x000f240000300800 */
[----:B------:R-:W-:Y:S01]  /*19ba0*/  STL [R1+0xce8], R13 ;  /* 0x000ce80d01007387 */ /* 0x000fe20000100800 */
[----:B------:R3:W-:Y:S01]  /*19bb0*/  STL.64 [R1+0xd70], R14 ;  /* 0x000d700e01007387 */ /* 0x0007e20000100a00 */
[----:B----4-:R-:W-:Y:S08]  /*19bc0*/  HMMA.16816.F32 R16, R36, R14, R16 ;  /* 0x0000000e2410723c */ /* 0x010ff00000001810 */
[----:B---3--:R-:W-:Y:S11]  /*19bd0*/  HMMA.16816.F32 R12, R4, R54, R44 ;  /* 0x00000036040c723c */ /* 0x008ff6000000182c */
[----:B------:R-:W-:Y:S04]  /*19be0*/  @!UPT UIADD3 URZ, URZ, URZ, URZ ;  /* 0x0000003f3f3ff290 */ /* 0x000fe8000fffe03f */
[----:B------:R-:W-:Y:S01]  /*19bf0*/  STL.64 [R1+0x100], R16 ;  /* 0x0001001001007387 */ /* 0x000fe20000100a00 */
[----:B------:R2:W-:Y:S02]  /*19c00*/  STL.64 [R1+0x108], R18 ;  /* 0x0001081201007387 */ /* 0x0005e40000100a00 */
[----:B--2---:R-:W-:Y:S07]  /*19c10*/  HMMA.16816.F32 R16, R36, R10, R40 ;  /* 0x0000000a2410723c */ /* 0x004fee0000001828 */
[----:B------:R-:W-:-:S02]  /*19c20*/  IMAD.MOV.U32 R36, RZ, RZ, R14 ;  /* 0x000000ffff247224 */ /* 0x000fc400078e000e */
[----:B------:R-:W-:Y:S11]  /*19c30*/  IMAD.MOV.U32 R40, RZ, RZ, R12 ;  /* 0x000000ffff287224 */ /* 0x000ff600078e000c */
[----:B------:R-:W-:Y:S03]  /*19c40*/  @!UPT UIADD3 URZ, URZ, URZ, URZ ;  /* 0x0000003f3f3ff290 */ /* 0x000fe6000fffe03f */
[----:B------:R-:W-:Y:S01]  /*19c50*/  STL.64 [R1+0xf0], R16 ;  /* 0x0000f01001007387 */ /* 0x000fe20000100a00 */
[----:B------:R-:W-:Y:S02]  /*19c60*/  STL.64 [R1+0xf8], R18 ;  /* 0x0000f81201007387 */ /* 0x000fe40000100a00 */
[----:B------:R-:W-:Y:S02]  /*19c70*/  STL.64 [R1+0x280], R12 ;  /* 0x0002800c01007387 */ /* 0x000fe40000100a00 */
[----:B------:R0:W-:Y:S02]  /*19c80*/  STL.64 [R1+0x288], R14 ;  /* 0x0002880e01007387 */ /* 0x0001e40000100a00 */
[C---:B0-----:R-:W-:Y:S01]  /*19c90*/  HMMA.16816.F32 R12, R4.reuse, R34, R56 ;  /* 0x00000022040c723c */ /* 0x041fe20000001838 */
[----:B------:R-:W-:Y:S01]  /*19ca0*/  STL.64 [R1+0xd68], R54 ;  /* 0x000d683601007387 */ /* 0x000fe20000100a00 */
[----:B------:R-:W-:Y:S02]  /*19cb0*/  STL [R1+0xcf4], R40 ;  /* 0x000cf42801007387 */ /* 0x000fe40000100800 */
[----:B------:R-:W-:Y:S11]  /*19cc0*/  STL [R1+0xcf0], R36 ;  /* 0x000cf02401007387 */ /* 0x000ff60000100800 */
[----:B------:R-:W-:Y:S08]  /*19cd0*/  @!UPT UIADD3 URZ, URZ, URZ, URZ ;  /* 0x0000003f3f3ff290 */ /* 0x000ff0000fffe03f */
[----:B------:R-:W-:Y:S01]  /*19ce0*/  STL.64 [R1+0x250], R12 ;  /* 0x0002500c01007387 */ /* 0x000fe20000100a00 */
[----:B------:R-:W-:Y:S02]  /*19cf0*/  IMAD.MOV.U32 R37, RZ, RZ, R14 ;  /* 0x000000ffff257224 */ /* 0x000fe400078e000e */
[----:B------:R0:W-:Y:S02]  /*19d00*/  STL.64 [R1+0x258], R14 ;  /* 0x0002580e01007387 */ /* 0x0001e40000100a00 */
[----:B------:R-:W-:Y:S02]  /*19d10*/  IMAD.MOV.U32 R41, RZ, RZ, R12 ;  /* 0x000000ffff297224 */ /* 0x000fe400078e000c */
[----:B0-----:R-:W-:Y:S03]  /*19d20*/  HMMA.16816.F32 R12, R4, R30, R48 ;  /* 0x0000001e040c723c */ /* 0x001fe60000001830 */
[----:B------:R-:W-:Y:S01]  /*19d30*/  STL [R1+0xcfc], R41 ;  /* 0x000cfc2901007387 */ /* 0x000fe20000100800 */
[----:B------:R-:W-:Y:S11]  /*19d40*/  STL [R1+0xcf8], R37 ;  /* 0x000cf82501007387 */ /* 0x000ff60000100800 */
[----:B------:R-:W-:Y:S08]  /*19d50*/  @!UPT UIADD3 URZ, URZ, URZ, URZ ;  /* 0x0000003f3f3ff290 */ /* 0x000ff0000fffe03f */
[----:B------:R0:W-:Y:S01]  /*19d60*/  STL.64 [R1+0x240], R12 ;  /* 0x0002400c01007387 */ /* 0x0001e20000100a00 */
[----:B------:R1:W-:Y:S02]  /*19d70*/  STL.64 [R1+0x248], R14 ;  /* 0x0002480e01007387 */ /* 0x0003e40000100a00 */
[----:B------:R-:W2:Y:S02]  /*19d80*/  LDL.LU R52, [R1+0x70] ;  /* 0x0000700001347983 */ /* 0x000ea40000300800 */
[----:B------:R-:W2:Y:S01]  /*19d90*/  LDL.LU R53, [R1+0x74] ;  /* 0x0000740001357983 */ /* 0x000ea20000300800 */
[----:B------:R-:W2:Y:S01]  /*19da0*/  LDL.LU R54, [R1+0x78] ;  /* 0x0000780001367983 */ /* 0x000ea20000300800 */
[----:B------:R-:W2:Y:S02]  /*19db0*/  LDL.LU R55, [R1+0x7c] ;  /* 0x00007c0001377983 */ /* 0x000ea40000300800 */
[----:B------:R-:W3:Y:S02]  /*19dc0*/  LDL.LU R16, [R1+0x90] ;  /* 0x0000900001107983 */ /* 0x000ee40000300800 */
[----:B------:R-:W3:Y:S01]  /*19dd0*/  LDL.LU R17, [R1+0x94] ;  /* 0x0000940001117983 */ /* 0x000ee20000300800 */
[----:B------:R-:W3:Y:S01]  /*19de0*/  LDL.LU R18, [R1+0x98] ;  /* 0x0000980001127983 */ /* 0x000ee20000300800 */
[----:B------:R-:W-:-:S02]  /*19df0*/  IMAD.MOV.U32 R42, RZ, RZ, R12 ;  /* 0x000000ffff2a7224 */ /* 0x000fc400078e000c */
[----:B------:R-:W3:Y:S02]  /*19e00*/  LDL.LU R19, [R1+0x9c] ;  /* 0x00009c0001137983 */ /* 0x000ee40000300800 */
[----:B------:R-:W-:Y:S01]  /*19e10*/  IMAD.MOV.U32 R38, RZ, RZ, R14 ;  /* 0x000000ffff267224 */ /* 0x000fe200078e000e */
[----:B0-----:R-:W4:Y:S01]  /*19e20*/  LDL.LU R12, [R1+0x80] ;  /* 0x00008000010c7983 */ /* 0x001f220000300800 */
[----:B------:R-:W4:Y:S02]  /*19e30*/  LDL.LU R13, [R1+0x84] ;  /* 0x00008400010d7983 */ /* 0x000f240000300800 */
[----:B-1----:R-:W4:Y:S02]  /*19e40*/  LDL.LU R14, [R1+0x88] ;  /* 0x00008800010e7983 */ /* 0x002f240000300800 */
[----:B------:R-:W4:Y:S01]  /*19e50*/  LDL.LU R15, [R1+0x8c] ;  /* 0x00008c00010f7983 */ /* 0x000f220000300800 */
        /* <DEDUP_REMOVED lines=9> */
[----:B------:R-:W-:-:S02]  /*19ef0*/  IMAD.MOV.U32 R57, RZ, RZ, R33 ;  /* 0x000000ffff397224 */ /* 0x000fc400078e0021 */
[----:B------:R-:W2:Y:S02]  /*19f00*/  LDL.LU R33, [R1+0xd90] ;  /* 0x000d900001217983 */ /* 0x000ea40000300800 */
[----:B------:R-:W-:Y:S02]  /*19f10*/  IMAD.MOV.U32 R58, RZ, RZ, R0 ;  /* 0x000000ffff3a7224 */ /* 0x000fe400078e0000 */
[----:B------:R-:W-:Y:S01]  /*19f20*/  IMAD.MOV.U32 R59, RZ, RZ, R2 ;  /* 0x000000ffff3b7224 */ /* 0x000fe200078e0002 */
[----:B------:R-:W2:Y:S01]  /*19f30*/  LDL.LU R0, [R1+0xd8c] ;  /* 0x000d8c0001007983 */ /* 0x000ea20000300800 */
[----:B------:R-:W2:Y:S02]  /*19f40*/  LDL.LU R2, [R1+0xd88] ;  /* 0x000d880001027983 */ /* 0x000ea40000300800 */
[----:B------:R0:W-:Y:S02]  /*19f50*/  STL [R1+0xd04], R42 ;  /* 0x000d042a01007387 */ /* 0x0001e40000100800 */
[----:B------:R-:W2:Y:S01]  /*19f60*/  LDL.LU R40, [R1+0xa0] ;  /* 0x0000a00001287983 */ /* 0x000ea20000300800 */
[----:B------:R-:W2:Y:S04]  /*19f70*/  LDL.LU R41, [R1+0xa4] ;  /* 0x0000a40001297983 */ /* 0x000ea80000300800 */
[----:B0-----:R-:W2:Y:S01]  /*19f80*/  LDL.LU R42, [R1+0xa8] ;  /* 0x0000a800012a7983 */ /* 0x001ea20000300800 */
[----:B------:R-:W2:Y:S02]  /*19f90*/  LDL.LU R43, [R1+0xac] ;  /* 0x0000ac00012b7983 */ /* 0x000ea40000300800 */
[----:B------:R0:W-:Y:S01]  /*19fa0*/  STL [R1+0xd00], R38 ;  /* 0x000d002601007387 */ /* 0x0001e20000100800 */
[C---:B---3--:R-:W-:Y:S08]  /*19fb0*/  HMMA.16816.F32 R16, R4.reuse, R22, R16 ;  /* 0x000000160410723c */ /* 0x048ff00000001810 */
[----:B--2---:R-:W-:Y:S01]  /*19fc0*/  HMMA.16816.F32 R40, R4, R26, R40 ;  /* 0x0000001a0428723c */ /* 0x004fe20000001828 */
[----:B------:R-:W-:-:S02]  /*19fd0*/  IMAD.MOV.U32 R37, RZ, RZ, R2 ;  /* 0x000000ffff257224 */ /* 0x000fc400078e0002 */
[----:B0-----:R-:W-:Y:S11]  /*19fe0*/  IMAD.MOV.U32 R38, RZ, RZ, R0 ;  /* 0x000000ffff267224 */ /* 0x001ff600078e0000 */
[----:B------:R-:W-:Y:S09]  /*19ff0*/  @!UPT UIADD3 URZ, URZ, URZ, URZ ;  /* 0x0000003f3f3ff290 */ /* 0x000ff2000fffe03f */
[----:B------:R-:W-:Y:S01]  /*1a000*/  STL.64 [R1+0x230], R40 ;  /* 0x0002302801007387 */ /* 0x000fe20000100a00 */
[----:B------:R0:W-:Y:S02]  /*1a010*/  STL.64 [R1+0x238], R42 ;  /* 0x0002382a01007387 */ /* 0x0001e40000100a00 */
[----:B------:R-:W-:Y:S02]  /*1a020*/  IMAD.MOV.U32 R39, RZ, RZ, R42 ;  /* 0x000000ffff277224 */ /* 0x000fe400078e002a */
[----:B0-----:R-:W-:-:S05]  /*1a030*/  IMAD.MOV.U32 R43, RZ, RZ, R40 ;  /* 0x000000ffff2b7224 */ /* 0x001fca00078e0028 */
[----:B------:R0:W-:Y:S01]  /*1a040*/  STL [R1+0xd0c], R43 ;  /* 0x000d0c2b01007387 */ /* 0x0001e20000100800 */
[----:B------:R-:W2:Y:S02]  /*1a050*/  LDL.LU R40, [R1+0x20] ;  /* 0x0000200001287983 */ /* 0x000ea40000300800 */
[----:B------:R-:W2:Y:S02]  /*1a060*/  LDL.LU R41, [R1+0x24] ;  /* 0x0000240001297983 */ /* 0x000ea40000300800 */
[----:B------:R-:W2:Y:S01]  /*1a070*/  LDL.LU R42, [R1+0x28] ;  /* 0x00002800012a7983 */ /* 0x000ea20000300800 */
[----:B0-----:R-:W2:Y:S01]  /*1a080*/  LDL.LU R43, [R1+0x2c] ;  /* 0x00002c00012b7983 */ /* 0x001ea20000300800 */
[----:B------:R-:W-:Y:S02]  /*1a090*/  STL [R1+0xd08], R39 ;  /* 0x000d082701007387 */ /* 0x000fe40000100800 */
[----:B------:R-:W3:Y:S02]  /*1a0a0*/  LDL.LU R36, [R1+0x30] ;  /* 0x0000300001247983 */ /* 0x000ee40000300800 */
[----:B------:R-:W2:Y:S01]  /*1a0b0*/  LDL.LU R2, [R1+0xd84] ;  /* 0x000d840001027983 */ /* 0x000ea20000300800 */
[----:B------:R-:W2:Y:S01]  /*1a0c0*/  LDL.LU R0, [R1+0xd80] ;  /* 0x000d800001007983 */ /* 0x000ea20000300800 */
[----:B------:R-:W-:Y:S02]  /*1a0d0*/  STL.64 [R1+0x160], R16 ;  /* 0x0001601001007387 */ /* 0x000fe40000100a00 */
[----:B------:R0:W-:Y:S02]  /*1a0e0*/  STL.64 [R1+0x168], R18 ;  /* 0x0001681201007387 */ /* 0x0001e40000100a00 */
[----:B0-----:R-:W4:Y:S01]  /*1a0f0*/  LDL.LU.64 R18, [R1+0xd78] ;  /* 0x000d780001127983 */ /* 0x001f220000300a00 */
[----:B------:R-:W-:-:S05]  /*1a100*/  IMAD.MOV.U32 R8, RZ, RZ, R16 ;  /* 0x000000ffff087224 */ /* 0x000fca00078e0010 */
[----:B------:R-:W-:Y:S01]  /*1a110*/  STL [R1+0xd10], R8 ;  /* 0x000d100801007387 */ /* 0x000fe20000100800 */
[----:B----4-:R-:W-:Y:S11]  /*1a120*/  HMMA.16816.F32 R12, R4, R18, R12 ;  /* 0x00000012040c723c */ /* 0x010ff6000000180c */
[----:B------:R-:W-:Y:S11]  /*1a130*/  @!UPT UIADD3 URZ, URZ, URZ, URZ ;  /* 0x0000003f3f3ff290 */ /* 0x000ff6000fffe03f */
[----:B------:R-:W-:Y:S01]  /*1a140*/  @!UPT UIADD3 URZ, URZ, URZ, URZ ;  /* 0x0000003f3f3ff290 */ /* 0x000fe2000fffe03f */
[----:B------:R-:W-:Y:S01]  /*1a150*/  STL.64 [R1+0x150], R12 ;  /* 0x0001500c01007387 */ /* 0x000fe20000100a00 */
[----:B------:R0:W-:Y:S03]  /*1a160*/  STL.64 [R1+0x158], R14 ;  /* 0x0001580e01007387 */ /* 0x0001e60000100a00 */
[----:B0-----:R-:W4:Y:S01]  /*1a170*/  LDL.LU.64 R14, [R1+0xd70] ;  /* 0x000d7000010e7983 */ /* 0x001f220000300a00 */
[----:B------:R-:W-:-:S05]  /*1a180*/  IMAD.MOV.U32 R9, RZ, RZ, R12 ;  /* 0x000000ffff097224 */ /* 0x000fca00078e000c */
[----:B------:R-:W-:Y:S01]  /*1a190*/  STL [R1+0xd14], R9 ;  /* 0x000d140901007387 */ /* 0x000fe20000100800 */
[C---:B----4-:R-:W-:Y:S08]  /*1a1a0*/  HMMA.16816.F32 R52, R4.reuse, R14, R52 ;  /* 0x0000000e0434723c */ /* 0x050ff00000001834 */
[----:B------:R-:W-:Y:S11]  /*1a1b0*/  HMMA.16816.F32 R4, R4, R10, R48 ;  /* 0x0000000a0404723c */ /* 0x000ff60000001830 */
[----:B------:R-:W-:Y:S04]  /*1a1c0*/  @!UPT UIADD3 URZ, URZ, URZ, URZ ;  /* 0x0000003f3f3ff290 */ /* 0x000fe8000fffe03f */
[----:B------:R-:W-:Y:S01]  /*1a1d0*/  STL.64 [R1+0x140], R52 ;  /* 0x0001403401007387 */ /* 0x000fe20000100a00 */
[----:B------:R0:W-:Y:S03]  /*1a1e0*/  STL.64 [R1+0x148], R54 ;  /* 0x0001483601007387 */ /* 0x0001e60000100a00 */
[----:B0-----:R-:W4:Y:S01]  /*1a1f0*/  LDL.LU.64 R54, [R1+0xd68] ;  /* 0x000d680001367983 */ /* 0x001f220000300a00 */
[----:B------:R-:W4:Y:S02]  /*1a200*/  LDL.LU.64 R50, [R1+0xd60] ;  /* 0x000d600001327983 */ /* 0x000f240000300a00 */
[----:B------:R-:W4:Y:S02]  /*1a210*/  LDL.LU.64 R48, [R1+0xd58] ;  /* 0x000d580001307983 */ /* 0x000f240000300a00 */
[----:B------:R-:W-:Y:S01]  /*1a220*/  IMAD.MOV.U32 R39, RZ, RZ, R33 ;  /* 0x000000ffff277224 */ /* 0x000fe200078e0021 */
[----:B------:R-:W-:Y:S01]  /*1a230*/  STL.64 [R1+0x130], R4 ;  /* 0x0001300401007387 */ /* 0x000fe20000100a00 */
[----:B------:R0:W-:Y:S02]  /*1a240*/  STL.64 [R1+0x138], R6 ;  /* 0x0001380601007387 */ /* 0x0001e40000100a00 */
[----:B0-----:R-:W-:-:S02]  /*1a250*/  IMAD.MOV.U32 R6, RZ, RZ, R28 ;  /* 0x000000ffff067224 */ /* 0x001fc400078e001c */
[----:B------:R-:W-:Y:S02]  /*1a260*/  IMAD.MOV.U32 R4, RZ, RZ, R32 ;  /* 0x000000ffff047224 */ /* 0x000fe400078e0020 */
[----:B------:R-:W-:Y:S01]  /*1a270*/  IMAD.MOV.U32 R5, RZ, RZ, R29 ;  /* 0x000000ffff057224 */ /* 0x000fe200078e001d */
[C---:B----4-:R-:W-:Y:S08]  /*1a280*/  HMMA.16816.F32 R52, R48.reuse, R54, R44 ;  /* 0x000000363034723c */ /* 0x050ff0000000182c */
[C---:B---3--:R-:W-:Y:S01]  /*1a290*/  HMMA.16816.F32 R36, R48.reuse, R34, R36 ;  /* 0x000000223024723c */ /* 0x048fe20000001824 */
[----:B------:R-:W3:Y:S01]  /*1a2a0*/  LDL.LU.64 R46, [R1+0xd50] ;  /* 0x000d5000012e7983 */ /* 0x000ee20000300a00 */
[----:B------:R-:W3:Y:S06]  /*1a2b0*/  LDL.LU.64 R44, [R1+0xd48] ;  /* 0x000d4800012c7983 */ /* 0x000eec0000300a00 */
[----:B------:R-:W-:Y:S07]  /*1a2c0*/  HMMA.16816.F32 R56, R48, R26, R56 ;  /* 0x0000001a3038723c */ /* 0x000fee0000001838 */
[----:B------:R-:W-:Y:S01]  /*1a2d0*/  STL.64 [R1+0x220], R52 ;  /* 0x0002203401007387 */ /* 0x000fe20000100a00 */
[----:B------:R-:W-:-:S02]  /*1a2e0*/  IMAD.MOV.U32 R28, RZ, RZ, R54 ;  /* 0x000000ffff1c7224 */ /* 0x000fc400078e0036 */
[----:B------:R0:W-:Y:S02]  /*1a2f0*/  STL.64 [R1+0x228], R54 ;  /* 0x0002283601007387 */ /* 0x0001e40000100a00 */
[----:B------:R-:W-:-:S04]  /*1a300*/  IMAD.MOV.U32 R32, RZ, RZ, R52 ;  /* 0x000000ffff207224 */ /* 0x000fc800078e0034 */
[----:B------:R-:W-:Y:S02]  /*1a310*/  IMAD.MOV.U32 R29, RZ, RZ, R38 ;  /* 0x000000ffff1d7224 */ /* 0x000fe400078e0026 */
[----:B------:R-:W-:Y:S01]  /*1a320*/  IMAD.MOV.U32 R33, RZ, RZ, R36 ;  /* 0x000000ffff217224 */ /* 0x000fe200078e0024 */
[----:B0-----:R-:W4:Y:S01]  /*1a330*/  LDL.LU.64 R54, [R1+0xd40] ;  /* 0x000d400001367983 */ /* 0x001f220000300a00 */
[----:B------:R-:W4:Y:S02]  /*1a340*/  LDL.LU.64 R52, [R1+0xd38] ;  /* 0x000d380001347983 */ /* 0x000f240000300a00 */
[----:B------:R-:W-:Y:S02]  /*1a350*/  STL [R1+0xd18], R28 ;  /* 0x000d181c01007387 */ /* 0x000fe40000100800 */
[----:B------:R-:W-:Y:S01]  /*1a360*/  STL.64 [R1+0x210], R36 ;  /* 0x0002102401007387 */ /* 0x000fe20000100a00 */
[----:B------:R2:W-:Y:S02]  /*1a370*/  STL.64 [R1+0x218], R38 ;  /* 0x0002182601007387 */ /* 0x0005e40000100a00 */
[----:B--2---:R-:W-:Y:S01]  /*1a380*/  HMMA.16816.F32 R36, R48, R30, R40 ;  /* 0x0000001e3024723c */ /* 0x004fe20000001828 */
[----:B------:R-:W-:-:S06]  /*1a390*/  IMAD.MOV.U32 R35, RZ, RZ, R56 ;  /* 0x000000ffff237224 */ /* 0x000fcc00078e0038 */
[----:B------:R-:W-:Y:S11]  /*1a3a0*/  IMAD.MOV.U32 R31, RZ, RZ, R58 ;  /* 0x000000ffff1f7224 */ /* 0x000ff600078e003a */
[----:B------:R-:W-:Y:S05]  /*1a3b0*/  @!UPT UIADD3 URZ, URZ, URZ, URZ ;  /* 0x0000003f3f3ff290 */ /* 0x000fea000fffe03f */
[----:B------:R0:W-:Y:S01]  /*1a3c0*/  STL.64 [R1+0x200], R36 ;  /* 0x0002002401007387 */ /* 0x0001e20000100a00 */
[----:B------:R-:W-:Y:S02]  /*1a3d0*/  STL.64 [R1+0x208], R38 ;  /* 0x0002082601007387 */ /* 0x000fe40000100a00 */
[----:B------:R-:W2:Y:S02]  /*1a3e0*/  LDL.LU.64 R24, [R1+0x368] ;  /* 0x0003680001187983 */ /* 0x000ea40000300a00 */
[----:B------:R-:W-:Y:S01]  /*1a3f0*/  IMAD.MOV.U32 R34, RZ, RZ, R36 ;  /* 0x000000ffff227224 */ /* 0x000fe200078e0024 */
[----:B------:R-:W2:Y:S04]  /*1a400*/  LDL.LU.64 R42, [R1+0x360] ;  /* 0x00036000012a7983 */ /* 0x000ea80000300a00 */
[----:B0-----:R-:W2:Y:S01]  /*1a410*/  LDL.LU R36, [R1+0x3a4] ;  /* 0x0003a40001247983 */ /* 0x001ea20000300800 */
[----:B------:R-:W-:Y:S02]  /*1a420*/  STL.64 [R1+0x1f0], R56 ;  /* 0x0001f03801007387 */ /* 0x000fe40000100a00 */
[----:B------:R0:W-:Y:S02]  /*1a430*/  STL.64 [R1+0x1f8], R58 ;  /* 0x0001f83a01007387 */ /* 0x0001e40000100a00 */
[----:B0-----:R-:W2:Y:S01]  /*1a440*/  LDL.LU.64 R58, [R1+0xd30] ;  /* 0x000d3000013a7983 */ /* 0x001ea20000300a00 */
[----:B------:R-:W2:Y:S02]  /*1a450*/  LDL.LU.64 R56, [R1+0xd28] ;  /* 0x000d280001387983 */ /* 0x000ea40000300a00 */
[----:B------:R-:W-:-:S07]  /*1a460*/  IMAD.MOV.U32 R7, RZ, RZ, R3 ;  /* 0x000000ffff077224 */ /* 0x000fce00078e0003 */
[----:B------:R-:W-:Y:S11]  /*1a470*/  HMMA.16816.F32 R4, R48, R22, R4 ;  /* 0x000000163004723c */ /* 0x000ff60000001804 */
[----:B------:R-:W-:Y:S11]  /*1a480*/  @!UPT UIADD3 URZ, URZ, URZ, URZ ;  /* 0x0000003f3f3ff290 */ /* 0x000ff6000fffe03f */
[----:B------:R-:W-:Y:S01]  /*1a490*/  @!UPT UIADD3 URZ, URZ, URZ, URZ ;  /* 0x0000003f3f3ff290 */ /* 0x000fe2000fffe03f */
[----:B------:R-:W-:Y:S01]  /*1a4a0*/  STL.64 [R1+0x120], R4 ;  /* 0x0001200401007387 */ /* 0x000fe20000100a00 */
[----:B------:R-:W-:Y:S02]  /*1a4b0*/  IMAD.MOV.U32 R27, RZ, RZ, R7 ;  /* 0x000000ffff1b7224 */ /* 0x000fe400078e0007 */
[----:B------:R-:W-:Y:S02]  /*1a4c0*/  IMAD.MOV.U32 R26, RZ, RZ, R6 ;  /* 0x000000ffff1a7224 */ /* 0x000fe400078e0006 */
[----:B------:R-:W-:Y:S01]  /*1a4d0*/  IMAD.MOV.U32 R23, RZ, RZ, R5 ;  /* 0x000000ffff177224 */ /* 0x000fe200078e0005 */
[----:B------:R2:W-:Y:S01]  /*1a4e0*/  STL.64 [R1+0x128], R6 ;  /* 0x0001280601007387 */ /* 0x0005e20000100a00 */
[----:B------:R-:W-:Y:S02]  /*1a4f0*/  IMAD.MOV.U32 R22, RZ, RZ, R4 ;  /* 0x000000ffff167224 */ /* 0x000fe400078e0004 */
[----:B------:R-:W-:-:S04]  /*1a500*/  IMAD.MOV.U32 R8, RZ, RZ, c[0x0][0x188] ;  /* 0x00006200ff087624 */ /* 0x000fc800078e00ff */
[----:B------:R-:W-:-:S04]  /*1a510*/  IMAD.SHL.U32 R8, R8, 0x40, RZ ;  /* 0x0000004008087824 */ /* 0x000fc800078e00ff */
[----:B------:R-:W-:Y:S01]  /*1a520*/  IMAD.SHL.U32 R8, R8, 0x2, RZ ;  /* 0x0000000208087824 */ /* 0x000fe200078e00ff */
[C---:B--2---:R-:W-:Y:S11]  /*1a530*/  HMMA.16816.F32 R4, R48.reuse, R18, R56 ;  /* 0x000000123004723c */ /* 0x044ff60000001838 */
[----:B------:R-:W-:Y:S11]  /*1a540*/  @!UPT UIADD3 URZ, URZ, URZ, URZ ;  /* 0x0000003f3f3ff290 */ /* 0x000ff6000fffe03f */
[----:B------:R-:W-:Y:S01]  /*1a550*/  @!UPT UIADD3 URZ, URZ, URZ, URZ ;  /* 0x0000003f3f3ff290 */ /* 0x000fe2000fffe03f */
[----:B------:R-:W-:Y:S01]  /*1a560*/  STL.64 [R1+0x1c0], R4 ;  /* 0x0001c00401007387 */ /* 0x000fe20000100a00 */
[----:B------:R4:W-:Y:S02]  /*1a570*/  STL.64 [R1+0x1c8], R6 ;  /* 0x0001c80601007387 */ /* 0x0009e40000100a00 */
[----:B------:R-:W2:Y:S02]  /*1a580*/  LDL R9, [R1+0xbbc] ;  /* 0x000bbc0001097983 */ /* 0x000ea40000100800 */
[----:B------:R-:W-:Y:S02]  /*1a590*/  IMAD.MOV.U32 R57, RZ, RZ, R7 ;  /* 0x000000ffff397224 */ /* 0x000fe400078e0007 */
[----:B------:R-:W-:Y:S02]  /*1a5a0*/  IMAD.MOV.U32 R56, RZ, RZ, R6 ;  /* 0x000000ffff387224 */ /* 0x000fe400078e0006 */
[----:B------:R-:W-:Y:S02]  /*1a5b0*/  IMAD.MOV.U32 R19, RZ, RZ, R5 ;  /* 0x000000ffff137224 */ /* 0x000fe400078e0005 */
[----:B------:R-:W-:Y:S01]  /*1a5c0*/  IMAD.MOV.U32 R18, RZ, RZ, R4 ;  /* 0x000000ffff127224 */ /* 0x000fe200078e0004 */
[----:B------:R-:W2:Y:S01]  /*1a5d0*/  LDL.LU R60, [R1+0xb60] ;  /* 0x000b6000013c7983 */ /* 0x000ea20000300800 */
[----:B------:R-:W2:Y:S02]  /*1a5e0*/  LDL.LU R40, [R1+0xb58] ;  /* 0x000b580001287983 */ /* 0x000ea40000300800 */
[----:B------:R-:W2:Y:S02]  /*1a5f0*/  LDL.LU R13, [R1+0xb50] ;  /* 0x000b5000010d7983 */ /* 0x000ea40000300800 */
[----:B------:R-:W2:Y:S01]  /*1a600*/  LDL.LU R17, [R1+0xb48] ;  /* 0x000b480001117983 */ /* 0x000ea20000300800 */
[----:B------:R-:W2:Y:S01]  /*1a610*/  LDL.LU R12, [R1+0xb40] ;  /* 0x000b4000010c7983 */ /* 0x000ea20000300800 */
[----:B------:R-:W2:Y:S01]  /*1a620*/  LDL.LU R16, [R1+0xb38] ;  /* 0x000b380001107983 */ /* 0x000ea20000300800 */
[C---:B----4-:R-:W-:Y:S01]  /*1a630*/  HMMA.16816.F32 R4, R48.reuse, R14, R52 ;  /* 0x0000000e3004723c */ /* 0x050fe20000001834 */
[----:B------:R-:W4:Y:S01]  /*1a640*/  LDL.LU R21, [R1+0xb5c] ;  /* 0x000b5c0001157983 */ /* 0x000f220000300800 */
[----:B------:R-:W4:Y:S01]  /*1a650*/  LDL.LU R20, [R1+0xb30] ;  /* 0x000b300001147983 */ /* 0x000f220000300800 */
[----:B------:R-:W4:Y:S11]  /*1a660*/  LDL.LU R3, [R1+0xb54] ;  /* 0x000b540001037983 */ /* 0x000f360000300800 */
[----:B------:R-:W-:Y:S09]  /*1a670*/  @!UPT UIADD3 URZ, URZ, URZ, URZ ;  /* 0x0000003f3f3ff290 */ /* 0x000ff2000fffe03f */
[----:B------:R0:W-:Y:S01]  /*1a680*/  STL.64 [R1+0x1e0], R4 ;  /* 0x0001e00401007387 */ /* 0x0001e20000100a00 */
[----:B------:R-:W-:Y:S02]  /*1a690*/  IMAD.MOV.U32 R14, RZ, RZ, R4 ;  /* 0x000000ffff0e7224 */ /* 0x000fe400078e0004 */
[----:B------:R1:W-:Y:S01]  /*1a6a0*/  STL.64 [R1+0x1e8], R6 ;  /* 0x0001e80601007387 */ /* 0x0003e20000100a00 */
[----:B0-----:R-:W-:Y:S02]  /*1a6b0*/  IADD3 R4, P0, R24, R8, RZ ;  /* 0x0000000818047210 */ /* 0x001fe40007f1e0ff */
[----:B------:R-:W4:Y:S01]  /*1a6c0*/  LDL.LU R24, [R1+0xb28] ;  /* 0x000b280001187983 */ /* 0x000f220000300800 */
[----:B---3--:R-:W-:Y:S01]  /*1a6d0*/  HMMA.16816.F32 R48, R48, R10, R44 ;  /* 0x0000000a3030723c */ /* 0x008fe2000000182c */
[----:B------:R-:W-:Y:S01]  /*1a6e0*/  IADD3 R36, R36, 0x1, RZ ;  /* 0x0000000124247810 */ /* 0x000fe20007ffe0ff */
[----:B------:R-:W-:Y:S02]  /*1a6f0*/  IMAD.MOV.U32 R52, RZ, RZ, R6 ;  /* 0x000000ffff347224 */ /* 0x000fe400078e0006 */
[----:B-1----:R-:W-:-:S02]  /*1a700*/  IMAD.X R6, R25, 0x1, R0, P0 ;  /* 0x0000000119067824 */ /* 0x002fc400000e0600 */
[----:B------:R-:W-:Y:S01]  /*1a710*/  STL [R1+0x3a4], R36 ;  /* 0x0003a42401007387 */ /* 0x000fe20000100800 */
[----:B------:R-:W3:Y:S02]  /*1a720*/  LDL.LU R25, [R1+0xb4c] ;  /* 0x000b4c0001197983 */ /* 0x000ee40000300800 */
[----:B------:R-:W3:Y:S02]  /*1a730*/  LDL.LU R61, [R1+0xb20] ;  /* 0x000b2000013d7983 */ /* 0x000ee40000300800 */
[----:B------:R-:W-:Y:S01]  /*1a740*/  IMAD.MOV.U32 R15, RZ, RZ, R5 ;  /* 0x000000ffff0f7224 */ /* 0x000fe200078e0005 */
[----:B------:R-:W-:Y:S01]  /*1a750*/  IADD3 R5, P1, R42, R8, RZ ;  /* 0x000000082a057210 */ /* 0x000fe20007f3e0ff */
[----:B------:R-:W-:-:S04]  /*1a760*/  IMAD.MOV.U32 R53, RZ, RZ, R7 ;  /* 0x000000ffff357224 */ /* 0x000fc800078e0007 */
[----:B------:R-:W-:-:S06]  /*1a770*/  IMAD.X R7, R43, 0x1, R0, P1 ;  /* 0x000000012b077824 */ /* 0x000fcc00008e0600 */
[----:B------:R-:W-:Y:S01]  /*1a780*/  STL.64 [R1+0x1d0], R48 ;  /* 0x0001d03001007387 */ /* 0x000fe20000100a00 */
[----:B------:R-:W-:Y:S01]  /*1a790*/  STL.64 [R1+0x1d8], R50 ;  /* 0x0001d83201007387 */ /* 0x000fe20000100a00 */
[-C--:B--2---:R-:W-:Y:S02]  /*1a7a0*/  IADD3 R60, P3, R60, R8.reuse, RZ ;  /* 0x000000083c3c7210 */ /* 0x084fe40007f7e0ff */
[-C--:B------:R-:W-:Y:S02]  /*1a7b0*/  IADD3 R40, P4, R40, R8.reuse, RZ ;  /* 0x0000000828287210 */ /* 0x080fe40007f9e0ff */
[-C--:B------:R-:W-:Y:S02]  /*1a7c0*/  IADD3 R13, P5, R13, R8.reuse, RZ ;  /* 0x000000080d0d7210 */ /* 0x080fe40007fbe0ff */
[-C--:B------:R-:W-:Y:S02]  /*1a7d0*/  IADD3 R17, P6, R17, R8.reuse, RZ ;  /* 0x0000000811117210 */ /* 0x080fe40007fde0ff */
[-C--:B------:R-:W-:Y:S01]  /*1a7e0*/  IADD3 R12, P1, R12, R8.reuse, RZ ;  /* 0x000000080c0c7210 */ /* 0x080fe20007f3e0ff */
[----:B------:R0:W-:Y:S01]  /*1a7f0*/  STL [R1+0xb60], R60 ;  /* 0x000b603c01007387 */ /* 0x0001e20000100800 */
[-C--:B------:R-:W-:Y:S01]  /*1a800*/  IADD3 R16, P2, R16, R8.reuse, RZ ;  /* 0x0000000810107210 */ /* 0x080fe20007f5e0ff */
[--C-:B----4-:R-:W-:Y:S01]  /*1a810*/  IMAD.X R21, R21, 0x1, R0.reuse, P3 ;  /* 0x0000000115157824 */ /* 0x110fe200018e0600 */
[----:B------:R-:W-:Y:S01]  /*1a820*/  IADD3 R20, P3, R20, R8, RZ ;  /* 0x0000000814147210 */ /* 0x000fe20007f7e0ff */
[----:B0-----:R-:W2:Y:S01]  /*1a830*/  LDL.LU R60, [R1+0xb44] ;  /* 0x000b4400013c7983 */ /* 0x001ea20000300800 */
[----:B------:R-:W-:Y:S02]  /*1a840*/  STL [R1+0xb58], R40 ;  /* 0x000b582801007387 */ /* 0x000fe40000100800 */
[----:B------:R-:W-:Y:S02]  /*1a850*/  STL [R1+0xb50], R13 ;  /* 0x000b500d01007387 */ /* 0x000fe40000100800 */
[----:B------:R-:W-:Y:S01]  /*1a860*/  STL [R1+0xb48], R17 ;  /* 0x000b481101007387 */ /* 0x000fe20000100800 */
[----:B------:R-:W-:Y:S01]  /*1a870*/  STL [R1+0xb40], R12 ;  /* 0x000b400c01007387 */ /* 0x000fe20000100800 */
[----:B------:R-:W-:Y:S02]  /*1a880*/  STL [R1+0xb38], R16 ;  /* 0x000b381001007387 */ /* 0x000fe40000100800 */
[----:B------:R-:W-:-:S02]  /*1a890*/  IMAD.X R3, R3, 0x1, R0, P4 ;  /* 0x0000000103037824 */ /* 0x000fc400020e0600 */
[----:B------:R-:W4:Y:S01]  /*1a8a0*/  LDL.LU R46, [R1+0xb18] ;  /* 0x000b1800012e7983 */ /* 0x000f220000300800 */
[----:B------:R-:W-:Y:S01]  /*1a8b0*/  STL [R1+0xb5c], R21 ;  /* 0x000b5c1501007387 */ /* 0x000fe20000100800 */
[----:B------:R-:W4:Y:S02]  /*1a8c0*/  LDL.LU R47, [R1+0xb3c] ;  /* 0x000b3c00012f7983 */ /* 0x000f240000300800 */
[----:B------:R-:W-:Y:S02]  /*1a8d0*/  STL [R1+0xb30], R20 ;  /* 0x000b301401007387 */ /* 0x000fe40000100800 */
[----:B------:R-:W4:Y:S01]  /*1a8e0*/  LDL.LU R54, [R1+0xb10] ;  /* 0x000b100001367983 */ /* 0x000f220000300800 */
[----:B------:R0:W-:Y:S01]  /*1a8f0*/  STL [R1+0xb54], R3 ;  /* 0x000b540301007387 */ /* 0x0001e20000100800 */
[----:B------:R-:W4:Y:S02]  /*1a900*/  LDL.LU R55, [R1+0xb34] ;  /* 0x000b340001377983 */ /* 0x000f240000300800 */
[----:B------:R-:W4:Y:S02]  /*1a910*/  LDL.LU R58, [R1+0xb08] ;  /* 0x000b0800013a7983 */ /* 0x000f240000300800 */
[----:B------:R-:W4:Y:S01]  /*1a920*/  LDL.LU R59, [R1+0xb2c] ;  /* 0x000b2c00013b7983 */ /* 0x000f220000300800 */
[----:B------:R-:W-:Y:S01]  /*1a930*/  ISETP.NE.U32.AND P0, PT, R36, R9, PT ;  /* 0x000000092400720c */ /* 0x000fe20003f05070 */
[----:B------:R-:W4:Y:S01]  /*1a940*/  LDL.LU R28, [R1+0xb00] ;  /* 0x000b0000011c7983 */ /* 0x000f220000300800 */
[----:B------:R-:W4:Y:S02]  /*1a950*/  LDL.LU R9, [R1+0xb24] ;  /* 0x000b240001097983 */ /* 0x000f240000300800 */
[----:B------:R-:W4:Y:S02]  /*1a960*/  LDL.LU R39, [R1+0xaf8] ;  /* 0x000af80001277983 */ /* 0x000f240000300800 */
[----:B------:R-:W4:Y:S01]  /*1a970*/  LDL.LU R43, [R1+0xb1c] ;  /* 0x000b1c00012b7983 */ /* 0x000f220000300800 */
[----:B0-----:R-:W4:Y:S01]  /*1a980*/  LDL.LU R3, [R1+0xaf0] ;  /* 0x000af00001037983 */ /* 0x001f220000300800 */
[----:B------:R-:W4:Y:S01]  /*1a990*/  LDL.LU R20, [R1+0xb14] ;  /* 0x000b140001147983 */ /* 0x000f220000300800 */
[----:B------:R-:W-:-:S05]  /*1a9a0*/  IADD3 R24, P4, R24, R8, RZ ;  /* 0x0000000818187210 */ /* 0x000fca0007f9e0ff */
[----:B------:R0:W-:Y:S04]  /*1a9b0*/  STL [R1+0xb28], R24 ;  /* 0x000b281801007387 */ /* 0x0001e80000100800 */
[----:B0-----:R-:W4:Y:S01]  /*1a9c0*/  LDL.LU R24, [R1+0xae8] ;  /* 0x000ae80001187983 */ /* 0x001f220000300800 */
[----:B---3--:R-:W-:Y:S02]  /*1a9d0*/  IMAD.X R25, R25, 0x1, R0, P5 ;  /* 0x0000000119197824 */ /* 0x008fe400028e0600 */
[----:B------:R-:W-:Y:S01]  /*1a9e0*/  IMAD.MOV.U32 R30, RZ, RZ, R38 ;  /* 0x000000ffff1e7224 */ /* 0x000fe200078e0026 */
[----:B------:R-:W-:Y:S01]  /*1a9f0*/  IADD3 R61, P5, R61, R8, RZ ;  /* 0x000000083d3d7210 */ /* 0x000fe20007fbe0ff */
[----:B------:R-:W3:Y:S01]  /*1aa00*/  LDL.LU R38, [R1+0xb0c] ;  /* 0x000b0c0001267983 */ /* 0x000ee20000300800 */
[----:B------:R-:W3:Y:S02]  /*1aa10*/  LDL.LU R42, [R1+0xae0] ;  /* 0x000ae000012a7983 */ /* 0x000ee40000300800 */
[----:B------:R-:W-:Y:S02]  /*1aa20*/  STL [R1+0xb4c], R25 ;  /* 0x000b4c1901007387 */ /* 0x000fe40000100800 */
[----:B------:R-:W3:Y:S01]  /*1aa30*/  LDL.LU R37, [R1+0xb04] ;  /* 0x000b040001257983 */ /* 0x000ee20000300800 */
[----:B------:R0:W-:Y:S01]  /*1aa40*/  STL [R1+0xb20], R61 ;  /* 0x000b203d01007387 */ /* 0x0001e20000100800 */
[----:B------:R-:W3:Y:S02]  /*1aa50*/  LDL.LU R41, [R1+0xad8] ;  /* 0x000ad80001297983 */ /* 0x000ee40000300800 */
[----:B------:R-:W3:Y:S01]  /*1aa60*/  LDL.LU R36, [R1+0xafc] ;  /* 0x000afc0001247983 */ /* 0x000ee20000300800 */
[----:B0-----:R-:W3:Y:S01]  /*1aa70*/  LDL.LU R61, [R1+0xad0] ;  /* 0x000ad000013d7983 */ /* 0x001ee20000300800 */
[----:B------:R-:W3:Y:S02]  /*1aa80*/  LDL.LU R40, [R1+0xaf4] ;  /* 0x000af40001287983 */ /* 0x000ee40000300800 */
[----:B------:R-:W3:Y:S02]  /*1aa90*/  LDL.LU R13, [R1+0xac8] ;  /* 0x000ac800010d7983 */ /* 0x000ee40000300800 */
[----:B------:R-:W3:Y:S02]  /*1aaa0*/  LDL.LU R17, [R1+0xaec] ;  /* 0x000aec0001117983 */ /* 0x000ee40000300800 */
[----:B--2---:R-:W-:-:S05]  /*1aab0*/  IMAD.X R60, R60, 0x1, R0, P6 ;  /* 0x000000013c3c7824 */ /* 0x004fca00030e0600 */
[----:B------:R0:W-:Y:S01]  /*1aac0*/  STL [R1+0xb44], R60 ;  /* 0x000b443c01007387 */ /* 0x0001e20000100800 */
[----:B------:R-:W2:Y:S02]  /*1aad0*/  LDL.LU R12, [R1+0xac0] ;  /* 0x000ac000010c7983 */ /* 0x000ea40000300800 */
[----:B------:R-:W2:Y:S02]  /*1aae0*/  LDL.LU R16, [R1+0xae4] ;  /* 0x000ae40001107983 */ /* 0x000ea40000300800 */
[----:B------:R-:W2:Y:S01]  /*1aaf0*/  LDL.LU R21, [R1+0xab8] ;  /* 0x000ab80001157983 */ /* 0x000ea20000300800 */
[----:B------:R-:W2:Y:S01]  /*1ab00*/  LDL.LU R25, [R1+0xadc] ;  /* 0x000adc0001197983 */ /* 0x000ea20000300800 */
[-C--:B----4-:R-:W-:Y:S01]  /*1ab10*/  IADD3 R46, P6, R46, R8.reuse, RZ ;  /* 0x000000082e2e7210 */ /* 0x090fe20007fde0ff */
[--C-:B------:R-:W-:Y:S01]  /*1ab20*/  IMAD.X R47, R47, 0x1, R0.reuse, P1 ;  /* 0x000000012f2f7824 */ /* 0x100fe200008e0600 */
[-C--:B------:R-:W-:Y:S01]  /*1ab30*/  IADD3 R54, P1, R54, R8.reuse, RZ ;  /* 0x0000000836367210 */ /* 0x080fe20007f3e0ff */
[--C-:B------:R-:W-:Y:S01]  /*1ab40*/  IMAD.X R55, R55, 0x1, R0.reuse, P2 ;  /* 0x0000000137377824 */ /* 0x100fe200010e0600 */
[----:B0-----:R-:W4:Y:S01]  /*1ab50*/  LDL.LU R60, [R1+0xab0] ;  /* 0x000ab000013c7983 */ /* 0x001f220000300800 */
[-C--:B------:R-:W-:Y:S01]  /*1ab60*/  IADD3 R58, P2, R58, R8.reuse, RZ ;  /* 0x000000083a3a7210 */ /* 0x080fe20007f5e0ff */
[----:B------:R-:W-:Y:S02]  /*1ab70*/  STL [R1+0xb18], R46 ;  /* 0x000b182e01007387 */ /* 0x000fe40000100800 */
[--C-:B------:R-:W-:Y:S01]  /*1ab80*/  IMAD.X R59, R59, 0x1, R0.reuse, P3 ;  /* 0x000000013b3b7824 */ /* 0x100fe200018e0600 */
[----:B------:R-:W-:Y:S01]  /*1ab90*/  STL [R1+0xb3c], R47 ;  /* 0x000b3c2f01007387 */ /* 0x000fe20000100800 */
[----:B------:R-:W-:Y:S01]  /*1aba0*/  IADD3 R28, P3, R28, R8, RZ ;  /* 0x000000081c1c7210 */ /* 0x000fe20007f7e0ff */
[----:B------:R-:W-:Y:S02]  /*1abb0*/  STL [R1+0xb10], R54 ;  /* 0x000b103601007387 */ /* 0x000fe40000100800 */
[----:B------:R-:W-:-:S02]  /*1abc0*/  IMAD.X R9, R9, 0x1, R0, P4 ;  /* 0x0000000109097824 */ /* 0x000fc400020e0600 */
[--C-:B------:R-:W-:Y:S01]  /*1abd0*/  IMAD.X R43, R43, 0x1, R0.reuse, P5 ;  /* 0x000000012b2b7824 */ /* 0x100fe200028e0600 */
[----:B------:R-:W-:Y:S01]  /*1abe0*/  STL [R1+0xb34], R55 ;  /* 0x000b343701007387 */ /* 0x000fe20000100800 */
[-C--:B------:R-:W-:Y:S01]  /*1abf0*/  IADD3 R3, P5, R3, R8.reuse, RZ ;  /* 0x0000000803037210 */ /* 0x080fe20007fbe0ff */
[----:B------:R-:W-:Y:S01]  /*1ac00*/  STL [R1+0xb08], R58 ;  /* 0x000b083a01007387 */ /* 0x000fe20000100800 */
[-C--:B------:R-:W-:Y:S01]  /*1ac10*/  IADD3 R39, P4, R39, R8.reuse, RZ ;  /* 0x0000000827277210 */ /* 0x080fe20007f9e0ff */
[----:B------:R-:W-:Y:S01]  /*1ac20*/  STL [R1+0xb2c], R59 ;  /* 0x000b2c3b01007387 */ /* 0x000fe20000100800 */
[----:B------:R-:W-:Y:S02]  /*1ac30*/  STL [R1+0xb00], R28 ;  /* 0x000b001c01007387 */ /* 0x000fe40000100800 */
[----:B------:R-:W-:Y:S02]  /*1ac40*/  STL [R1+0xb24], R9 ;  /* 0x000b240901007387 */ /* 0x000fe40000100800 */
[----:B------:R0:W-:Y:S02]  /*1ac50*/  STL [R1+0xaf0], R3 ;  /* 0x000af00301007387 */ /* 0x0001e40000100800 */
[--C-:B------:R-:W-:Y:S01]  /*1ac60*/  IMAD.X R20, R20, 0x1, R0.reuse, P6 ;  /* 0x0000000114147824 */ /* 0x100fe200030e0600 */
[----:B------:R-:W-:Y:S04]  /*1ac70*/  STL [R1+0xaf8], R39 ;  /* 0x000af82701007387 */ /* 0x000fe80000100800 */
[----:B0-----:R-:W4:Y:S01]  /*1ac80*/  LDL.LU R3, [R1+0xad4] ;  /* 0x000ad40001037983 */ /* 0x001f220000300800 */
[-C--:B------:R-:W-:Y:S01]  /*1ac90*/  IADD3 R24, P6, R24, R8.reuse, RZ ;  /* 0x0000000818187210 */ /* 0x080fe20007fde0ff */
[----:B------:R-:W-:Y:S02]  /*1aca0*/  STL [R1+0xb1c], R43 ;  /* 0x000b1c2b01007387 */ /* 0x000fe40000100800 */
[----:B------:R0:W-:Y:S04]  /*1acb0*/  STL [R1+0xb14], R20 ;  /* 0x000b141401007387 */ /* 0x0001e80000100800 */
[----:B0-----:R-:W4:Y:S01]  /*1acc0*/  LDL.LU R20, [R1+0xaa8] ;  /* 0x000aa80001147983 */ /* 0x001f220000300800 */
[----:B------:R0:W-:Y:S03]  /*1acd0*/  STL [R1+0xae8], R24 ;  /* 0x000ae81801007387 */ /* 0x0001e60000100800 */
[----:B0-----:R-:W4:Y:S01]  /*1ace0*/  LDL.LU R24, [R1+0xacc] ;  /* 0x000acc0001187983 */ /* 0x001f220000300800 */
[--C-:B---3--:R-:W-:Y:S01]  /*1acf0*/  IMAD.X R38, R38, 0x1, R0.reuse, P1 ;  /* 0x0000000126267824 */ /* 0x108fe200008e0600 */
[----:B------:R-:W-:Y:S01]  /*1ad00*/  IADD3 R42, P1, R42, R8, RZ ;  /* 0x000000082a2a7210 */ /* 0x000fe20007f3e0ff */
[----:B------:R-:W-:-:S02]  /*1ad10*/  IMAD.X R37, R37, 0x1, R0, P2 ;  /* 0x0000000125257824 */ /* 0x000fc400010e0600 */
[--C-:B------:R-:W-:Y:S01]  /*1ad20*/  IMAD.X R36, R36, 0x1, R0.reuse, P3 ;  /* 0x0000000124247824 */ /* 0x100fe200018e0600 */
[-C--:B------:R-:W-:Y:S02]  /*1ad30*/  IADD3 R61, P3, R61, R8.reuse, RZ ;  /* 0x000000083d3d7210 */ /* 0x080fe40007f7e0ff */
[-C--:B------:R-:W-:Y:S01]  /*1ad40*/  IADD3 R41, P2, R41, R8.reuse, RZ ;  /* 0x0000000829297210 */ /* 0x080fe20007f5e0ff */
[----:B------:R-:W-:Y:S01]  /*1ad50*/  STL [R1+0xb0c], R38 ;  /* 0x000b0c2601007387 */ /* 0x000fe20000100800 */
[----:B------:R-:W-:Y:S02]  /*1ad60*/  STL [R1+0xae0], R42 ;  /* 0x000ae02a01007387 */ /* 0x000fe40000100800 */
[----:B------:R-:W-:Y:S02]  /*1ad70*/  STL [R1+0xb04], R37 ;  /* 0x000b042501007387 */ /* 0x000fe40000100800 */
[--C-:B------:R-:W-:Y:S01]  /*1ad80*/  IMAD.X R40, R40, 0x1, R0.reuse, P4 ;  /* 0x0000000128287824 */ /* 0x100fe200020e0600 */
[----:B------:R0:W-:Y:S01]  /*1ad90*/  STL [R1+0xad0], R61 ;  /* 0x000ad03d01007387 */ /* 0x0001e20000100800 */
[-C--:B------:R-:W-:Y:S01]  /*1ada0*/  IADD3 R13, P4, R13, R8.reuse, RZ ;  /* 0x000000080d0d7210 */ /* 0x080fe20007f9e0ff */
[----:B------:R-:W-:Y:S02]  /*1adb0*/  STL [R1+0xad8], R41 ;  /* 0x000ad82901007387 */ /* 0x000fe40000100800 */
[--C-:B------:R-:W-:Y:S01]  /*1adc0*/  IMAD.X R17, R17, 0x1, R0.reuse, P5 ;  /* 0x0000000111117824 */ /* 0x100fe200028e0600 */
[----:B0-----:R-:W3:Y:S01]  /*1add0*/  LDL.LU R61, [R1+0xaa0] ;  /* 0x000aa000013d7983 */ /* 0x001ee20000300800 */
[----:B------:R-:W-:Y:S02]  /*1ade0*/  STL [R1+0xafc], R36 ;  /* 0x000afc2401007387 */ /* 0x000fe40000100800 */
[----:B------:R-:W-:Y:S02]  /*1adf0*/  STL [R1+0xaf4], R40 ;  /* 0x000af42801007387 */ /* 0x000fe40000100800 */
[----:B------:R-:W-:Y:S01]  /*1ae00*/  STL [R1+0xac8], R13 ;  /* 0x000ac80d01007387 */ /* 0x000fe20000100800 */
[----:B------:R-:W-:Y:S01]  /*1ae10*/  STL [R1+0xaec], R17 ;  /* 0x000aec1101007387 */ /* 0x000fe20000100800 */
[-C--:B--2---:R-:W-:Y:S01]  /*1ae20*/  IADD3 R12, P5, R12, R8.reuse, RZ ;  /* 0x000000080c0c7210 */ /* 0x084fe20007fbe0ff */
[--C-:B------:R-:W-:Y:S01]  /*1ae30*/  IMAD.X R16, R16, 0x1, R0.reuse, P6 ;  /* 0x0000000110107824 */ /* 0x100fe200030e0600 */
[----:B------:R-:W-:Y:S01]  /*1ae40*/  IADD3 R21, P6, R21, R8, RZ ;  /* 0x0000000815157210 */ /* 0x000fe20007fde0ff */
[----:B------:R-:W-:-:S02]  /*1ae50*/  IMAD.X R25, R25, 0x1, R0, P1 ;  /* 0x0000000119197824 */ /* 0x000fc400008e0600 */
[----:B------:R-:W-:Y:S01]  /*1ae60*/  STL [R1+0xac0], R12 ;  /* 0x000ac00c01007387 */ /* 0x000fe20000100800 */
[----:B------:R-:W-:Y:S02]  /*1ae70*/  STL [R1+0xae4], R16 ;  /* 0x000ae41001007387 */ /* 0x000fe40000100800 */
[----:B------:R-:W2:Y:S02]  /*1ae80*/  LDL.LU R46, [R1+0xac4] ;  /* 0x000ac400012e7983 */ /* 0x000ea40000300800 */
[----:B------:R-:W-:Y:S01]  /*1ae90*/  STL [R1+0xab8], R21 ;  /* 0x000ab81501007387 */ /* 0x000fe20000100800 */
[----:B----4-:R-:W-:Y:S01]  /*1aea0*/  IADD3 R60, P1, R60, R8, RZ ;  /* 0x000000083c3c7210 */ /* 0x010fe20007f3e0ff */
[----:B------:R-:W4:Y:S01]  /*1aeb0*/  LDL.LU R47, [R1+0xa98] ;  /* 0x000a9800012f7983 */ /* 0x000f220000300800 */
[----:B------:R-:W-:Y:S02]  /*1aec0*/  STL [R1+0xadc], R25 ;  /* 0x000adc1901007387 */ /* 0x000fe40000100800 */
[----:B------:R-:W4:Y:S01]  /*1aed0*/  LDL.LU R54, [R1+0xabc] ;  /* 0x000abc0001367983 */ /* 0x000f220000300800 */
[----:B------:R0:W-:Y:S01]  /*1aee0*/  STL [R1+0xab0], R60 ;  /* 0x000ab03c01007387 */ /* 0x0001e20000100800 */
[----:B------:R-:W4:Y:S02]  /*1aef0*/  LDL.LU R55, [R1+0xa90] ;  /* 0x000a900001377983 */ /* 0x000f240000300800 */
[----:B------:R-:W4:Y:S02]  /*1af00*/  LDL.LU R58, [R1+0xab4] ;  /* 0x000ab400013a7983 */ /* 0x000f240000300800 */
[----:B------:R-:W4:Y:S01]  /*1af10*/  LDL.LU R59, [R1+0xa88] ;  /* 0x000a8800013b7983 */ /* 0x000f220000300800 */
[----:B------:R-:W4:Y:S01]  /*1af20*/  LDL.LU R28, [R1+0xaac] ;  /* 0x000aac00011c7983 */ /* 0x000f220000300800 */
[----:B------:R-:W4:Y:S02]  /*1af30*/  LDL.LU R9, [R1+0xa80] ;  /* 0x000a800001097983 */ /* 0x000f240000300800 */
[----:B------:R-:W4:Y:S02]  /*1af40*/  LDL.LU R39, [R1+0xaa4] ;  /* 0x000aa40001277983 */ /* 0x000f240000300800 */
[----:B------:R-:W4:Y:S01]  /*1af50*/  LDL.LU R43, [R1+0xa78] ;  /* 0x000a7800012b7983 */ /* 0x000f220000300800 */
[----:B0-----:R-:W4:Y:S01]  /*1af60*/  LDL.LU R60, [R1+0xa9c] ;  /* 0x000a9c00013c7983 */ /* 0x001f220000300800 */
[----:B------:R-:W4:Y:S02]  /*1af70*/  LDL.LU R25, [R1+0xa70] ;  /* 0x000a700001197983 */ /* 0x000f240000300800 */
[----:B------:R-:W-:-:S05]  /*1af80*/  IMAD.X R3, R3, 0x1, R0, P2 ;  /* 0x0000000103037824 */ /* 0x000fca00010e0600 */
[----:B------:R0:W-:Y:S01]  /*1af90*/  STL [R1+0xad4], R3 ;  /* 0x000ad40301007387 */ /* 0x0001e20000100800 */
[----:B------:R-:W-:-:S03]  /*1afa0*/  IADD3 R20, P2, R20, R8, RZ ;  /* 0x0000000814147210 */ /* 0x000fc60007f5e0ff */
[----:B0-----:R-:W4:Y:S01]  /*1afb0*/  LDL.LU R3, [R1+0xa94] ;  /* 0x000a940001037983 */ /* 0x001f220000300800 */
[----:B------:R-:W4:Y:S02]  /*1afc0*/  LDL.LU R38, [R1+0xa68] ;  /* 0x000a680001267983 */ /* 0x000f240000300800 */
[----:B------:R-:W4:Y:S01]  /*1afd0*/  LDL.LU R42, [R1+0xa8c] ;  /* 0x000a8c00012a7983 */ /* 0x000f220000300800 */
[----:B------:R-:W-:Y:S01]  /*1afe0*/  STL [R1+0xaa8], R20 ;  /* 0x000aa81401007387 */ /* 0x000fe20000100800 */
[----:B------:R-:W4:Y:S02]  /*1aff0*/  LDL.LU R37, [R1+0xa60] ;  /* 0x000a600001257983 */ /* 0x000f240000300800 */
[----:B------:R-:W-:-:S05]  /*1b000*/  IMAD.X R24, R24, 0x1, R0, P3 ;  /* 0x0000000118187824 */ /* 0x000fca00018e0600 */
[----:B------:R0:W-:Y:S01]  /*1b010*/  STL [R1+0xacc], R24 ;  /* 0x000acc1801007387 */ /* 0x0001e20000100800 */
[----:B------:R-:W4:Y:S02]  /*1b020*/  LDL.LU R41, [R1+0xa84] ;  /* 0x000a840001297983 */ /* 0x000f240000300800 */
[----:B------:R-:W4:Y:S01]  /*1b030*/  LDL.LU R36, [R1+0xa58] ;  /* 0x000a580001247983 */ /* 0x000f220000300800 */
[----:B0-----:R-:W4:Y:S01]  /*1b040*/  LDL.LU R24, [R1+0xa7c] ;  /* 0x000a7c0001187983 */ /* 0x001f220000300800 */
[----:B------:R-:W4:Y:S02]  /*1b050*/  LDL.LU R40, [R1+0xa50] ;  /* 0x000a500001287983 */ /* 0x000f240000300800 */
[----:B------:R-:W4:Y:S02]  /*1b060*/  LDL.LU R13, [R1+0xa74] ;  /* 0x000a7400010d7983 */ /* 0x000f240000300800 */
[----:B------:R-:W4:Y:S01]  /*1b070*/  LDL.LU R17, [R1+0xa48] ;  /* 0x000a480001117983 */ /* 0x000f220000300800 */
[----:B---3--:R-:W-:-:S05]  /*1b080*/  IADD3 R61, P3, R61, R8, RZ ;  /* 0x000000083d3d7210 */ /* 0x008fca0007f7e0ff */
[----:B------:R0:W-:Y:S01]  /*1b090*/  STL [R1+0xaa0], R61 ;  /* 0x000aa03d01007387 */ /* 0x0001e20000100800 */
[----:B------:R-:W3:Y:S02]  /*1b0a0*/  LDL.LU R12, [R1+0xa6c] ;  /* 0x000a6c00010c7983 */ /* 0x000ee40000300800 */
[----:B------:R-:W3:Y:S02]  /*1b0b0*/  LDL.LU R16, [R1+0xa40] ;  /* 0x000a400001107983 */ /* 0x000ee40000300800 */
[----:B------:R-:W3:Y:S01]  /*1b0c0*/  LDL.LU R21, [R1+0xa64] ;  /* 0x000a640001157983 */ /* 0x000ee20000300800 */
[----:B------:R-:W3:Y:S04]  /*1b0d0*/  LDL.LU R20, [R1+0xa38] ;  /* 0x000a380001147983 */ /* 0x000ee80000300800 */
[----:B0-----:R-:W3:Y:S01]  /*1b0e0*/  LDL.LU R61, [R1+0xa5c] ;  /* 0x000a5c00013d7983 */ /* 0x001ee20000300800 */
[--C-:B--2---:R-:W-:Y:S01]  /*1b0f0*/  IMAD.X R46, R46, 0x1, R0.reuse, P4 ;  /* 0x000000012e2e7824 */ /* 0x104fe200020e0600 */
[----:B----4-:R-:W-:Y:S01]  /*1b100*/  IADD3 R47, P4, R47, R8, RZ ;  /* 0x000000082f2f7210 */ /* 0x010fe20007f9e0ff */
[----:B------:R-:W-:-:S03]  /*1b110*/  IMAD.X R54, R54, 0x1, R0, P5 ;  /* 0x0000000136367824 */ /* 0x000fc600028e0600 */
[----:B------:R-:W-:Y:S01]  /*1b120*/  STL [R1+0xac4], R46 ;  /* 0x000ac42e01007387 */ /* 0x000fe20000100800 */
[-C--:B------:R-:W-:Y:S01]  /*1b130*/  IADD3 R55, P5, R55, R8.reuse, RZ ;  /* 0x0000000837377210 */ /* 0x080fe20007fbe0ff */
[--C-:B------:R-:W-:Y:S01]  /*1b140*/  IMAD.X R58, R58, 0x1, R0.reuse, P6 ;  /* 0x000000013a3a7824 */ /* 0x100fe200030e0600 */
[-C--:B------:R-:W-:Y:S01]  /*1b150*/  IADD3 R59, P6, R59, R8.reuse, RZ ;  /* 0x000000083b3b7210 */ /* 0x080fe20007fde0ff */
[----:B------:R-:W-:Y:S01]  /*1b160*/  STL [R1+0xa98], R47 ;  /* 0x000a982f01007387 */ /* 0x000fe20000100800 */
[--C-:B------:R-:W-:Y:S02]  /*1b170*/  IMAD.X R28, R28, 0x1, R0.reuse, P1 ;  /* 0x000000011c1c7824 */ /* 0x100fe400008e0600 */
[----:B------:R-:W-:Y:S01]  /*1b180*/  STL [R1+0xabc], R54 ;  /* 0x000abc3601007387 */ /* 0x000fe20000100800 */
[----:B------:R-:W-:Y:S01]  /*1b190*/  IADD3 R9, P1, R9, R8, RZ ;  /* 0x0000000809097210 */ /* 0x000fe20007f3e0ff */
[----:B------:R-:W-:Y:S01]  /*1b1a0*/  STL [R1+0xa90], R55 ;  /* 0x000a903701007387 */ /* 0x000fe20000100800 */
[----:B------:R-:W-:Y:S02]  /*1b1b0*/  STL [R1+0xab4], R58 ;  /* 0x000ab43a01007387 */ /* 0x000fe40000100800 */
[----:B------:R-:W-:-:S02]  /*1b1c0*/  IMAD.X R60, R60, 0x1, R0, P3 ;  /* 0x000000013c3c7824 */ /* 0x000fc400018e0600 */
[--C-:B------:R-:W-:Y:S01]  /*1b1d0*/  IMAD.X R39, R39, 0x1, R0.reuse, P2 ;  /* 0x0000000127277824 */ /* 0x100fe200010e0600 */
[----:B------:R-:W-:Y:S01]  /*1b1e0*/  STL [R1+0xa88], R59 ;  /* 0x000a883b01007387 */ /* 0x000fe20000100800 */
[----:B------:R-:W-:Y:S01]  /*1b1f0*/  STL [R1+0xaac], R28 ;  /* 0x000aac1c01007387 */ /* 0x000fe20000100800 */
[-C--:B------:R-:W-:Y:S01]  /*1b200*/  IADD3 R43, P2, R43, R8.reuse, RZ ;  /* 0x000000082b2b7210 */ /* 0x080fe20007f5e0ff */
[----:B------:R-:W-:Y:S01]  /*1b210*/  STL [R1+0xa80], R9 ;  /* 0x000a800901007387 */ /* 0x000fe20000100800 */
[----:B------:R0:W-:Y:S01]  /*1b220*/  STL [R1+0xa9c], R60 ;  /* 0x000a9c3c01007387 */ /* 0x0001e20000100800 */
[-C--:B------:R-:W-:Y:S01]  /*1b230*/  IADD3 R25, P3, R25, R8.reuse, RZ ;  /* 0x0000000819197210 */ /* 0x080fe20007f7e0ff */
[----:B------:R-:W-:Y:S02]  /*1b240*/  STL [R1+0xaa4], R39 ;  /* 0x000aa42701007387 */ /* 0x000fe40000100800 */
[----:B0-----:R-:W2:Y:S01]  /*1b250*/  LDL.LU R60, [R1+0xa30] ;  /* 0x000a3000013c7983 */ /* 0x001ea20000300800 */
[----:B------:R-:W-:Y:S02]  /*1b260*/  STL [R1+0xa78], R43 ;  /* 0x000a782b01007387 */ /* 0x000fe40000100800 */
[----:B------:R0:W-:Y:S02]  /*1b270*/  STL [R1+0xa70], R25 ;  /* 0x000a701901007387 */ /* 0x0001e40000100800 */
[--C-:B------:R-:W-:Y:S01]  /*1b280*/  IMAD.X R3, R3, 0x1, R0.reuse, P4 ;  /* 0x0000000103037824 */ /* 0x100fe200020e0600 */
[-C--:B------:R-:W-:Y:S01]  /*1b290*/  IADD3 R38, P4, R38, R8.reuse, RZ ;  /* 0x0000000826267210 */ /* 0x080fe20007f9e0ff */
[----:B0-----:R-:W4:Y:S03]  /*1b2a0*/  LDL.LU R25, [R1+0xa54] ;  /* 0x000a540001197983 */ /* 0x001f260000300800 */
[----:B------:R0:W-:Y:S02]  /*1b2b0*/  STL [R1+0xa94], R3 ;  /* 0x000a940301007387 */ /* 0x0001e40000100800 */
[--C-:B------:R-:W-:Y:S01]  /*1b2c0*/  IMAD.X R42, R42, 0x1, R0.reuse, P5 ;  /* 0x000000012a2a7824 */ /* 0x100fe200028e0600 */
[----:B------:R-:W-:Y:S01]  /*1b2d0*/  IADD3 R37, P5, R37, R8, RZ ;  /* 0x0000000825257210 */ /* 0x000fe20007fbe0ff */
[----:B0-----:R-:W4:Y:S01]  /*1b2e0*/  LDL.LU R3, [R1+0xa28] ;  /* 0x000a280001037983 */ /* 0x001f220000300800 */
[----:B------:R-:W-:Y:S02]  /*1b2f0*/  STL [R1+0xa68], R38 ;  /* 0x000a682601007387 */ /* 0x000fe40000100800 */
[--C-:B------:R-:W-:Y:S01]  /*1b300*/  IMAD.X R41, R41, 0x1, R0.reuse, P6 ;  /* 0x0000000129297824 */ /* 0x100fe200030e0600 */
[----:B------:R-:W-:Y:S01]  /*1b310*/  STL [R1+0xa8c], R42 ;  /* 0x000a8c2a01007387 */ /* 0x000fe20000100800 */
[----:B------:R-:W-:Y:S02]  /*1b320*/  STL [R1+0xa60], R37 ;  /* 0x000a602501007387 */ /* 0x000fe40000100800 */
[----:B------:R-:W-:-:S05]  /*1b330*/  IMAD.X R24, R24, 0x1, R0, P1 ;  /* 0x0000000118187824 */ /* 0x000fca00008e0600 */
[----:B------:R0:W-:Y:S01]  /*1b340*/  STL [R1+0xa7c], R24 ;  /* 0x000a7c1801007387 */ /* 0x0001e20000100800 */
[----:B------:R-:W-:Y:S03]  /*1b350*/  STL [R1+0xa84], R41 ;  /* 0x000a842901007387 */ /* 0x000fe60000100800 */
[----:B0-----:R-:W4:Y:S01]  /*1b360*/  LDL.LU R24, [R1+0xa4c] ;  /* 0x000a4c0001187983 */ /* 0x001f220000300800 */
[-C--:B------:R-:W-:Y:S02]  /*1b370*/  IADD3 R36, P6, R36, R8.reuse, RZ ;  /* 0x0000000824247210 */ /* 0x080fe40007fde0ff */
[-C--:B------:R-:W-:Y:S01]  /*1b380*/  IADD3 R40, P1, R40, R8.reuse, RZ ;  /* 0x0000000828287210 */ /* 0x080fe20007f3e0ff */
[--C-:B------:R-:W-:Y:S01]  /*1b390*/  IMAD.X R13, R13, 0x1, R0.reuse, P2 ;  /* 0x000000010d0d7824 */ /* 0x100fe200010e0600 */
[-C--:B------:R-:W-:Y:S01]  /*1b3a0*/  IADD3 R17, P2, R17, R8.reuse, RZ ;  /* 0x0000000811117210 */ /* 0x080fe20007f5e0ff */
[--C-:B---3--:R-:W-:Y:S01]  /*1b3b0*/  IMAD.X R12, R12, 0x1, R0.reuse, P3 ;  /* 0x000000010c0c7824 */ /* 0x108fe200018e0600 */
[----:B------:R-:W-:Y:S01]  /*1b3c0*/  STL [R1+0xa58], R36 ;  /* 0x000a582401007387 */ /* 0x000fe20000100800 */
[-C--:B------:R-:W-:Y:S01]  /*1b3d0*/  IADD3 R16, P3, R16, R8.reuse, RZ ;  /* 0x0000000810107210 */ /* 0x080fe20007f7e0ff */
[----:B------:R-:W-:Y:S02]  /*1b3e0*/  STL [R1+0xa50], R40 ;  /* 0x000a502801007387 */ /* 0x000fe40000100800 */
[----:B------:R-:W-:Y:S02]  /*1b3f0*/  STL [R1+0xa74], R13 ;  /* 0x000a740d01007387 */ /* 0x000fe40000100800 */
[--C-:B------:R-:W-:Y:S01]  /*1b400*/  IMAD.X R21, R21, 0x1, R0.reuse, P4 ;  /* 0x0000000115157824 */ /* 0x100fe200020e0600 */
[----:B------:R-:W-:Y:S01]  /*1b410*/  STL [R1+0xa48], R17 ;  /* 0x000a481101007387 */ /* 0x000fe20000100800 */
[-C--:B------:R-:W-:Y:S01]  /*1b420*/  IADD3 R20, P4, R20, R8.reuse, RZ ;  /* 0x0000000814147210 */ /* 0x080fe20007f9e0ff */
[----:B------:R-:W-:Y:S02]  /*1b430*/  STL [R1+0xa6c], R12 ;  /* 0x000a6c0c01007387 */ /* 0x000fe40000100800 */
[----:B------:R-:W-:Y:S02]  /*1b440*/  STL [R1+0xa40], R16 ;  /* 0x000a401001007387 */ /* 0x000fe40000100800 */
[----:B------:R-:W-:Y:S01]  /*1b450*/  IMAD.X R61, R61, 0x1, R0, P5 ;  /* 0x000000013d3d7824 */ /* 0x000fe200028e0600 */
[----:B------:R-:W3:Y:S01]  /*1b460*/  LDL.LU R46, [R1+0xa20] ;  /* 0x000a2000012e7983 */ /* 0x000ee20000300800 */
[----:B------:R-:W-:Y:S02]  /*1b470*/  STL [R1+0xa64], R21 ;  /* 0x000a641501007387 */ /* 0x000fe40000100800 */
[----:B------:R-:W3:Y:S02]  /*1b480*/  LDL.LU R47, [R1+0xa44] ;  /* 0x000a4400012f7983 */ /* 0x000ee40000300800 */
[----:B------:R-:W-:Y:S01]  /*1b490*/  STL [R1+0xa38], R20 ;  /* 0x000a381401007387 */ /* 0x000fe20000100800 */
[----:B------:R-:W3:Y:S01]  /*1b4a0*/  LDL.LU R54, [R1+0xa18] ;  /* 0x000a180001367983 */ /* 0x000ee20000300800 */
[----:B------:R0:W-:Y:S02]  /*1b4b0*/  STL [R1+0xa5c], R61 ;  /* 0x000a5c3d01007387 */ /* 0x0001e40000100800 */
[----:B------:R-:W3:Y:S02]  /*1b4c0*/  LDL.LU R55, [R1+0xa3c] ;  /* 0x000a3c0001377983 */ /* 0x000ee40000300800 */
[----:B------:R-:W3:Y:S01]  /*1b4d0*/  LDL.LU R58, [R1+0xa10] ;  /* 0x000a1000013a7983 */ /* 0x000ee20000300800 */
[----:B------:R-:W3:Y:S01]  /*1b4e0*/  LDL.LU R59, [R1+0xa34] ;  /* 0x000a3400013b7983 */ /* 0x000ee20000300800 */
[----:B------:R-:W3:Y:S02]  /*1b4f0*/  LDL.LU R28, [R1+0xa08] ;  /* 0x000a0800011c7983 */ /* 0x000ee40000300800 */
[----:B------:R-:W3:Y:S02]  /*1b500*/  LDL.LU R9, [R1+0xa2c] ;  /* 0x000a2c0001097983 */ /* 0x000ee40000300800 */
[----:B------:R-:W3:Y:S01]  /*1b510*/  LDL.LU R39, [R1+0xa00] ;  /* 0x000a000001277983 */ /* 0x000ee20000300800 */
[----:B------:R-:W3:Y:S01]  /*1b520*/  LDL.LU R43, [R1+0xa24] ;  /* 0x000a2400012b7983 */ /* 0x000ee20000300800 */
[----:B0-----:R-:W3:Y:S02]  /*1b530*/  LDL.LU R61, [R1+0x9f8] ;  /* 0x0009f800013d7983 */ /* 0x001ee40000300800 */
[----:B------:R-:W3:Y:S01]  /*1b540*/  LDL.LU R20, [R1+0xa1c] ;  /* 0x000a1c0001147983 */ /* 0x000ee20000300800 */
[----:B--2---:R-:W-:-:S05]  /*1b550*/  IADD3 R60, P5, R60, R8, RZ ;  /* 0x000000083c3c7210 */ /* 0x004fca0007fbe0ff */
[----:B------:R0:W-:Y:S01]  /*1b560*/  STL [R1+0xa30], R60 ;  /* 0x000a303c01007387 */ /* 0x0001e20000100800 */
[----:B----4-:R-:W-:-:S03]  /*1b570*/  IMAD.X R25, R25, 0x1, R0, P6 ;  /* 0x0000000119197824 */ /* 0x010fc600030e0600 */
[----:B0-----:R-:W2:Y:S01]  /*1b580*/  LDL.LU R60, [R1+0x9f0] ;  /* 0x0009f000013c7983 */ /* 0x001ea20000300800 */
[----:B------:R-:W4:Y:S02]  /*1b590*/  LDL.LU R38, [R1+0xa14] ;  /* 0x000a140001267983 */ /* 0x000f240000300800 */
[----:B------:R-:W4:Y:S01]  /*1b5a0*/  LDL.LU R42, [R1+0x9e8] ;  /* 0x0009e800012a7983 */ /* 0x000f220000300800 */
[----:B------:R-:W-:Y:S04]  /*1b5b0*/  STL [R1+0xa54], R25 ;  /* 0x000a541901007387 */ /* 0x000fe80000100800 */
[----:B------:R-:W4:Y:S01]  /*1b5c0*/  LDL.LU R37, [R1+0xa0c] ;  /* 0x000a0c0001257983 */ /* 0x000f220000300800 */
[----:B------:R-:W-:-:S05]  /*1b5d0*/  IADD3 R3, P6, R3, R8, RZ ;  /* 0x0000000803037210 */ /* 0x000fca0007fde0ff */
[----:B------:R0:W-:Y:S01]  /*1b5e0*/  STL [R1+0xa28], R3 ;  /* 0x000a280301007387 */ /* 0x0001e20000100800 */
[----:B------:R-:W4:Y:S02]  /*1b5f0*/  LDL.LU R41, [R1+0x9e0] ;  /* 0x0009e00001297983 */ /* 0x000f240000300800 */
[----:B------:R-:W4:Y:S01]  /*1b600*/  LDL.LU R36, [R1+0xa04] ;  /* 0x000a040001247983 */ /* 0x000f220000300800 */
[----:B0-----:R-:W4:Y:S01]  /*1b610*/  LDL.LU R3, [R1+0x9d8] ;  /* 0x0009d80001037983 */ /* 0x001f220000300800 */
[----:B------:R-:W4:Y:S02]  /*1b620*/  LDL.LU R40, [R1+0x9fc] ;  /* 0x0009fc0001287983 */ /* 0x000f240000300800 */
[----:B------:R-:W4:Y:S02]  /*1b630*/  LDL.LU R13, [R1+0x9d0] ;  /* 0x0009d000010d7983 */ /* 0x000f240000300800 */
[----:B------:R-:W4:Y:S02]  /*1b640*/  LDL.LU R17, [R1+0x9f4] ;  /* 0x0009f40001117983 */ /* 0x000f240000300800 */
[----:B------:R-:W-:-:S05]  /*1b650*/  IMAD.X R24, R24, 0x1, R0, P1 ;  /* 0x0000000118187824 */ /* 0x000fca00008e0600 */
[----:B------:R0:W-:Y:S01]  /*1b660*/  STL [R1+0xa4c], R24 ;  /* 0x000a4c1801007387 */ /* 0x0001e20000100800 */
[----:B------:R-:W4:Y:S02]  /*1b670*/  LDL.LU R12, [R1+0x9c8] ;  /* 0x0009c800010c7983 */ /* 0x000f240000300800 */
[----:B------:R-:W4:Y:S02]  /*1b680*/  LDL.LU R16, [R1+0x9ec] ;  /* 0x0009ec0001107983 */ /* 0x000f240000300800 */
[----:B------:R-:W4:Y:S01]  /*1b690*/  LDL.LU R21, [R1+0x9c0] ;  /* 0x0009c00001157983 */ /* 0x000f220000300800 */
[----:B------:R-:W4:Y:S04]  /*1b6a0*/  LDL.LU R25, [R1+0x9e4] ;  /* 0x0009e40001197983 */ /* 0x000f280000300800 */
[----:B0-----:R-:W4:Y:S01]  /*1b6b0*/  LDL.LU R24, [R1+0x9b8] ;  /* 0x0009b80001187983 */ /* 0x001f220000300800 */
[-C--:B---3--:R-:W-:Y:S01]  /*1b6c0*/  IADD3 R46, P1, R46, R8.reuse, RZ ;  /* 0x000000082e2e7210 */ /* 0x088fe20007f3e0ff */
[--C-:B------:R-:W-:Y:S01]  /*1b6d0*/  IMAD.X R47, R47, 0x1, R0.reuse, P2 ;  /* 0x000000012f2f7824 */ /* 0x100fe200010e0600 */
[-C--:B------:R-:W-:Y:S01]  /*1b6e0*/  IADD3 R54, P2, R54, R8.reuse, RZ ;  /* 0x0000000836367210 */ /* 0x080fe20007f5e0ff */
[--C-:B------:R-:W-:Y:S01]  /*1b6f0*/  IMAD.X R55, R55, 0x1, R0.reuse, P3 ;  /* 0x0000000137377824 */ /* 0x100fe200018e0600 */
[----:B------:R-:W-:Y:S01]  /*1b700*/  IADD3 R58, P3, R58, R8, RZ ;  /* 0x000000083a3a7210 */ /* 0x000fe20007f7e0ff */
[----:B------:R-:W-:Y:S01]  /*1b710*/  STL [R1+0xa20], R46 ;  /* 0x000a202e01007387 */ /* 0x000fe20000100800 */
[----:B------:R-:W-:-:S02]  /*1b720*/  IMAD.X R59, R59, 0x1, R0, P4 ;  /* 0x000000013b3b7824 */ /* 0x000fc400020e0600 */
[----:B------:R-:W-:Y:S01]  /*1b730*/  STL [R1+0xa44], R47 ;  /* 0x000a442f01007387 */ /* 0x000fe20000100800 */
[-C--:B------:R-:W-:Y:S01]  /*1b740*/  IADD3 R28, P4, R28, R8.reuse, RZ ;  /* 0x000000081c1c7210 */ /* 0x080fe20007f9e0ff */
[----:B------:R-:W-:Y:S01]  /*1b750*/  STL [R1+0xa18], R54 ;  /* 0x000a183601007387 */ /* 0x000fe20000100800 */
[--C-:B------:R-:W-:Y:S02]  /*1b760*/  IMAD.X R9, R9, 0x1, R0.reuse, P5 ;  /* 0x0000000109097824 */ /* 0x100fe400028e0600 */
[--C-:B------:R-:W-:Y:S02]  /*1b770*/  IMAD.X R43, R43, 0x1, R0.reuse, P6 ;  /* 0x000000012b2b7824 */ /* 0x100fe400030e0600 */
[----:B------:R-:W-:Y:S01]  /*1b780*/  STL [R1+0xa3c], R55 ;  /* 0x000a3c3701007387 */ /* 0x000fe20000100800 */
[-C--:B------:R-:W-:Y:S01]  /*1b790*/  IADD3 R61, P6, R61, R8.reuse, RZ ;  /* 0x000000083d3d7210 */ /* 0x080fe20007fde0ff */
[----:B------:R-:W-:Y:S01]  /*1b7a0*/  STL [R1+0xa10], R58 ;  /* 0x000a103a01007387 */ /* 0x000fe20000100800 */
[----:B------:R-:W-:Y:S01]  /*1b7b0*/  IADD3 R39, P5, R39, R8, RZ ;  /* 0x0000000827277210 */ /* 0x000fe20007fbe0ff */
[----:B------:R-:W-:Y:S02]  /*1b7c0*/  STL [R1+0xa34], R59 ;  /* 0x000a343b01007387 */ /* 0x000fe40000100800 */
[----:B------:R-:W-:Y:S01]  /*1b7d0*/  STL [R1+0xa08], R28 ;  /* 0x000a081c01007387 */ /* 0x000fe20000100800 */
[----:B------:R-:W-:Y:S01]  /*1b7e0*/  STL [R1+0xa2c], R9 ;  /* 0x000a2c0901007387 */ /* 0x000fe20000100800 */
[----:B------:R0:W-:Y:S02]  /*1b7f0*/  STL [R1+0x9f8], R61 ;  /* 0x0009f83d01007387 */ /* 0x0001e40000100800 */
[----:B------:R-:W-:-:S02]  /*1b800*/  IMAD.X R20, R20, 0x1, R0, P1 ;  /* 0x0000000114147824 */ /* 0x000fc400008e0600 */
[----:B------:R-:W-:Y:S01]  /*1b810*/  STL [R1+0xa00], R39 ;  /* 0x000a002701007387 */ /* 0x000fe20000100800 */
[----:B0-----:R-:W3:Y:S01]  /*1b820*/  LDL.LU R61, [R1+0x9dc] ;  /* 0x0009dc00013d7983 */ /* 0x001ee20000300800 */
[----:B------:R-:W-:Y:S02]  /*1b830*/  STL [R1+0xa24], R43 ;  /* 0x000a242b01007387 */ /* 0x000fe40000100800 */
[----:B------:R0:W-:Y:S02]  /*1b840*/  STL [R1+0xa1c], R20 ;  /* 0x000a1c1401007387 */ /* 0x0001e40000100800 */
[----:B0-----:R-:W3:Y:S01]  /*1b850*/  LDL.LU R20, [R1+0x9b0] ;  /* 0x0009b00001147983 */ /* 0x001ee20000300800 */
[-C--:B--2---:R-:W-:Y:S01]  /*1b860*/  IADD3 R60, P1, R60, R8.reuse, RZ ;  /* 0x000000083c3c7210 */ /* 0x084fe20007f3e0ff */
[----:B----4-:R-:W-:Y:S01]  /*1b870*/  IMAD.X R38, R38, 0x1, R0, P2 ;  /* 0x0000000126267824 */ /* 0x010fe200010e0600 */
[----:B------:R-:W-:-:S03]  /*1b880*/  IADD3 R42, P2, R42, R8, RZ ;  /* 0x000000082a2a7210 */ /* 0x000fc60007f5e0ff */
[----:B------:R0:W-:Y:S01]  /*1b890*/  STL [R1+0x9f0], R60 ;  /* 0x0009f03c01007387 */ /* 0x0001e20000100800 */
[----:B------:R-:W-:-:S03]  /*1b8a0*/  IMAD.X R37, R37, 0x1, R0, P3 ;  /* 0x0000000125257824 */ /* 0x000fc600018e0600 */
[----:B0-----:R-:W2:Y:S01]  /*1b8b0*/  LDL.LU R60, [R1+0x9d4] ;  /* 0x0009d400013c7983 */ /* 0x001ea20000300800 */
[----:B------:R-:W-:Y:S01]  /*1b8c0*/  IMAD.X R36, R36, 0x1, R0, P4 ;  /* 0x0000000124247824 */ /* 0x000fe200020e0600 */
[-C--:B------:R-:W-:Y:S01]  /*1b8d0*/  IADD3 R41, P3, R41, R8.reuse, RZ ;  /* 0x0000000829297210 */ /* 0x080fe20007f7e0ff */
[----:B------:R-:W-:Y:S01]  /*1b8e0*/  STL [R1+0xa14], R38 ;  /* 0x000a142601007387 */ /* 0x000fe20000100800 */
[----:B------:R-:W-:Y:S01]  /*1b8f0*/  STL [R1+0x9e8], R42 ;  /* 0x0009e82a01007387 */ /* 0x000fe20000100800 */
[----:B------:R-:W-:-:S03]  /*1b900*/  IADD3 R3, P4, R3, R8, RZ ;  /* 0x0000000803037210 */ /* 0x000fc60007f9e0ff */
[----:B------:R-:W-:Y:S01]  /*1b910*/  STL [R1+0xa0c], R37 ;  /* 0x000a0c2501007387 */ /* 0x000fe20000100800 */
[--C-:B------:R-:W-:Y:S01]  /*1b920*/  IMAD.X R40, R40, 0x1, R0.reuse, P5 ;  /* 0x0000000128287824 */ /* 0x100fe200028e0600 */
[-C--:B------:R-:W-:Y:S01]  /*1b930*/  IADD3 R13, P5, R13, R8.reuse, RZ ;  /* 0x000000080d0d7210 */ /* 0x080fe20007fbe0ff */
[--C-:B------:R-:W-:Y:S01]  /*1b940*/  IMAD.X R17, R17, 0x1, R0.reuse, P6 ;  /* 0x0000000111117824 */ /* 0x100fe200030e0600 */
[----:B------:R0:W-:Y:S01]  /*1b950*/  STL [R1+0x9d8], R3 ;  /* 0x0009d80301007387 */ /* 0x0001e20000100800 */
[----:B------:R-:W-:Y:S03]  /*1b960*/  STL [R1+0x9e0], R41 ;  /* 0x0009e02901007387 */ /* 0x000fe60000100800 */
[----:B0-----:R-:W4:Y:S01]  /*1b970*/  LDL.LU R3, [R1+0x9a8] ;  /* 0x0009a80001037983 */ /* 0x001f220000300800 */
[----:B------:R-:W-:Y:S01]  /*1b980*/  STL [R1+0xa04], R36 ;  /* 0x000a042401007387 */ /* 0x000fe20000100800 */
[-C--:B------:R-:W-:Y:S01]  /*1b990*/  IADD3 R12, P6, R12, R8.reuse, RZ ;  /* 0x000000080c0c7210 */ /* 0x080fe20007fde0ff */
[--C-:B------:R-:W-:Y:S01]  /*1b9a0*/  IMAD.X R16, R16, 0x1, R0.reuse, P1 ;  /* 0x0000000110107824 */ /* 0x100fe200008e0600 */
[----:B------:R-:W-:Y:S01]  /*1b9b0*/  STL [R1+0x9fc], R40 ;  /* 0x0009fc2801007387 */ /* 0x000fe20000100800 */
[----:B------:R-:W-:Y:S01]  /*1b9c0*/  STL [R1+0x9d0], R13 ;  /* 0x0009d00d01007387 */ /* 0x000fe20000100800 */
[-C--:B------:R-:W-:Y:S01]  /*1b9d0*/  IADD3 R21, P1, R21, R8.reuse, RZ ;  /* 0x0000000815157210 */ /* 0x080fe20007f3e0ff */
[----:B------:R-:W-:Y:S02]  /*1b9e0*/  STL [R1+0x9f4], R17 ;  /* 0x0009f41101007387 */ /* 0x000fe40000100800 */
[--C-:B------:R-:W-:Y:S01]  /*1b9f0*/  IMAD.X R25, R25, 0x1, R0.reuse, P2 ;  /* 0x0000000119197824 */ /* 0x100fe200010e0600 */
[----:B------:R-:W-:Y:S01]  /*1ba00*/  STL [R1+0x9c8], R12 ;  /* 0x0009c80c01007387 */ /* 0x000fe20000100800 */
[----:B------:R-:W-:Y:S01]  /*1ba10*/  STL [R1+0x9ec], R16 ;  /* 0x0009ec1001007387 */ /* 0x000fe20000100800 */
[----:B------:R-:W-:Y:S01]  /*1ba20*/  IADD3 R24, P2, R24, R8, RZ ;  /* 0x0000000818187210 */ /* 0x000fe20007f5e0ff */
        /* <DEDUP_REMOVED lines=15> */
[----:B---3--:R-:W-:-:S05]  /*1bb20*/  IMAD.X R61, R61, 0x1, R0, P3 ;  /* 0x000000013d3d7824 */ /* 0x008fca00018e0600 */
[----:B------:R0:W-:Y:S01]  /*1bb30*/  STL [R1+0x9dc], R61 ;  /* 0x0009dc3d01007387 */ /* 0x0001e20000100800 */
[----:B------:R-:W-:-:S03]  /*1bb40*/  IADD3 R20, P3, R20, R8, RZ ;  /* 0x0000000814147210 */ /* 0x000fc60007f7e0ff */
[----:B0-----:R-:W3:Y:S01]  /*1bb50*/  LDL.LU R61, [R1+0x99c] ;  /* 0x00099c00013d7983 */ /* 0x001ee20000300800 */
[----:B------:R-:W3:Y:S02]  /*1bb60*/  LDL.LU R38, [R1+0x970] ;  /* 0x0009700001267983 */ /* 0x000ee40000300800 */
[----:B------:R-:W3:Y:S02]  /*1bb70*/  LDL.LU R42, [R1+0x994] ;  /* 0x00099400012a7983 */ /* 0x000ee40000300800 */
[----:B------:R-:W-:Y:S01]  /*1bb80*/  STL [R1+0x9b0], R20 ;  /* 0x0009b01401007387 */ /* 0x000fe20000100800 */
[----:B------:R-:W3:Y:S01]  /*1bb90*/  LDL.LU R37, [R1+0x968] ;  /* 0x0009680001257983 */ /* 0x000ee20000300800 */
[----:B--2---:R-:W-:-:S05]  /*1bba0*/  IMAD.X R60, R60, 0x1, R0, P4 ;  /* 0x000000013c3c7824 */ /* 0x004fca00020e0600 */
[----:B------:R0:W-:Y:S01]  /*1bbb0*/  STL [R1+0x9d4], R60 ;  /* 0x0009d43c01007387 */ /* 0x0001e20000100800 */
[----:B------:R-:W2:Y:S02]  /*1bbc0*/  LDL.LU R41, [R1+0x98c] ;  /* 0x00098c0001297983 */ /* 0x000ea40000300800 */
[----:B------:R-:W2:Y:S01]  /*1bbd0*/  LDL.LU R36, [R1+0x960] ;  /* 0x0009600001247983 */ /* 0x000ea20000300800 */
[----:B0-----:R-:W2:Y:S01]  /*1bbe0*/  LDL.LU R60, [R1+0x984] ;  /* 0x00098400013c7983 */ /* 0x001ea20000300800 */
[----:B------:R-:W2:Y:S02]  /*1bbf0*/  LDL.LU R40, [R1+0x958] ;  /* 0x0009580001287983 */ /* 0x000ea40000300800 */
[----:B------:R-:W2:Y:S02]  /*1bc00*/  LDL.LU R13, [R1+0x97c] ;  /* 0x00097c00010d7983 */ /* 0x000ea40000300800 */
[----:B------:R-:W2:Y:S01]  /*1bc10*/  LDL.LU R17, [R1+0x950] ;  /* 0x0009500001117983 */ /* 0x000ea20000300800 */
[----:B----4-:R-:W-:-:S05]  /*1bc20*/  IADD3 R3, P4, R3, R8, RZ ;  /* 0x0000000803037210 */ /* 0x010fca0007f9e0ff */
[----:B------:R0:W-:Y:S01]  /*1bc30*/  STL [R1+0x9a8], R3 ;  /* 0x0009a80301007387 */ /* 0x0001e20000100800 */
[----:B------:R-:W4:Y:S02]  /*1bc40*/  LDL.LU R12, [R1+0x974] ;  /* 0x00097400010c7983 */ /* 0x000f240000300800 */
[----:B------:R-:W4:Y:S02]  /*1bc50*/  LDL.LU R16, [R1+0x948] ;  /* 0x0009480001107983 */ /* 0x000f240000300800 */
[----:B------:R-:W4:Y:S01]  /*1bc60*/  LDL.LU R21, [R1+0x96c] ;  /* 0x00096c0001157983 */ /* 0x000f220000300800 */
[----:B------:R-:W4:Y:S01]  /*1bc70*/  LDL.LU R20, [R1+0x940] ;  /* 0x0009400001147983 */ /* 0x000f220000300800 */
[----:B------:R-:W-:-:S03]  /*1bc80*/  IMAD.X R46, R46, 0x1, R0, P5 ;  /* 0x000000012e2e7824 */ /* 0x000fc600028e0600 */
[----:B0-----:R-:W4:Y:S01]  /*1bc90*/  LDL.LU R3, [R1+0x964] ;  /* 0x0009640001037983 */ /* 0x001f220000300800 */
[-C--:B------:R-:W-:Y:S01]  /*1bca0*/  IADD3 R47, P5, R47, R8.reuse, RZ ;  /* 0x000000082f2f7210 */ /* 0x080fe20007fbe0ff */
[--C-:B------:R-:W-:Y:S01]  /*1bcb0*/  IMAD.X R54, R54, 0x1, R0.reuse, P6 ;  /* 0x0000000136367824 */ /* 0x100fe200030e0600 */
[-C--:B------:R-:W-:Y:S01]  /*1bcc0*/  IADD3 R55, P6, R55, R8.reuse, RZ ;  /* 0x0000000837377210 */ /* 0x080fe20007fde0ff */
[--C-:B------:R-:W-:Y:S01]  /*1bcd0*/  IMAD.X R58, R58, 0x1, R0.reuse, P1 ;  /* 0x000000013a3a7824 */ /* 0x100fe200008e0600 */
[----:B------:R-:W-:Y:S01]  /*1bce0*/  STL [R1+0x9cc], R46 ;  /* 0x0009cc2e01007387 */ /* 0x000fe20000100800 */
[-C--:B------:R-:W-:Y:S01]  /*1bcf0*/  IADD3 R59, P1, R59, R8.reuse, RZ ;  /* 0x000000083b3b7210 */ /* 0x080fe20007f3e0ff */
[----:B------:R-:W-:Y:S02]  /*1bd00*/  STL [R1+0x9a0], R47 ;  /* 0x0009a02f01007387 */ /* 0x000fe40000100800 */
[--C-:B------:R-:W-:Y:S01]  /*1bd10*/  IMAD.X R28, R28, 0x1, R0.reuse, P2 ;  /* 0x000000011c1c7824 */ /* 0x100fe200010e0600 */
[----:B------:R-:W-:Y:S01]  /*1bd20*/  STL [R1+0x9c4], R54 ;  /* 0x0009c43601007387 */ /* 0x000fe20000100800 */
[----:B------:R-:W-:Y:S01]  /*1bd30*/  IADD3 R9, P2, R9, R8, RZ ;  /* 0x0000000809097210 */ /* 0x000fe20007f5e0ff */
[----:B------:R-:W-:Y:S02]  /*1bd40*/  STL [R1+0x998], R55 ;  /* 0x0009983701007387 */ /* 0x000fe40000100800 */
[--C-:B------:R-:W-:Y:S01]  /*1bd50*/  IMAD.X R24, R24, 0x1, R0.reuse, P4 ;  /* 0x0000000118187824 */ /* 0x100fe200020e0600 */
[----:B------:R-:W-:Y:S01]  /*1bd60*/  STL [R1+0x9bc], R58 ;  /* 0x0009bc3a01007387 */ /* 0x000fe20000100800 */
[----:B------:R-:W-:-:S02]  /*1bd70*/  IMAD.X R39, R39, 0x1, R0, P3 ;  /* 0x0000000127277824 */ /* 0x000fc400018e0600 */
[----:B------:R-:W-:Y:S02]  /*1bd80*/  STL [R1+0x990], R59 ;  /* 0x0009903b01007387 */ /* 0x000fe40000100800 */
[----:B------:R-:W-:Y:S01]  /*1bd90*/  STL [R1+0x9b4], R28 ;  /* 0x0009b41c01007387 */ /* 0x000fe20000100800 */
[----:B------:R-:W-:Y:S01]  /*1bda0*/  STL [R1+0x988], R9 ;  /* 0x0009880901007387 */ /* 0x000fe20000100800 */
[----:B------:R0:W-:Y:S02]  /*1bdb0*/  STL [R1+0x9a4], R24 ;  /* 0x0009a41801007387 */ /* 0x0001e40000100800 */
[----:B------:R-:W-:Y:S01]  /*1bdc0*/  STL [R1+0x9ac], R39 ;  /* 0x0009ac2701007387 */ /* 0x000fe20000100800 */
[----:B0-----:R-:W4:Y:S01]  /*1bdd0*/  LDL.LU R24, [R1+0x938] ;  /* 0x0009380001187983 */ /* 0x001f220000300800 */
[-C--:B------:R-:W-:Y:S02]  /*1bde0*/  IADD3 R43, P3, R43, R8.reuse, RZ ;  /* 0x000000082b2b7210 */ /* 0x080fe40007f7e0ff */
[----:B------:R-:W-:-:S03]  /*1bdf0*/  IADD3 R25, P4, R25, R8, RZ ;  /* 0x0000000819197210 */ /* 0x000fc60007f9e0ff */
[----:B------:R-:W-:Y:S02]  /*1be00*/  STL [R1+0x980], R43 ;  /* 0x0009802b01007387 */ /* 0x000fe40000100800 */
[----:B------:R0:W-:Y:S02]  /*1be10*/  STL [R1+0x978], R25 ;  /* 0x0009781901007387 */ /* 0x0001e40000100800 */
[--C-:B---3--:R-:W-:Y:S01]  /*1be20*/  IMAD.X R61, R61, 0x1, R0.reuse, P5 ;  /* 0x000000013d3d7824 */ /* 0x108fe200028e0600 */
[----:B0-----:R-:W3:Y:S01]  /*1be30*/  LDL.LU R25, [R1+0x95c] ;  /* 0x00095c0001197983 */ /* 0x001ee20000300800 */
[-C--:B------:R-:W-:Y:S01]  /*1be40*/  IADD3 R38, P5, R38, R8.reuse, RZ ;  /* 0x0000000826267210 */ /* 0x080fe20007fbe0ff */
[----:B------:R-:W-:Y:S02]  /*1be50*/  IMAD.X R42, R42, 0x1, R0, P6 ;  /* 0x000000012a2a7824 */ /* 0x000fe400030e0600 */
[----:B------:R0:W-:Y:S01]  /*1be60*/  STL [R1+0x99c], R61 ;  /* 0x00099c3d01007387 */ /* 0x0001e20000100800 */
[----:B------:R-:W-:-:S03]  /*1be70*/  IADD3 R37, P6, R37, R8, RZ ;  /* 0x0000000825257210 */ /* 0x000fc60007fde0ff */
[----:B0-----:R-:W3:Y:S01]  /*1be80*/  LDL.LU R61, [R1+0x930] ;  /* 0x00093000013d7983 */ /* 0x001ee20000300800 */
[----:B------:R-:W-:Y:S02]  /*1be90*/  STL [R1+0x970], R38 ;  /* 0x0009702601007387 */ /* 0x000fe40000100800 */
[----:B------:R-:W-:Y:S02]  /*1bea0*/  STL [R1+0x994], R42 ;  /* 0x0009942a01007387 */ /* 0x000fe40000100800 */
[----:B------:R-:W-:Y:S02]  /*1beb0*/  STL [R1+0x968], R37 ;  /* 0x0009682501007387 */ /* 0x000fe40000100800 */
[--C-:B--2---:R-:W-:Y:S01]  /*1bec0*/  IMAD.X R41, R41, 0x1, R0.reuse, P1 ;  /* 0x0000000129297824 */ /* 0x104fe200008e0600 */
[-C--:B------:R-:W-:Y:S01]  /*1bed0*/  IADD3 R36, P1, R36, R8.reuse, RZ ;  /* 0x0000000824247210 */ /* 0x080fe20007f3e0ff */
[--C-:B------:R-:W-:Y:S01]  /*1bee0*/  IMAD.X R60, R60, 0x1, R0.reuse, P2 ;  /* 0x000000013c3c7824 */ /* 0x100fe200010e0600 */
[-C--:B------:R-:W-:Y:S01]  /*1bef0*/  IADD3 R40, P2, R40, R8.reuse, RZ ;  /* 0x0000000828287210 */ /* 0x080fe20007f5e0ff */
[----:B------:R-:W-:Y:S01]  /*1bf00*/  IMAD.X R13, R13, 0x1, R0, P3 ;  /* 0x000000010d0d7824 */ /* 0x000fe200018e0600 */
[----:B------:R-:W-:-:S02]  /*1bf10*/  IADD3 R17, P3, R17, R8, RZ ;  /* 0x0000000811117210 */ /* 0x000fc40007f7e0ff */
[----:B------:R0:W-:Y:S01]  /*1bf20*/  STL [R1+0x984], R60 ;  /* 0x0009843c01007387 */ /* 0x0001e20000100800 */
[----:B------:R-:W-:Y:S02]  /*1bf30*/  STL [R1+0x98c], R41 ;  /* 0x00098c2901007387 */ /* 0x000fe40000100800 */
[--C-:B----4-:R-:W-:Y:S01]  /*1bf40*/  IMAD.X R12, R12, 0x1, R0.reuse, P4 ;  /* 0x000000010c0c7824 */ /* 0x110fe200020e0600 */
[----:B0-----:R-:W2:Y:S01]  /*1bf50*/  LDL.LU R60, [R1+0x954] ;  /* 0x00095400013c7983 */ /* 0x001ea20000300800 */
[----:B------:R-:W-:Y:S01]  /*1bf60*/  STL [R1+0x960], R36 ;  /* 0x0009602401007387 */ /* 0x000fe20000100800 */
[-C--:B------:R-:W-:Y:S01]  /*1bf70*/  IADD3 R16, P4, R16, R8.reuse, RZ ;  /* 0x0000000810107210 */ /* 0x080fe20007f9e0ff */
[----:B------:R-:W-:Y:S01]  /*1bf80*/  STL [R1+0x958], R40 ;  /* 0x0009582801007387 */ /* 0x000fe20000100800 */
[----:B------:R-:W-:Y:S01]  /*1bf90*/  STL [R1+0x97c], R13 ;  /* 0x00097c0d01007387 */ /* 0x000fe20000100800 */
[--C-:B------:R-:W-:Y:S02]  /*1bfa0*/  IMAD.X R21, R21, 0x1, R0.reuse, P5 ;  /* 0x0000000115157824 */ /* 0x100fe400028e0600 */
[----:B------:R-:W-:Y:S01]  /*1bfb0*/  STL [R1+0x950], R17 ;  /* 0x0009501101007387 */ /* 0x000fe20000100800 */
[----:B------:R-:W-:Y:S01]  /*1bfc0*/  IADD3 R20, P5, R20, R8, RZ ;  /* 0x0000000814147210 */ /* 0x000fe20007fbe0ff */
        /* <DEDUP_REMOVED lines=21> */
[----:B------:R-:W4:Y:S02]  /*1c120*/  LDL.LU R38, [R1+0x91c] ;  /* 0x00091c0001267983 */ /* 0x000f240000300800 */
[----:B---3--:R-:W-:Y:S02]  /*1c130*/  IMAD.X R25, R25, 0x1, R0, P1 ;  /* 0x0000000119197824 */ /* 0x008fe400008e0600 */
[----:B------:R-:W3:Y:S03]  /*1c140*/  LDL.LU R42, [R1+0x8f0] ;  /* 0x0008f000012a7983 */ /* 0x000ee60000300800 */
[----:B------:R-:W-:Y:S01]  /*1c150*/  STL [R1+0x95c], R25 ;  /* 0x00095c1901007387 */ /* 0x000fe20000100800 */
[----:B------:R-:W3:Y:S01]  /*1c160*/  LDL.LU R37, [R1+0x914] ;  /* 0x0009140001257983 */ /* 0x000ee20000300800 */
[----:B------:R-:W-:-:S05]  /*1c170*/  IADD3 R61, P1, R61, R8, RZ ;  /* 0x000000083d3d7210 */ /* 0x000fca0007f3e0ff */
        /* <DEDUP_REMOVED lines=14> */
[--C-:B------:R-:W-:Y:S02]  /*1c260*/  IMAD.X R47, R47, 0x1, R0.reuse, P3 ;  /* 0x000000012f2f7824 */ /* 0x100fe400018e0600 */
[----:B0-----:R-:W4:Y:S01]  /*1c270*/  LDL.LU R60, [R1+0x8c0] ;  /* 0x0008c000013c7983 */ /* 0x001f220000300800 */
        /* <DEDUP_REMOVED lines=20> */
[----:B0-----:R-:W4:Y:S01]  /*1c3c0*/  LDL.LU R3, [R1+0x8e4] ;  /* 0x0008e40001037983 */ /* 0x001f220000300800 */
[----:B------:R-:W-:Y:S02]  /*1c3d0*/  STL [R1+0x92c], R43 ;  /* 0x00092c2b01007387 */ /* 0x000fe40000100800 */
[----:B------:R0:W-:Y:S01]  /*1c3e0*/  STL [R1+0x924], R20 ;  /* 0x0009241401007387 */ /* 0x0001e20000100800 */
[-C--:B------:R-:W-:Y:S01]  /*1c3f0*/  IADD3 R24, P2, R24, R8.reuse, RZ ;  /* 0x0000000818187210 */ /* 0x080fe20007f5e0ff */
[----:B0-----:R-:W4:Y:S04]  /*1c400*/  LDL.LU R20, [R1+0x8b8] ;  /* 0x0008b80001147983 */ /* 0x001f280000300800 */
[----:B------:R0:W-:Y:S02]  /*1c410*/  STL [R1+0x8f8], R24 ;  /* 0x0008f81801007387 */ /* 0x0001e40000100800 */
[----:B0-----:R-:W4:Y:S01]  /*1c420*/  LDL.LU R24, [R1+0x8dc] ;  /* 0x0008dc0001187983 */ /* 0x001f220000300800 */
[--C-:B------:R-:W-:Y:S01]  /*1c430*/  IMAD.X R38, R38, 0x1, R0.reuse, P3 ;  /* 0x0000000126267824 */ /* 0x100fe200018e0600 */
[----:B---3--:R-:W-:Y:S01]  /*1c440*/  IADD3 R42, P3, R42, R8, RZ ;  /* 0x000000082a2a7210 */ /* 0x008fe20007f7e0ff */
[----:B------:R-:W-:-:S03]  /*1c450*/  IMAD.X R37, R37, 0x1, R0, P4 ;  /* 0x0000000125257824 */ /* 0x000fc600020e0600 */
[----:B------:R-:W-:Y:S01]  /*1c460*/  STL [R1+0x91c], R38 ;  /* 0x00091c2601007387 */ /* 0x000fe20000100800 */
[--C-:B------:R-:W-:Y:S01]  /*1c470*/  IMAD.X R36, R36, 0x1, R0.reuse, P5 ;  /* 0x0000000124247824 */ /* 0x100fe200028e0600 */
[-C--:B------:R-:W-:Y:S02]  /*1c480*/  IADD3 R41, P4, R41, R8.reuse, RZ ;  /* 0x0000000829297210 */ /* 0x080fe40007f9e0ff */
[----:B------:R-:W-:Y:S01]  /*1c490*/  STL [R1+0x8f0], R42 ;  /* 0x0008f02a01007387 */ /* 0x000fe20000100800 */
[----:B------:R-:W-:Y:S01]  /*1c4a0*/  STL [R1+0x914], R37 ;  /* 0x0009142501007387 */ /* 0x000fe20000100800 */
[-C--:B------:R-:W-:Y:S01]  /*1c4b0*/  IADD3 R61, P5, R61, R8.reuse, RZ ;  /* 0x000000083d3d7210 */ /* 0x080fe20007fbe0ff */
[--C-:B------:R-:W-:Y:S01]  /*1c4c0*/  IMAD.X R40, R40, 0x1, R0.reuse, P6 ;  /* 0x0000000128287824 */ /* 0x100fe200030e0600 */
[-C--:B------:R-:W-:Y:S01]  /*1c4d0*/  IADD3 R13, P6, R13, R8.reuse, RZ ;  /* 0x000000080d0d7210 */ /* 0x080fe20007fde0ff */
[--C-:B------:R-:W-:Y:S02]  /*1c4e0*/  IMAD.X R17, R17, 0x1, R0.reuse, P1 ;  /* 0x0000000111117824 */ /* 0x100fe400008e0600 */
[----:B------:R0:W-:Y:S01]  /*1c4f0*/  STL [R1+0x8e0], R61 ;  /* 0x0008e03d01007387 */ /* 0x0001e20000100800 */
[----:B------:R-:W-:Y:S03]  /*1c500*/  STL [R1+0x8e8], R41 ;  /* 0x0008e82901007387 */ /* 0x000fe60000100800 */
        /* <DEDUP_REMOVED lines=32> */
[----:B------:R-:W4:Y:S02]  /*1c710*/  LDL.LU R42, [R1+0x89c] ;  /* 0x00089c00012a7983 */ /* 0x000f240000300800 */
[----:B------:R0:W-:Y:S01]  /*1c720*/  STL [R1+0x8b8], R20 ;  /* 0x0008b81401007387 */ /* 0x0001e20000100800 */
[----:B------:R-:W4:Y:S01]  /*1c730*/  LDL.LU R37, [R1+0x870] ;  /* 0x0008700001257983 */ /* 0x000f220000300800 */
[----:B------:R-:W-:-:S05]  /*1c740*/  IMAD.X R24, R24, 0x1, R0, P5 ;  /* 0x0000000118187824 */ /* 0x000fca00028e0600 */
[----:B------:R1:W-:Y:S01]  /*1c750*/  STL [R1+0x8dc], R24 ;  /* 0x0008dc1801007387 */ /* 0x0003e20000100800 */
[----:B------:R-:W4:Y:S02]  /*1c760*/  LDL.LU R41, [R1+0x894] ;  /* 0x0008940001297983 */ /* 0x000f240000300800 */
[----:B------:R-:W4:Y:S02]  /*1c770*/  LDL.LU R36, [R1+0x868] ;  /* 0x0008680001247983 */ /* 0x000f240000300800 */
[----:B0-----:R-:W4:Y:S01]  /*1c780*/  LDL.LU R20, [R1+0x88c] ;  /* 0x00088c0001147983 */ /* 0x001f220000300800 */
[----:B------:R-:W4:Y:S01]  /*1c790*/  LDL.LU R40, [R1+0x860] ;  /* 0x0008600001287983 */ /* 0x000f220000300800 */
[----:B------:R-:W4:Y:S02]  /*1c7a0*/  LDL.LU R13, [R1+0x884] ;  /* 0x00088400010d7983 */ /* 0x000f240000300800 */
[----:B------:R-:W4:Y:S01]  /*1c7b0*/  LDL.LU R17, [R1+0x858] ;  /* 0x0008580001117983 */ /* 0x000f220000300800 */
[----:B---3--:R-:W-:-:S05]  /*1c7c0*/  IADD3 R61, P5, R61, R8, RZ ;  /* 0x000000083d3d7210 */ /* 0x008fca0007fbe0ff */
[----:B------:R0:W-:Y:S01]  /*1c7d0*/  STL [R1+0x8b0], R61 ;  /* 0x0008b03d01007387 */ /* 0x0001e20000100800 */
[----:B------:R-:W3:Y:S02]  /*1c7e0*/  LDL.LU R12, [R1+0x87c] ;  /* 0x00087c00010c7983 */ /* 0x000ee40000300800 */
[----:B------:R-:W3:Y:S02]  /*1c7f0*/  LDL.LU R16, [R1+0x850] ;  /* 0x0008500001107983 */ /* 0x000ee40000300800 */
[----:B------:R-:W3:Y:S01]  /*1c800*/  LDL.LU R21, [R1+0x874] ;  /* 0x0008740001157983 */ /* 0x000ee20000300800 */
[----:B-1----:R-:W3:Y:S04]  /*1c810*/  LDL.LU R24, [R1+0x848] ;  /* 0x0008480001187983 */ /* 0x002ee80000300800 */
        /* <DEDUP_REMOVED lines=27> */
[----:B0-----:R-:W4:Y:S01]  /*1c9d0*/  LDL.LU R25, [R1+0x864] ;  /* 0x0008640001197983 */ /* 0x001f220000300800 */
[----:B------:R-:W-:Y:S01]  /*1c9e0*/  IADD3 R38, P6, R38, R8, RZ ;  /* 0x0000000826267210 */ /* 0x000fe20007fde0ff */
[----:B------:R-:W-:-:S02]  /*1c9f0*/  IMAD.X R42, R42, 0x1, R0, P1 ;  /* 0x000000012a2a7824 */ /* 0x000fc400008e0600 */
[----:B------:R0:W-:Y:S01]  /*1ca00*/  STL [R1+0x8a4], R3 ;  /* 0x0008a40301007387 */ /* 0x0001e20000100800 */
[----:B------:R-:W-:-:S03]  /*1ca10*/  IADD3 R37, P1, R37, R8, RZ ;  /* 0x0000000825257210 */ /* 0x000fc60007f3e0ff */
[----:B0-----:R-:W4:Y:S01]  /*1ca20*/  LDL.LU R3, [R1+0x838] ;  /* 0x0008380001037983 */ /* 0x001f220000300800 */
[--C-:B------:R-:W-:Y:S02]  /*1ca30*/  IMAD.X R20, R20, 0x1, R0.reuse, P3 ;  /* 0x0000000114147824 */ /* 0x100fe400018e0600 */
[----:B------:R-:W-:Y:S02]  /*1ca40*/  IMAD.X R41, R41, 0x1, R0, P2 ;  /* 0x0000000129297824 */ /* 0x000fe400010e0600 */
[----:B------:R-:W-:Y:S01]  /*1ca50*/  STL [R1+0x878], R38 ;  /* 0x0008782601007387 */ /* 0x000fe20000100800 */
[----:B------:R-:W-:Y:S01]  /*1ca60*/  STL [R1+0x89c], R42 ;  /* 0x00089c2a01007387 */ /* 0x000fe20000100800 */
[----:B------:R-:W-:Y:S02]  /*1ca70*/  STL [R1+0x870], R37 ;  /* 0x0008702501007387 */ /* 0x000fe40000100800 */
[----:B------:R0:W-:Y:S02]  /*1ca80*/  STL [R1+0x88c], R20 ;  /* 0x00088c1401007387 */ /* 0x0001e40000100800 */
[----:B------:R-:W-:Y:S01]  /*1ca90*/  STL [R1+0x894], R41 ;  /* 0x0008942901007387 */ /* 0x000fe20000100800 */
[----:B0-----:R-:W4:Y:S01]  /*1caa0*/  LDL.LU R20, [R1+0x85c] ;  /* 0x00085c0001147983 */ /* 0x001f220000300800 */
[----:B------:R-:W-:-:S02]  /*1cab0*/  IADD3 R36, P2, R36, R8, RZ ;  /* 0x0000000824247210 */ /* 0x000fc40007f5e0ff */
[-C--:B------:R-:W-:Y:S01]  /*1cac0*/  IADD3 R40, P3, R40, R8.reuse, RZ ;  /* 0x0000000828287210 */ /* 0x080fe20007f7e0ff */
[--C-:B------:R-:W-:Y:S01]  /*1cad0*/  IMAD.X R13, R13, 0x1, R0.reuse, P4 ;  /* 0x000000010d0d7824 */ /* 0x100fe200020e0600 */
[-C--:B------:R-:W-:Y:S01]  /*1cae0*/  IADD3 R17, P4, R17, R8.reuse, RZ ;  /* 0x0000000811117210 */ /* 0x080fe20007f9e0ff */
[----:B------:R-:W-:Y:S02]  /*1caf0*/  STL [R1+0x868], R36 ;  /* 0x0008682401007387 */ /* 0x000fe40000100800 */
[----:B------:R-:W-:Y:S02]  /*1cb00*/  STL [R1+0x860], R40 ;  /* 0x0008602801007387 */ /* 0x000fe40000100800 */
[----:B------:R-:W-:Y:S02]  /*1cb10*/  STL [R1+0x884], R13 ;  /* 0x0008840d01007387 */ /* 0x000fe40000100800 */
[----:B------:R-:W-:Y:S02]  /*1cb20*/  STL [R1+0x858], R17 ;  /* 0x0008581101007387 */ /* 0x000fe40000100800 */
[--C-:B---3--:R-:W-:Y:S01]  /*1cb30*/  IMAD.X R12, R12, 0x1, R0.reuse, P5 ;  /* 0x000000010c0c7824 */ /* 0x108fe200028e0600 */
[-C--:B------:R-:W-:Y:S01]  /*1cb40*/  IADD3 R16, P5, R16, R8.reuse, RZ ;  /* 0x0000000810107210 */ /* 0x080fe20007fbe0ff */
[----:B------:R-:W-:Y:S01]  /*1cb50*/  IMAD.X R21, R21, 0x1, R0, P6 ;  /* 0x0000000115157824 */ /* 0x000fe200030e0600 */
[----:B------:R-:W-:-:S02]  /*1cb60*/  IADD3 R24, P6, R24, R8, RZ ;  /* 0x0000000818187210 */ /* 0x000fc40007fde0ff */
[----:B------:R-:W-:Y:S01]  /*1cb70*/  STL [R1+0x87c], R12 ;  /* 0x00087c0c01007387 */ /* 0x000fe20000100800 */
[----:B------:R-:W-:Y:S02]  /*1cb80*/  STL [R1+0x850], R16 ;  /* 0x0008501001007387 */ /* 0x000fe40000100800 */
[----:B------:R-:W3:Y:S02]  /*1cb90*/  LDL.LU R46, [R1+0x830] ;  /* 0x00083000012e7983 */ /* 0x000ee40000300800 */
[----:B------:R-:W-:Y:S02]  /*1cba0*/  STL [R1+0x874], R21 ;  /* 0x0008741501007387 */ /* 0x000fe40000100800 */
[----:B------:R-:W-:Y:S01]  /*1cbb0*/  IMAD.X R61, R61, 0x1, R0, P1 ;  /* 0x000000013d3d7824 */ /* 0x000fe200008e0600 */
[----:B------:R-:W3:Y:S01]  /*1cbc0*/  LDL.LU R47, [R1+0x854] ;  /* 0x00085400012f7983 */ /* 0x000ee20000300800 */
[----:B------:R0:W-:Y:S02]  /*1cbd0*/  STL [R1+0x848], R24 ;  /* 0x0008481801007387 */ /* 0x0001e40000100800 */
[----:B------:R-:W3:Y:S01]  /*1cbe0*/  LDL.LU R54, [R1+0x828] ;  /* 0x0008280001367983 */ /* 0x000ee20000300800 */
[----:B------:R1:W-:Y:S01]  /*1cbf0*/  STL [R1+0x86c], R61 ;  /* 0x00086c3d01007387 */ /* 0x0003e20000100800 */
[----:B------:R-:W3:Y:S02]  /*1cc00*/  LDL.LU R55, [R1+0x84c] ;  /* 0x00084c0001377983 */ /* 0x000ee40000300800 */
[----:B------:R-:W3:Y:S02]  /*1cc10*/  LDL.LU R58, [R1+0x820] ;  /* 0x00082000013a7983 */ /* 0x000ee40000300800 */
[----:B------:R-:W3:Y:S01]  /*1cc20*/  LDL.LU R59, [R1+0x844] ;  /* 0x00084400013b7983 */ /* 0x000ee20000300800 */
[----:B------:R-:W3:Y:S01]  /*1cc30*/  LDL.LU R28, [R1+0x818] ;  /* 0x00081800011c7983 */ /* 0x000ee20000300800 */
[----:B------:R-:W3:Y:S02]  /*1cc40*/  LDL.LU R9, [R1+0x83c] ;  /* 0x00083c0001097983 */ /* 0x000ee40000300800 */
[----:B------:R-:W3:Y:S02]  /*1cc50*/  LDL.LU R39, [R1+0x810] ;  /* 0x0008100001277983 */ /* 0x000ee40000300800 */
[----:B------:R-:W3:Y:S01]  /*1cc60*/  LDL.LU R43, [R1+0x834] ;  /* 0x00083400012b7983 */ /* 0x000ee20000300800 */
[----:B0-----:R-:W3:Y:S01]  /*1cc70*/  LDL.LU R24, [R1+0x808] ;  /* 0x0008080001187983 */ /* 0x001ee20000300800 */
[----:B-1----:R-:W3:Y:S01]  /*1cc80*/  LDL.LU R61, [R1+0x82c] ;  /* 0x00082c00013d7983 */ /* 0x002ee20000300800 */
        /* <DEDUP_REMOVED lines=13> */
[--C-:B------:R-:W-:Y:S02]  /*1cd60*/  IMAD.X R20, R20, 0x1, R0.reuse, P3 ;  /* 0x0000000114147824 */ /* 0x100fe400018e0600 */
[----:B------:R-:W4:Y:S02]  /*1cd70*/  LDL.LU R40, [R1+0x80c] ;  /* 0x00080c0001287983 */ /* 0x000f240000300800 */
[----:B------:R-:W4:Y:S01]  /*1cd80*/  LDL.LU R13, [R1+0x7e0] ;  /* 0x0007e000010d7983 */ /* 0x000f220000300800 */
[----:B------:R-:W4:Y:S01]  /*1cd90*/  LDL.LU R17, [R1+0x804] ;  /* 0x0008040001117983 */ /* 0x000f220000300800 */
[----:B------:R0:W-:Y:S02]  /*1cda0*/  STL [R1+0x85c], R20 ;  /* 0x00085c1401007387 */ /* 0x0001e40000100800 */
[----:B------:R-:W4:Y:S02]  /*1cdb0*/  LDL.LU R12, [R1+0x7d8] ;  /* 0x0007d800010c7983 */ /* 0x000f240000300800 */
[----:B------:R-:W4:Y:S01]  /*1cdc0*/  LDL.LU R16, [R1+0x7fc] ;  /* 0x0007fc0001107983 */ /* 0x000f220000300800 */
[----:B------:R-:W4:Y:S01]  /*1cdd0*/  LDL.LU R21, [R1+0x7d0] ;  /* 0x0007d00001157983 */ /* 0x000f220000300800 */
[----:B------:R-:W4:Y:S03]  /*1cde0*/  LDL.LU R25, [R1+0x7f4] ;  /* 0x0007f40001197983 */ /* 0x000f260000300800 */
[----:B0-----:R-:W4:Y:S01]  /*1cdf0*/  LDL.LU R20, [R1+0x7c8] ;  /* 0x0007c80001147983 */ /* 0x001f220000300800 */
[-C--:B---3--:R-:W-:Y:S01]  /*1ce00*/  IADD3 R46, P3, R46, R8.reuse, RZ ;  /* 0x000000082e2e7210 */ /* 0x088fe20007f7e0ff */
[----:B------:R-:W-:Y:S01]  /*1ce10*/  IMAD.X R47, R47, 0x1, R0, P4 ;  /* 0x000000012f2f7824 */ /* 0x000fe200020e0600 */
[----:B------:R-:W-:-:S03]  /*1ce20*/  IADD3 R54, P4, R54, R8, RZ ;  /* 0x0000000836367210 */ /* 0x000fc60007f9e0ff */
[----:B------:R-:W-:Y:S01]  /*1ce30*/  STL [R1+0x830], R46 ;  /* 0x0008302e01007387 */ /* 0x000fe20000100800 */
[--C-:B------:R-:W-:Y:S01]  /*1ce40*/  IMAD.X R55, R55, 0x1, R0.reuse, P5 ;  /* 0x0000000137377824 */ /* 0x100fe200028e0600 */
[-C--:B------:R-:W-:Y:S01]  /*1ce50*/  IADD3 R58, P5, R58, R8.reuse, RZ ;  /* 0x000000083a3a7210 */ /* 0x080fe20007fbe0ff */
[--C-:B------:R-:W-:Y:S01]  /*1ce60*/  IMAD.X R59, R59, 0x1, R0.reuse, P6 ;  /* 0x000000013b3b7824 */ /* 0x100fe200030e0600 */
[----:B------:R-:W-:Y:S01]  /*1ce70*/  STL [R1+0x854], R47 ;  /* 0x0008542f01007387 */ /* 0x000fe20000100800 */
[-C--:B------:R-:W-:Y:S01]  /*1ce80*/  IADD3 R28, P6, R28, R8.reuse, RZ ;  /* 0x000000081c1c7210 */ /* 0x080fe20007fde0ff */
[----:B------:R-:W-:Y:S02]  /*1ce90*/  STL [R1+0x828], R54 ;  /* 0x0008283601007387 */ /* 0x000fe40000100800 */
[--C-:B------:R-:W-:Y:S02]  /*1cea0*/  IMAD.X R9, R9, 0x1, R0.reuse, P1 ;  /* 0x0000000109097824 */ /* 0x100fe400008e0600 */
        /* <DEDUP_REMOVED lines=8> */
[--C-:B------:R-:W-:Y:S01]  /*1cf30*/  IMAD.X R61, R61, 0x1, R0.reuse, P3 ;  /* 0x000000013d3d7824 */ /* 0x100fe200018e0600 */
[----:B------:R0:W-:Y:S01]  /*1cf40*/  STL [R1+0x808], R24 ;  /* 0x0008081801007387 */ /* 0x0001e20000100800 */
[----:B------:R-:W-:Y:S03]  /*1cf50*/  STL [R1+0x810], R39 ;  /* 0x0008102701007387 */ /* 0x000fe60000100800 */
[----:B0-----:R-:W3:Y:S01]  /*1cf60*/  LDL.LU R24, [R1+0x7ec] ;  /* 0x0007ec0001187983 */ /* 0x001ee20000300800 */
[----:B------:R-:W-:Y:S02]  /*1cf70*/  STL [R1+0x834], R43 ;  /* 0x0008342b01007387 */ /* 0x000fe40000100800 */
[----:B------:R0:W-:Y:S02]  /*1cf80*/  STL [R1+0x82c], R61 ;  /* 0x00082c3d01007387 */ /* 0x0001e40000100800 */
[----:B0-----:R-:W3:Y:S01]  /*1cf90*/  LDL.LU R61, [R1+0x7c0] ;  /* 0x0007c000013d7983 */ /* 0x001ee20000300800 */
[-C--:B--2---:R-:W-:Y:S01]  /*1cfa0*/  IADD3 R60, P3, R60, R8.reuse, RZ ;  /* 0x000000083c3c7210 */ /* 0x084fe20007f7e0ff */
[--C-:B----4-:R-:W-:Y:S01]  /*1cfb0*/  IMAD.X R38, R38, 0x1, R0.reuse, P4 ;  /* 0x0000000126267824 */ /* 0x110fe200020e0600 */
[----:B------:R-:W-:Y:S01]  /*1cfc0*/  IADD3 R42, P4, R42, R8, RZ ;  /* 0x000000082a2a7210 */ /* 0x000fe20007f9e0ff */
[----:B------:R-:W-:-:S02]  /*1cfd0*/  IMAD.X R37, R37, 0x1, R0, P5 ;  /* 0x0000000125257824 */ /* 0x000fc400028e0600 */
[----:B------:R0:W-:Y:S04]  /*1cfe0*/  STL [R1+0x800], R60 ;  /* 0x0008003c01007387 */ /* 0x0001e80000100800 */
[----:B0-----:R-:W2:Y:S01]  /*1cff0*/  LDL.LU R60, [R1+0x7e4] ;  /* 0x0007e400013c7983 */ /* 0x001ea20000300800 */
[----:B------:R-:W-:Y:S02]  /*1d000*/  STL [R1+0x824], R38 ;  /* 0x0008242601007387 */ /* 0x000fe40000100800 */
[--C-:B------:R-:W-:Y:S01]  /*1d010*/  IMAD.X R36, R36, 0x1, R0.reuse, P6 ;  /* 0x0000000124247824 */ /* 0x100fe200030e0600 */
[-C--:B------:R-:W-:Y:S01]  /*1d020*/  IADD3 R41, P5, R41, R8.reuse, RZ ;  /* 0x0000000829297210 */ /* 0x080fe20007fbe0ff */
[----:B------:R-:W-:Y:S01]  /*1d030*/  STL [R1+0x7f8], R42 ;  /* 0x0007f82a01007387 */ /* 0x000fe20000100800 */
[----:B------:R-:W-:Y:S01]  /*1d040*/  STL [R1+0x81c], R37 ;  /* 0x00081c2501007387 */ /* 0x000fe20000100800 */
[-C--:B------:R-:W-:Y:S01]  /*1d050*/  IADD3 R3, P6, R3, R8.reuse, RZ ;  /* 0x0000000803037210 */ /* 0x080fe20007fde0ff */
[--C-:B------:R-:W-:Y:S01]  /*1d060*/  IMAD.X R40, R40, 0x1, R0.reuse, P1 ;  /* 0x0000000128287824 */ /* 0x100fe200008e0600 */
[----:B------:R-:W-:Y:S01]  /*1d070*/  IADD3 R13, P1, R13, R8, RZ ;  /* 0x000000080d0d7210 */ /* 0x000fe20007f3e0ff */
[----:B------:R-:W-:-:S02]  /*1d080*/  IMAD.X R17, R17, 0x1, R0, P2 ;  /* 0x0000000111117824 */ /* 0x000fc400010e0600 */
[----:B------:R0:W-:Y:S01]  /*1d090*/  STL [R1+0x7e8], R3 ;  /* 0x0007e80301007387 */ /* 0x0001e20000100800 */
[----:B------:R1:W-:Y:S01]  /*1d0a0*/  STL [R1+0x7f0], R41 ;  /* 0x0007f02901007387 */ /* 0x0003e20000100800 */
[-C--:B------:R-:W-:Y:S01]  /*1d0b0*/  IADD3 R12, P2, R12, R8.reuse, RZ ;  /* 0x000000080c0c7210 */ /* 0x080fe20007f5e0ff */
[--C-:B------:R-:W-:Y:S01]  /*1d0c0*/  IMAD.X R16, R16, 0x1, R0.reuse, P3 ;  /* 0x0000000110107824 */ /* 0x100fe200018e0600 */
[-C--:B------:R-:W-:Y:S01]  /*1d0d0*/  IADD3 R21, P3, R21, R8.reuse, RZ ;  /* 0x0000000815157210 */ /* 0x080fe20007f7e0ff */
[--C-:B------:R-:W-:Y:S01]  /*1d0e0*/  IMAD.X R25, R25, 0x1, R0.reuse, P4 ;  /* 0x0000000119197824 */ /* 0x100fe200020e0600 */
[----:B0-----:R-:W4:Y:S01]  /*1d0f0*/  LDL.LU R3, [R1+0x7b8] ;  /* 0x0007b80001037983 */ /* 0x001f220000300800 */
[----:B------:R0:W-:Y:S02]  /*1d100*/  STL [R1+0x814], R36 ;  /* 0x0008142401007387 */ /* 0x0001e40000100800 */
[----:B------:R0:W-:Y:S02]  /*1d110*/  STL [R1+0x80c], R40 ;  /* 0x00080c2801007387 */ /* 0x0001e40000100800 */
[----:B------:R0:W-:Y:S01]  /*1d120*/  STL [R1+0x7e0], R13 ;  /* 0x0007e00d01007387 */ /* 0x0001e20000100800 */
[----:B------:R0:W-:Y:S01]  /*1d130*/  STL [R1+0x804], R17 ;  /* 0x0008041101007387 */ /* 0x0001e20000100800 */
[----:B------:R0:W-:Y:S02]  /*1d140*/  STL [R1+0x7d8], R12 ;  /* 0x0007d80c01007387 */ /* 0x0001e40000100800 */
[----:B------:R0:W-:Y:S01]  /*1d150*/  STL [R1+0x7fc], R16 ;  /* 0x0007fc1001007387 */ /* 0x0001e20000100800 */
[----:B------:R-:W-:Y:S01]  /*1d160*/  IADD3 R20, P4, R20, R8, RZ ;  /* 0x0000000814147210 */ /* 0x000fe20007f9e0ff */
[----:B------:R-:W4:Y:S01]  /*1d170*/  LDL.LU R46, [R1+0x7dc] ;  /* 0x0007dc00012e7983 */ /* 0x000f220000300800 */
[----:B------:R0:W-:Y:S02]  /*1d180*/  STL [R1+0x7d0], R21 ;  /* 0x0007d01501007387 */ /* 0x0001e40000100800 */
[----:B------:R-:W4:Y:S02]  /*1d190*/  LDL.LU R47, [R1+0x7b0] ;  /* 0x0007b000012f7983 */ /* 0x000f240000300800 */
[----:B------:R0:W-:Y:S01]  /*1d1a0*/  STL [R1+0x7f4], R25 ;  /* 0x0007f41901007387 */ /* 0x0001e20000100800 */
[----:B------:R-:W4:Y:S01]  /*1d1b0*/  LDL.LU R54, [R1+0x7d4] ;  /* 0x0007d40001367983 */ /* 0x000f220000300800 */
[----:B------:R0:W-:Y:S02]  /*1d1c0*/  STL [R1+0x7c8], R20 ;  /* 0x0007c81401007387 */ /* 0x0001e40000100800 */
[----:B------:R-:W4:Y:S02]  /*1d1d0*/  LDL.LU R55, [R1+0x7a8] ;  /* 0x0007a80001377983 */ /* 0x000f240000300800 */
[----:B------:R-:W4:Y:S01]  /*1d1e0*/  LDL.LU R58, [R1+0x7cc] ;  /* 0x0007cc00013a7983 */ /* 0x000f220000300800 */
[----:B------:R-:W4:Y:S01]  /*1d1f0*/  LDL.LU R59, [R1+0x7a0] ;  /* 0x0007a000013b7983 */ /* 0x000f220000300800 */
[----:B------:R-:W4:Y:S02]  /*1d200*/  LDL.LU R28, [R1+0x7c4] ;  /* 0x0007c400011c7983 */ /* 0x000f240000300800 */
[----:B------:R-:W4:Y:S02]  /*1d210*/  LDL.LU R9, [R1+0x798] ;  /* 0x0007980001097983 */ /* 0x000f240000300800 */
[----:B------:R-:W4:Y:S01]  /*1d220*/  LDL.LU R39, [R1+0x7bc] ;  /* 0x0007bc0001277983 */ /* 0x000f220000300800 */
[----:B------:R-:W4:Y:S01]  /*1d230*/  LDL.LU R43, [R1+0x790] ;  /* 0x00079000012b7983 */ /* 0x000f220000300800 */
[----:B------:R-:W4:Y:S02]  /*1d240*/  LDL.LU R37, [R1+0x7b4] ;  /* 0x0007b40001257983 */ /* 0x000f240000300800 */
[----:B------:R-:W4:Y:S02]  /*1d250*/  LDL.LU R38, [R1+0x788] ;  /* 0x0007880001267983 */ /* 0x000f240000300800 */
[----:B------:R-:W4:Y:S02]  /*1d260*/  LDL.LU R42, [R1+0x7ac] ;  /* 0x0007ac00012a7983 */ /* 0x000f240000300800 */
[----:B---3--:R-:W-:-:S05]  /*1d270*/  IMAD.X R24, R24, 0x1, R0, P5 ;  /* 0x0000000118187824 */ /* 0x008fca00028e0600 */
[----:B------:R3:W-:Y:S01]  /*1d280*/  STL [R1+0x7ec], R24 ;  /* 0x0007ec1801007387 */ /* 0x0007e20000100800 */
[----:B-1----:R-:W4:Y:S02]  /*1d290*/  LDL.LU R41, [R1+0x7a4] ;  /* 0x0007a40001297983 */ /* 0x002f240000300800 */
[----:B0-----:R-:W4:Y:S01]  /*1d2a0*/  LDL.LU R36, [R1+0x778] ;  /* 0x0007780001247983 */ /* 0x001f220000300800 */
[----:B------:R-:W-:-:S05]  /*1d2b0*/  IADD3 R61, P5, R61, R8, RZ ;  /* 0x000000083d3d7210 */ /* 0x000fca0007fbe0ff */
[----:B------:R0:W-:Y:S01]  /*1d2c0*/  STL [R1+0x7c0], R61 ;  /* 0x0007c03d01007387 */ /* 0x0001e20000100800 */
[----:B------:R-:W4:Y:S02]  /*1d2d0*/  LDL.LU R40, [R1+0x79c] ;  /* 0x00079c0001287983 */ /* 0x000f240000300800 */
[----:B--2---:R-:W-:-:S05]  /*1d2e0*/  IMAD.X R60, R60, 0x1, R0, P6 ;  /* 0x000000013c3c7824 */ /* 0x004fca00030e0600 */
[----:B------:R1:W-:Y:S01]  /*1d2f0*/  STL [R1+0x7e4], R60 ;  /* 0x0007e43c01007387 */ /* 0x0003e20000100800 */
[----:B------:R-:W2:Y:S02]  /*1d300*/  LDL.LU R13, [R1+0x770] ;  /* 0x00077000010d7983 */ /* 0x000ea40000300800 */
[----:B------:R-:W2:Y:S02]  /*1d310*/  LDL.LU R17, [R1+0x794] ;  /* 0x0007940001117983 */ /* 0x000ea40000300800 */
[----:B------:R-:W2:Y:S01]  /*1d320*/  LDL.LU R12, [R1+0x768] ;  /* 0x00076800010c7983 */ /* 0x000ea20000300800 */
[----:B------:R-:W2:Y:S01]  /*1d330*/  LDL.LU R16, [R1+0x760] ;  /* 0x0007600001107983 */ /* 0x000ea20000300800 */
[----:B------:R-:W2:Y:S02]  /*1d340*/  LDL.LU R21, [R1+0x784] ;  /* 0x0007840001157983 */ /* 0x000ea40000300800 */
[----:B------:R-:W2:Y:S01]  /*1d350*/  LDL.LU R25, [R1+0x758] ;  /* 0x0007580001197983 */ /* 0x000ea20000300800 */
[----:B----4-:R-:W-:-:S05]  /*1d360*/  IADD3 R3, P6, R3, R8, RZ ;  /* 0x0000000803037210 */ /* 0x010fca0007fde0ff */
[----:B------:R4:W-:Y:S01]  /*1d370*/  STL [R1+0x7b8], R3 ;  /* 0x0007b80301007387 */ /* 0x0009e20000100800 */
[----:B------:R-:W2:Y:S02]  /*1d380*/  LDL.LU R20, [R1+0x77c] ;  /* 0x00077c0001147983 */ /* 0x000ea40000300800 */
[----:B---3--:R-:W3:Y:S02]  /*1d390*/  LDL.LU R24, [R1+0x750] ;  /* 0x0007500001187983 */ /* 0x008ee40000300800 */
[--C-:B------:R-:W-:Y:S01]  /*1d3a0*/  IMAD.X R46, R46, 0x1, R0.reuse, P1 ;  /* 0x000000012e2e7824 */ /* 0x100fe200008e0600 */
[----:B0-----:R-:W3:Y:S01]  /*1d3b0*/  LDL.LU R61, [R1+0x774] ;  /* 0x00077400013d7983 */ /* 0x001ee20000300800 */
[-C--:B------:R-:W-:Y:S01]  /*1d3c0*/  IADD3 R47, P1, R47, R8.reuse, RZ ;  /* 0x000000082f2f7210 */ /* 0x080fe20007f3e0ff */
[----:B-1----:R-:W3:Y:S02]  /*1d3d0*/  LDL.LU R60, [R1+0x748] ;  /* 0x00074800013c7983 */ /* 0x002ee40000300800 */
[--C-:B------:R-:W-:Y:S01]  /*1d3e0*/  IMAD.X R54, R54, 0x1, R0.reuse, P2 ;  /* 0x0000000136367824 */ /* 0x100fe200010e0600 */
[----:B------:R-:W-:Y:S01]  /*1d3f0*/  IADD3 R55, P2, R55, R8, RZ ;  /* 0x0000000837377210 */ /* 0x000fe20007f5e0ff */
[----:B----4-:R-:W4:Y:S01]  /*1d400*/  LDL.LU R3, [R1+0x76c] ;  /* 0x00076c0001037983 */ /* 0x010f220000300800 */
[----:B------:R-:W-:-:S02]  /*1d410*/  IMAD.X R58, R58, 0x1, R0, P3 ;  /* 0x000000013a3a7824 */ /* 0x000fc400018e0600 */
[----:B------:R-:W-:Y:S01]  /*1d420*/  STL [R1+0x7dc], R46 ;  /* 0x0007dc2e01007387 */ /* 0x000fe20000100800 */
[-C--:B------:R-:W-:Y:S01]  /*1d430*/  IADD3 R59, P3, R59, R8.reuse, RZ ;  /* 0x000000083b3b7210 */ /* 0x080fe20007f7e0ff */
[----:B------:R-:W-:Y:S01]  /*1d440*/  STL [R1+0x7b0], R47 ;  /* 0x0007b02f01007387 */ /* 0x000fe20000100800 */
[--C-:B------:R-:W-:Y:S02]  /*1d450*/  IMAD.X R28, R28, 0x1, R0.reuse, P4 ;  /* 0x000000011c1c7824 */ /* 0x100fe400020e0600 */
[----:B------:R-:W-:Y:S01]  /*1d460*/  STL [R1+0x7d4], R54 ;  /* 0x0007d43601007387 */ /* 0x000fe20000100800 */
[-C--:B------:R-:W-:Y:S01]  /*1d470*/  IADD3 R9, P4, R9, R8.reuse, RZ ;  /* 0x0000000809097210 */ /* 0x080fe20007f9e0ff */
[----:B------:R-:W-:Y:S01]  /*1d480*/  STL [R1+0x7a8], R55 ;  /* 0x0007a83701007387 */ /* 0x000fe20000100800 */
[--C-:B------:R-:W-:Y:S02]  /*1d490*/  IMAD.X R37, R37, 0x1, R0.reuse, P6 ;  /* 0x0000000125257824 */ /* 0x100fe400030e0600 */
[----:B------:R-:W-:Y:S02]  /*1d4a0*/  STL [R1+0x7cc], R58 ;  /* 0x0007cc3a01007387 */ /* 0x000fe40000100800 */
[--C-:B------:R-:W-:Y:S01]  /*1d4b0*/  IMAD.X R39, R39, 0x1, R0.reuse, P5 ;  /* 0x0000000127277824 */ /* 0x100fe200028e0600 */
[----:B------:R-:W-:Y:S01]  /*1d4c0*/  STL [R1+0x7a0], R59 ;  /* 0x0007a03b01007387 */ /* 0x000fe20000100800 */
[----:B------:R-:W-:Y:S01]  /*1d4d0*/  IADD3 R43, P5, R43, R8, RZ ;  /* 0x000000082b2b7210 */ /* 0x000fe20007fbe0ff */
[----:B------:R-:W-:-:S02]  /*1d4e0*/  IMAD.X R42, R42, 0x1, R0, P1 ;  /* 0x000000012a2a7824 */ /* 0x000fc400008e0600 */
        /* <DEDUP_REMOVED lines=8> */
[----:B------:R-:W-:Y:S01]  /*1d570*/  STL [R1+0x788], R38 ;  /* 0x0007882601007387 */ /* 0x000fe20000100800 */
[----:B0-----:R-:W3:Y:S01]  /*1d580*/  LDL.LU R2, [R1+0xd20] ;  /* 0x000d200001027983 */ /* 0x001ee20000300800 */
[----:B------:R-:W-:-:S02]  /*1d590*/  IMAD.MOV.U32 R37, RZ, RZ, c[0x0][0x18c] ;  /* 0x00006300ff257624 */ /* 0x000fc400078e00ff */
[----:B------:R-:W-:Y:S02]  /*1d5a0*/  IMAD.MOV.U32 R10, RZ, RZ, R48 ;  /* 0x000000ffff0a7224 */ /* 0x000fe400078e0030 */
[----:B------:R-:W-:Y:S02]  /*1d5b0*/  IMAD.SHL.U32 R48, R37, 0x40, RZ ;  /* 0x0000004025307824 */ /* 0x000fe400078e00ff */
[--C-:B------:R-:W-:Y:S02]  /*1d5c0*/  IMAD.X R41, R41, 0x1, R0.reuse, P2 ;  /* 0x0000000129297824 */ /* 0x100fe400010e0600 */
[----:B------:R-:W-:Y:S01]  /*1d5d0*/  IMAD.SHL.U32 R48, R48, 0x2, RZ ;  /* 0x0000000230307824 */ /* 0x000fe200078e00ff */
[----:B------:R-:W-:Y:S01]  /*1d5e0*/  IADD3 R36, P2, R36, R8, RZ ;  /* 0x0000000824247210 */ /* 0x000fe20007f5e0ff */
[----:B------:R-:W-:Y:S01]  /*1d5f0*/  STL [R1+0x7ac], R42 ;  /* 0x0007ac2a01007387 */ /* 0x000fe20000100800 */
[--C-:B------:R-:W-:Y:S02]  /*1d600*/  IMAD.X R40, R40, 0x1, R0.reuse, P3 ;  /* 0x0000000128287824 */ /* 0x100fe400018e0600 */
[----:B------:R-:W-:Y:S01]  /*1d610*/  STL [R1+0x7a4], R41 ;  /* 0x0007a42901007387 */ /* 0x000fe20000100800 */
[----:B------:R-:W-:Y:S02]  /*1d620*/  STL [R1+0x778], R36 ;  /* 0x0007782401007387 */ /* 0x000fe40000100800 */
[----:B------:R-:W-:Y:S01]  /*1d630*/  STL [R1+0x79c], R40 ;  /* 0x00079c2801007387 */ /* 0x000fe20000100800 */
[----:B--2---:R-:W-:Y:S01]  /*1d640*/  IADD3 R13, P3, R13, R48, RZ ;  /* 0x000000300d0d7210 */ /* 0x004fe20007f7e0ff */
[----:B------:R-:W-:-:S04]  /*1d650*/  IMAD.X R17, R17, 0x1, R0, P4 ;  /* 0x0000000111117824 */ /* 0x000fc800020e0600 */
[----:B------:R-:W-:Y:S01]  /*1d660*/  STL [R1+0x770], R13 ;  /* 0x0007700d01007387 */ /* 0x000fe20000100800 */
[----:B---3--:R-:W-:-:S05]  /*1d670*/  IMAD.X R2, R2, 0x1, R0, P5 ;  /* 0x0000000102027824 */ /* 0x008fca00028e0600 */
[----:B------:R0:W-:Y:S01]  /*1d680*/  STL [R1+0x78c], R2 ;  /* 0x00078c0201007387 */ /* 0x0001e20000100800 */
[----:B------:R1:W-:Y:S03]  /*1d690*/  STL [R1+0x794], R17 ;  /* 0x0007941101007387 */ /* 0x0003e60000100800 */
[----:B0-----:R-:W4:Y:S01]  /*1d6a0*/  LDL.LU R2, [R1+0xd1c] ;  /* 0x000d1c0001027983 */ /* 0x001f220000300800 */
[-C--:B------:R-:W-:Y:S02]  /*1d6b0*/  IADD3 R12, P4, R12, R48.reuse, RZ ;  /* 0x000000300c0c7210 */ /* 0x080fe40007f9e0ff */
[-C--:B------:R-:W-:Y:S01]  /*1d6c0*/  IADD3 R16, P5, R16, R48.reuse, RZ ;  /* 0x0000003010107210 */ /* 0x080fe20007fbe0ff */
[--C-:B------:R-:W-:Y:S01]  /*1d6d0*/  IMAD.X R21, R21, 0x1, R0.reuse, P6 ;  /* 0x0000000115157824 */ /* 0x100fe200030e0600 */
[-C--:B------:R-:W-:Y:S01]  /*1d6e0*/  IADD3 R25, P6, R25, R48.reuse, RZ ;  /* 0x0000003019197210 */ /* 0x080fe20007fde0ff */
[--C-:B------:R-:W-:Y:S01]  /*1d6f0*/  IMAD.X R20, R20, 0x1, R0.reuse, P1 ;  /* 0x0000000114147824 */ /* 0x100fe200008e0600 */
[----:B------:R0:W-:Y:S01]  /*1d700*/  STL [R1+0x768], R12 ;  /* 0x0007680c01007387 */ /* 0x0001e20000100800 */
[-C--:B------:R-:W-:Y:S01]  /*1d710*/  IADD3 R24, P1, R24, R48.reuse, RZ ;  /* 0x0000003018187210 */ /* 0x080fe20007f3e0ff */
[----:B------:R2:W-:Y:S02]  /*1d720*/  STL [R1+0x760], R16 ;  /* 0x0007601001007387 */ /* 0x0005e40000100800 */
[----:B------:R3:W-:Y:S02]  /*1d730*/  STL [R1+0x784], R21 ;  /* 0x0007841501007387 */ /* 0x0007e40000100800 */
[----:B------:R-:W-:Y:S01]  /*1d740*/  IMAD.X R61, R61, 0x1, R0, P2 ;  /* 0x000000013d3d7824 */ /* 0x000fe200010e0600 */
[----:B------:R0:W-:Y:S01]  /*1d750*/  STL [R1+0x758], R25 ;  /* 0x0007581901007387 */ /* 0x0001e20000100800 */
[----:B------:R-:W-:Y:S01]  /*1d760*/  IADD3 R60, P2, R60, R48, RZ ;  /* 0x000000303c3c7210 */ /* 0x000fe20007f5e0ff */
[----:B------:R0:W-:Y:S02]  /*1d770*/  STL [R1+0x77c], R20 ;  /* 0x00077c1401007387 */ /* 0x0001e40000100800 */
[----:B------:R-:W-:Y:S01]  /*1d780*/  IMAD.MOV.U32 R11, RZ, RZ, R49 ;  /* 0x000000ffff0b7224 */ /* 0x000fe200078e0031 */
[----:B------:R0:W-:Y:S01]  /*1d790*/  STL [R1+0x750], R24 ;  /* 0x0007501801007387 */ /* 0x0001e20000100800 */
[----:B------:R-:W2:Y:S02]  /*1d7a0*/  LDL.LU R49, [R1+0x740] ;  /* 0x0007400001317983 */ /* 0x000ea40000300800 */
[----:B------:R-:W-:-:S02]  /*1d7b0*/  IMAD.MOV.U32 R44, RZ, RZ, R50 ;  /* 0x000000ffff2c7224 */ /* 0x000fc400078e0032 */
[----:B------:R0:W-:Y:S01]  /*1d7c0*/  STL [R1+0x774], R61 ;  /* 0x0007743d01007387 */ /* 0x0001e20000100800 */
[----:B------:R-:W2:Y:S01]  /*1d7d0*/  LDL.LU R50, [R1+0x764] ;  /* 0x0007640001327983 */ /* 0x000ea20000300800 */
[----:B------:R-:W-:Y:S02]  /*1d7e0*/  IMAD.MOV.U32 R45, RZ, RZ, R51 ;  /* 0x000000ffff2d7224 */ /* 0x000fe400078e0033 */
[----:B------:R0:W-:Y:S02]  /*1d7f0*/  STL [R1+0x748], R60 ;  /* 0x0007483c01007387 */ /* 0x0001e40000100800 */
[----:B------:R-:W2:Y:S02]  /*1d800*/  LDL.LU R51, [R1+0x738] ;  /* 0x0007380001337983 */ /* 0x000ea40000300800 */
[----:B----4-:R-:W-:-:S05]  /*1d810*/  IMAD.X R3, R3, 0x1, R2, P3 ;  /* 0x0000000103037824 */ /* 0x010fca00018e0602 */
        /* <DEDUP_REMOVED lines=19> */
[----:B-1----:R-:W4:Y:S01]  /*1d950*/  LDL.LU R17, [R1+0x714] ;  /* 0x0007140001117983 */ /* 0x002f220000300800 */
[----:B0-----:R-:W4:Y:S01]  /*1d960*/  LDL.LU R12, [R1+0x6e8] ;  /* 0x0006e800010c7983 */ /* 0x001f220000300800 */
[----:B--2---:R-:W2:Y:S02]  /*1d970*/  LDL.LU R16, [R1+0x70c] ;  /* 0x00070c0001107983 */ /* 0x004ea40000300800 */
[----:B---3--:R-:W3:Y:S02]  /*1d980*/  LDL.LU R21, [R1+0x6e0] ;  /* 0x0006e00001157983 */ /* 0x008ee40000300800 */
[----:B------:R-:W2:Y:S01]  /*1d990*/  LDL.LU R25, [R1+0x704] ;  /* 0x0007040001197983 */ /* 0x000ea20000300800 */
[----:B------:R-:W2:Y:S01]  /*1d9a0*/  LDL.LU R20, [R1+0x6d8] ;  /* 0x0006d80001147983 */ /* 0x000ea20000300800 */
[----:B------:R-:W2:Y:S02]  /*1d9b0*/  LDL.LU R24, [R1+0x6fc] ;  /* 0x0006fc0001187983 */ /* 0x000ea40000300800 */
[----:B------:R-:W2:Y:S02]  /*1d9c0*/  LDL.LU R61, [R1+0x6d0] ;  /* 0x0006d000013d7983 */ /* 0x000ea40000300800 */
[----:B------:R-:W2:Y:S01]  /*1d9d0*/  LDL.LU R60, [R1+0x6f4] ;  /* 0x0006f400013c7983 */ /* 0x000ea20000300800 */
[----:B------:R-:W2:Y:S01]  /*1d9e0*/  LDL.LU R3, [R1+0x6c8] ;  /* 0x0006c80001037983 */ /* 0x000ea20000300800 */
[-C--:B------:R-:W-:Y:S01]  /*1d9f0*/  IADD3 R49, P3, R49, R48.reuse, RZ ;  /* 0x0000003031317210 */ /* 0x080fe20007f7e0ff */
[----:B------:R-:W-:Y:S01]  /*1da00*/  IMAD.X R50, R50, 0x1, R2, P4 ;  /* 0x0000000132327824 */ /* 0x000fe200020e0602 */
[----:B------:R-:W-:-:S03]  /*1da10*/  IADD3 R51, P4, R51, R48, RZ ;  /* 0x0000003033337210 */ /* 0x000fc60007f9e0ff */
[----:B------:R0:W-:Y:S01]  /*1da20*/  STL [R1+0x740], R49 ;  /* 0x0007403101007387 */ /* 0x0001e20000100800 */
[----:B------:R1:W-:Y:S02]  /*1da30*/  STL [R1+0x764], R50 ;  /* 0x0007643201007387 */ /* 0x0003e40000100800 */
[----:B------:R0:W-:Y:S02]  /*1da40*/  STL [R1+0x738], R51 ;  /* 0x0007383301007387 */ /* 0x0001e40000100800 */
[--C-:B----4-:R-:W-:Y:S01]  /*1da50*/  IMAD.X R46, R46, 0x1, R2.reuse, P5 ;  /* 0x000000012e2e7824 */ /* 0x110fe200028e0602 */
[-C--:B------:R-:W-:Y:S01]  /*1da60*/  IADD3 R47, P5, R47, R48.reuse, RZ ;  /* 0x000000302f2f7210 */ /* 0x080fe20007fbe0ff */
[--C-:B------:R-:W-:Y:S01]  /*1da70*/  IMAD.X R54, R54, 0x1, R2.reuse, P6 ;  /* 0x0000000136367824 */ /* 0x100fe200030e0602 */
[-C--:B------:R-:W-:Y:S01]  /*1da80*/  IADD3 R55, P6, R55, R48.reuse, RZ ;  /* 0x0000003037377210 */ /* 0x080fe20007fde0ff */
[--C-:B------:R-:W-:Y:S01]  /*1da90*/  IMAD.X R58, R58, 0x1, R2.reuse, P1 ;  /* 0x000000013a3a7824 */ /* 0x100fe200008e0602 */
[----:B------:R4:W-:Y:S01]  /*1daa0*/  STL [R1+0x75c], R46 ;  /* 0x00075c2e01007387 */ /* 0x0009e20000100800 */
[-C--:B------:R-:W-:Y:S01]  /*1dab0*/  IADD3 R59, P1, R59, R48.reuse, RZ ;  /* 0x000000303b3b7210 */ /* 0x080fe20007f3e0ff */
[----:B------:R0:W-:Y:S02]  /*1dac0*/  STL [R1+0x730], R47 ;  /* 0x0007302f01007387 */ /* 0x0001e40000100800 */
        /* <DEDUP_REMOVED lines=28> */
[--C-:B--2---:R-:W-:Y:S01]  /*1dc90*/  IMAD.X R16, R16, 0x1, R2.reuse, P3 ;  /* 0x0000000110107824 */ /* 0x104fe200018e0602 */
[----:B------:R2:W-:Y:S01]  /*1dca0*/  STL [R1+0x71c], R40 ;  /* 0x00071c2801007387 */ /* 0x0005e20000100800 */
[-C--:B---3--:R-:W-:Y:S01]  /*1dcb0*/  IADD3 R21, P3, R21, R48.reuse, RZ ;  /* 0x0000003015157210 */ /* 0x088fe20007f7e0ff */
[----:B------:R2:W-:Y:S02]  /*1dcc0*/  STL [R1+0x6f0], R13 ;  /* 0x0006f00d01007387 */ /* 0x0005e40000100800 */
[--C-:B------:R-:W-:Y:S01]  /*1dcd0*/  IMAD.X R25, R25, 0x1, R2.reuse, P4 ;  /* 0x0000000119197824 */ /* 0x100fe200020e0602 */
[----:B------:R0:W-:Y:S01]  /*1dce0*/  STL [R1+0x714], R17 ;  /* 0x0007141101007387 */ /* 0x0001e20000100800 */
[-C--:B------:R-:W-:Y:S01]  /*1dcf0*/  IADD3 R20, P4, R20, R48.reuse, RZ ;  /* 0x0000003014147210 */ /* 0x080fe20007f9e0ff */
[----:B------:R0:W-:Y:S02]  /*1dd00*/  STL [R1+0x6e8], R12 ;  /* 0x0006e80c01007387 */ /* 0x0001e40000100800 */
[--C-:B------:R-:W-:Y:S01]  /*1dd10*/  IMAD.X R24, R24, 0x1, R2.reuse, P5 ;  /* 0x0000000118187824 */ /* 0x100fe200028e0602 */
[----:B------:R1:W-:Y:S01]  /*1dd20*/  STL [R1+0x70c], R16 ;  /* 0x00070c1001007387 */ /* 0x0003e20000100800 */
[----:B------:R2:W-:Y:S01]  /*1dd30*/  STL [R1+0x6e0], R21 ;  /* 0x0006e01501007387 */ /* 0x0005e20000100800 */
[-C--:B------:R-:W-:Y:S01]  /*1dd40*/  IADD3 R61, P5, R61, R48.reuse, RZ ;  /* 0x000000303d3d7210 */ /* 0x080fe20007fbe0ff */
[----:B------:R2:W-:Y:S02]  /*1dd50*/  STL [R1+0x704], R25 ;  /* 0x0007041901007387 */ /* 0x0005e40000100800 */
[--C-:B------:R-:W-:Y:S01]  /*1dd60*/  IMAD.X R60, R60, 0x1, R2.reuse, P6 ;  /* 0x000000013c3c7824 */ /* 0x100fe200030e0602 */
[----:B------:R2:W-:Y:S01]  /*1dd70*/  STL [R1+0x6d8], R20 ;  /* 0x0006d81401007387 */ /* 0x0005e20000100800 */
[----:B------:R2:W-:Y:S01]  /*1dd80*/  STL [R1+0x6fc], R24 ;  /* 0x0006fc1801007387 */ /* 0x0005e20000100800 */
[-C--:B------:R-:W-:Y:S01]  /*1dd90*/  IADD3 R3, P6, R3, R48.reuse, RZ ;  /* 0x0000003003037210 */ /* 0x080fe20007fde0ff */
[----:B0-----:R-:W3:Y:S01]  /*1dda0*/  LDL.LU R49, [R1+0x6ec] ;  /* 0x0006ec0001317983 */ /* 0x001ee20000300800 */
[----:B------:R0:W-:Y:S01]  /*1ddb0*/  STL [R1+0x6d0], R61 ;  /* 0x0006d03d01007387 */ /* 0x0001e20000100800 */
[----:B-1----:R-:W3:Y:S02]  /*1ddc0*/  LDL.LU R50, [R1+0x6c0] ;  /* 0x0006c00001327983 */ /* 0x002ee40000300800 */
[----:B------:R1:W-:Y:S02]  /*1ddd0*/  STL [R1+0x6f4], R60 ;  /* 0x0006f43c01007387 */ /* 0x0003e40000100800 */
[----:B------:R-:W3:Y:S01]  /*1dde0*/  LDL.LU R51, [R1+0x6e4] ;  /* 0x0006e40001337983 */ /* 0x000ee20000300800 */
[----:B------:R0:W-:Y:S01]  /*1ddf0*/  STL [R1+0x6c8], R3 ;  /* 0x0006c80301007387 */ /* 0x0001e20000100800 */
[----:B----4-:R-:W4:Y:S02]  /*1de00*/  LDL.LU R46, [R1+0x6b8] ;  /* 0x0006b800012e7983 */ /* 0x010f240000300800 */
        /* <DEDUP_REMOVED lines=24> */
[----:B0-----:R-:W2:Y:S02]  /*1df90*/  LDL.LU R61, [R1+0x67c] ;  /* 0x00067c00013d7983 */ /* 0x001ea40000300800 */
[----:B-1----:R-:W2:Y:S01]  /*1dfa0*/  LDL.LU R60, [R1+0x650] ;  /* 0x00065000013c7983 */ /* 0x002ea20000300800 */
[----:B------:R-:W2:Y:S01]  /*1dfb0*/  LDL.LU R3, [R1+0x674] ;  /* 0x0006740001037983 */ /* 0x000ea20000300800 */
[--C-:B---3--:R-:W-:Y:S01]  /*1dfc0*/  IMAD.X R49, R49, 0x1, R2.reuse, P1 ;  /* 0x0000000131317824 */ /* 0x108fe200008e0602 */
[-C--:B------:R-:W-:Y:S01]  /*1dfd0*/  IADD3 R50, P1, R50, R48.reuse, RZ ;  /* 0x0000003032327210 */ /* 0x080fe20007f3e0ff */
[--C-:B------:R-:W-:Y:S01]  /*1dfe0*/  IMAD.X R51, R51, 0x1, R2.reuse, P2 ;  /* 0x0000000133337824 */ /* 0x100fe200010e0602 */
[-C--:B----4-:R-:W-:Y:S01]  /*1dff0*/  IADD3 R46, P2, R46, R48.reuse, RZ ;  /* 0x000000302e2e7210 */ /* 0x090fe20007f5e0ff */
        /* <DEDUP_REMOVED lines=30> */
[-C--:B--2---:R-:W-:Y:S01]  /*1e1e0*/  IADD3 R40, P4, R40, R48.reuse, RZ ;  /* 0x0000003028287210 */ /* 0x084fe20007f9e0ff */
        /* <DEDUP_REMOVED lines=17> */
[----:B------:R4:W-:Y:S02]  /*1e300*/  STL [R1+0x68c], R21 ;  /* 0x00068c1501007387 */ /* 0x0009e40000100800 */
[--C-:B------:R-:W-:Y:S01]  /*1e310*/  IMAD.X R61, R61, 0x1, R2.reuse, P3 ;  /* 0x000000013d3d7824 */ /* 0x100fe200018e0602 */
[----:B------:R4:W-:Y:S01]  /*1e320*/  STL [R1+0x660], R25 ;  /* 0x0006601901007387 */ /* 0x0009e20000100800 */
[-C--:B------:R-:W-:Y:S01]  /*1e330*/  IADD3 R60, P3, R60, R48.reuse, RZ ;  /* 0x000000303c3c7210 */ /* 0x080fe20007f7e0ff */
[----:B------:R4:W-:Y:S02]  /*1e340*/  STL [R1+0x684], R20 ;  /* 0x0006841401007387 */ /* 0x0009e40000100800 */
[----:B------:R4:W-:Y:S02]  /*1e350*/  STL [R1+0x658], R24 ;  /* 0x0006581801007387 */ /* 0x0009e40000100800 */
[--C-:B------:R-:W-:Y:S01]  /*1e360*/  IMAD.X R3, R3, 0x1, R2.reuse, P4 ;  /* 0x0000000103037824 */ /* 0x100fe200020e0602 */
[----:B0-----:R-:W2:Y:S01]  /*1e370*/  LDL.LU R49, [R1+0x648] ;  /* 0x0006480001317983 */ /* 0x001ea20000300800 */
[----:B------:R0:W-:Y:S02]  /*1e380*/  STL [R1+0x67c], R61 ;  /* 0x00067c3d01007387 */ /* 0x0001e40000100800 */
[----:B-1----:R-:W2:Y:S02]  /*1e390*/  LDL.LU R50, [R1+0x66c] ;  /* 0x00066c0001327983 */ /* 0x002ea40000300800 */
[----:B------:R1:W-:Y:S01]  /*1e3a0*/  STL [R1+0x650], R60 ;  /* 0x0006503c01007387 */ /* 0x0003e20000100800 */
[----:B---3--:R-:W3:Y:S01]  /*1e3b0*/  LDL.LU R51, [R1+0x640] ;  /* 0x0006400001337983 */ /* 0x008ee20000300800 */
[----:B------:R0:W-:Y:S02]  /*1e3c0*/  STL [R1+0x674], R3 ;  /* 0x0006740301007387 */ /* 0x0001e40000100800 */
[----:B----4-:R-:W4:Y:S02]  /*1e3d0*/  LDL.LU R46, [R1+0x664] ;  /* 0x00066400012e7983 */ /* 0x010f240000300800 */
        /* <DEDUP_REMOVED lines=24> */
[----:B0-----:R-:W4:Y:S01]  /*1e560*/  LDL.LU R61, [R1+0x5d8] ;  /* 0x0005d800013d7983 */ /* 0x001f220000300800 */
[----:B-1----:R-:W4:Y:S01]  /*1e570*/  LDL.LU R60, [R1+0x5fc] ;  /* 0x0005fc00013c7983 */ /* 0x002f220000300800 */
[----:B------:R-:W4:Y:S01]  /*1e580*/  LDL.LU R3, [R1+0x5d0] ;  /* 0x0005d00001037983 */ /* 0x000f220000300800 */
[-C--:B--2---:R-:W-:Y:S01]  /*1e590*/  IADD3 R49, P4, R49, R48.reuse, RZ ;  /* 0x0000003031317210 */ /* 0x084fe20007f9e0ff */
[--C-:B------:R-:W-:Y:S01]  /*1e5a0*/  IMAD.X R50, R50, 0x1, R2.reuse, P5 ;  /* 0x0000000132327824 */ /* 0x100fe200028e0602 */
[-C--:B---3--:R-:W-:Y:S01]  /*1e5b0*/  IADD3 R51, P5, R51, R48.reuse, RZ ;  /* 0x0000003033337210 */ /* 0x088fe20007fbe0ff */
[--C-:B----4-:R-:W-:Y:S01]  /*1e5c0*/  IMAD.X R46, R46, 0x1, R2.reuse, P6 ;  /* 0x000000012e2e7824 */ /* 0x110fe200030e0602 */
[----:B------:R-:W-:Y:S01]  /*1e5d0*/  IADD3 R47, P6, R47, R48, RZ ;  /* 0x000000302f2f7210 */ /* 0x000fe20007fde0ff */
[----:B------:R0:W-:Y:S01]  /*1e5e0*/  STL [R1+0x648], R49 ;  /* 0x0006483101007387 */ /* 0x0001e20000100800 */
[----:B------:R-:W-:-:S02]  /*1e5f0*/  IMAD.X R54, R54, 0x1, R2, P1 ;  /* 0x0000000136367824 */ /* 0x000fc400008e0602 */
[----:B------:R1:W-:Y:S01]  /*1e600*/  STL [R1+0x66c], R50 ;  /* 0x00066c3201007387 */ /* 0x0003e20000100800 */
[-C--:B------:R-:W-:Y:S01]  /*1e610*/  IADD3 R55, P1, R55, R48.reuse, RZ ;  /* 0x0000003037377210 */ /* 0x080fe20007f3e0ff */
[----:B------:R2:W-:Y:S01]  /*1e620*/  STL [R1+0x640], R51 ;  /* 0x0006403301007387 */ /* 0x0005e20000100800 */
[--C-:B------:R-:W-:Y:S02]  /*1e630*/  IMAD.X R58, R58, 0x1, R2.reuse, P2 ;  /* 0x000000013a3a7824 */ /* 0x100fe400010e0602 */
[----:B------:R3:W-:Y:S01]  /*1e640*/  STL [R1+0x664], R46 ;  /* 0x0006642e01007387 */ /* 0x0007e20000100800 */
[-C--:B------:R-:W-:Y:S01]  /*1e650*/  IADD3 R59, P2, R59, R48.reuse, RZ ;  /* 0x000000303b3b7210 */ /* 0x080fe20007f5e0ff */
[----:B------:R3:W-:Y:S01]  /*1e660*/  STL [R1+0x638], R47 ;  /* 0x0006382f01007387 */ /* 0x0007e20000100800 */
[--C-:B------:R-:W-:Y:S02]  /*1e670*/  IMAD.X R28, R28, 0x1, R2.reuse, P3 ;  /* 0x000000011c1c7824 */ /* 0x100fe400018e0602 */
[----:B------:R0:W-:Y:S01]  /*1e680*/  STL [R1+0x65c], R54 ;  /* 0x00065c3601007387 */ /* 0x0001e20000100800 */
        /* <DEDUP_REMOVED lines=35> */
[----:B------:R1:W-:Y:S02]  /*1e8c0*/  STL [R1+0x614], R16 ;  /* 0x0006141001007387 */ /* 0x0003e40000100800 */
[----:B------:R2:W-:Y:S01]  /*1e8d0*/  STL [R1+0x5e8], R21 ;  /* 0x0005e81501007387 */ /* 0x0005e20000100800 */
[----:B------:R-:W-:Y:S01]  /*1e8e0*/  IADD3 R61, P6, R61, R48, RZ ;  /* 0x000000303d3d7210 */ /* 0x000fe20007fde0ff */
[----:B------:R3:W-:Y:S01]  /*1e8f0*/  STL [R1+0x60c], R25 ;  /* 0x00060c1901007387 */ /* 0x0007e20000100800 */
[----:B------:R-:W-:-:S02]  /*1e900*/  IMAD.X R60, R60, 0x1, R2, P1 ;  /* 0x000000013c3c7824 */ /* 0x000fc400008e0602 */
[----:B------:R3:W-:Y:S02]  /*1e910*/  STL [R1+0x5e0], R20 ;  /* 0x0005e01401007387 */ /* 0x0007e40000100800 */
[----:B------:R3:W-:Y:S01]  /*1e920*/  STL [R1+0x604], R24 ;  /* 0x0006041801007387 */ /* 0x0007e20000100800 */
[-C--:B------:R-:W-:Y:S01]  /*1e930*/  IADD3 R3, P1, R3, R48.reuse, RZ ;  /* 0x0000003003037210 */ /* 0x080fe20007f3e0ff */
[----:B0-----:R-:W4:Y:S01]  /*1e940*/  LDL.LU R49, [R1+0x5f4] ;  /* 0x0005f40001317983 */ /* 0x001f220000300800 */
[----:B------:R0:W-:Y:S02]  /*1e950*/  STL [R1+0x5d8], R61 ;  /* 0x0005d83d01007387 */ /* 0x0001e40000100800 */
[----:B-1----:R-:W4:Y:S02]  /*1e960*/  LDL.LU R50, [R1+0x5c8] ;  /* 0x0005c80001327983 */ /* 0x002f240000300800 */
[----:B------:R1:W-:Y:S01]  /*1e970*/  STL [R1+0x5fc], R60 ;  /* 0x0005fc3c01007387 */ /* 0x0003e20000100800 */
[----:B--2---:R-:W2:Y:S01]  /*1e980*/  LDL.LU R51, [R1+0x5ec] ;  /* 0x0005ec0001337983 */ /* 0x004ea20000300800 */
[----:B------:R0:W-:Y:S02]  /*1e990*/  STL [R1+0x5d0], R3 ;  /* 0x0005d00301007387 */ /* 0x0001e40000100800 */
[----:B---3--:R-:W3:Y:S02]  /*1e9a0*/  LDL.LU R46, [R1+0x5c0] ;  /* 0x0005c000012e7983 */ /* 0x008ee40000300800 */
        /* <DEDUP_REMOVED lines=24> */
[----:B0-----:R-:W3:Y:S01]  /*1eb30*/  LDL.LU R61, [R1+0x584] ;  /* 0x00058400013d7983 */ /* 0x001ee20000300800 */
[----:B-1----:R-:W3:Y:S01]  /*1eb40*/  LDL.LU R60, [R1+0x558] ;  /* 0x00055800013c7983 */ /* 0x002ee20000300800 */
[----:B------:R-:W3:Y:S02]  /*1eb50*/  LDL.LU R3, [R1+0x57c] ;  /* 0x00057c0001037983 */ /* 0x000ee40000300800 */
[--C-:B----4-:R-:W-:Y:S01]  /*1eb60*/  IMAD.X R49, R49, 0x1, R2.reuse, P2 ;  /* 0x0000000131317824 */ /* 0x110fe200010e0602 */
[-C--:B------:R-:W-:Y:S01]  /*1eb70*/  IADD3 R50, P2, R50, R48.reuse, RZ ;  /* 0x0000003032327210 */ /* 0x080fe20007f5e0ff */
[--C-:B--2---:R-:W-:Y:S01]  /*1eb80*/  IMAD.X R51, R51, 0x1, R2.reuse, P3 ;  /* 0x0000000133337824 */ /* 0x104fe200018e0602 */
[-C--:B---3--:R-:W-:Y:S01]  /*1eb90*/  IADD3 R46, P3, R46, R48.reuse, RZ ;  /* 0x000000302e2e7210 */ /* 0x088fe20007f7e0ff */
        /* <DEDUP_REMOVED lines=88> */
[----:B------:R-:W3:Y:S01]  /*1f120*/  LDL.LU R3, [R1+0x4d8] ;  /* 0x0004d80001037983 */ /* 0x000ee20000300800 */
[-C--:B----4-:R-:W-:Y:S01]  /*1f130*/  IADD3 R49, P5, R49, R48.reuse, RZ ;  /* 0x0000003031317210 */ /* 0x090fe20007fbe0ff */
[--C-:B------:R-:W-:Y:S01]  /*1f140*/  IMAD.X R50, R50, 0x1, R2.reuse, P6 ;  /* 0x0000000132327824 */ /* 0x100fe200030e0602 */
[-C--:B--2---:R-:W-:Y:S01]  /*1f150*/  IADD3 R51, P6, R51, R48.reuse, RZ ;  /* 0x0000003033337210 */ /* 0x084fe20007fde0ff */
[--C-:B---3--:R-:W-:Y:S01]  /*1f160*/  IMAD.X R46, R46, 0x1, R2.reuse, P1 ;  /* 0x000000012e2e7824 */ /* 0x108fe200008e0602 */
        /* <DEDUP_REMOVED lines=187> */
[----:B------:R-:W-:Y:S01]  /*1fd20*/  STL [R1+0x458], R49 ;  /* 0x0004583101007387 */ /* 0x000fe20000100800 */
        /* <DEDUP_REMOVED lines=9> */
[----:B------:R-:W-:Y:S01]  /*1fdc0*/  STL [R1+0x46c], R54 ;  /* 0x00046c3601007387 */ /* 0x000fe20000100800 */
[----:B------:R-:W-:Y:S01]  /*1fdd0*/  IADD3 R9, P5, R9, R48, RZ ;  /* 0x0000003009097210 */ /* 0x000fe20007fbe0ff */
[----:B------:R-:W-:Y:S01]  /*1fde0*/  STL [R1+0x440], R55 ;  /* 0x0004403701007387 */ /* 0x000fe20000100800 */
[----:B------:R-:W-:-:S02]  /*1fdf0*/  IMAD.X R8, R8, 0x1, R2, P6 ;  /* 0x0000000108087824 */ /* 0x000fc400030e0602 */
[----:B------:R-:W-:Y:S01]  /*1fe00*/  STL [R1+0x464], R58 ;  /* 0x0004643a01007387 */ /* 0x000fe20000100800 */
[-C--:B------:R-:W-:Y:S01]  /*1fe10*/  IADD3 R39, P6, R39, R48.reuse, RZ ;  /* 0x0000003027277210 */ /* 0x080fe20007fde0ff */
[----:B------:R-:W-:Y:S01]  /*1fe20*/  STL [R1+0x438], R59 ;  /* 0x0004383b01007387 */ /* 0x000fe20000100800 */
[--C-:B------:R-:W-:Y:S02]  /*1fe30*/  IMAD.X R43, R43, 0x1, R2.reuse, P1 ;  /* 0x000000012b2b7824 */ /* 0x100fe400008e0602 */
[----:B------:R0:W-:Y:S01]  /*1fe40*/  STL [R1+0x45c], R28 ;  /* 0x00045c1c01007387 */ /* 0x0001e20000100800 */
[-C--:B------:R-:W-:Y:S01]  /*1fe50*/  IADD3 R38, P1, R38, R48.reuse, RZ ;  /* 0x0000003026267210 */ /* 0x080fe20007f3e0ff */
[----:B------:R1:W-:Y:S01]  /*1fe60*/  STL [R1+0x430], R9 ;  /* 0x0004300901007387 */ /* 0x0003e20000100800 */
[--C-:B------:R-:W-:Y:S02]  /*1fe70*/  IMAD.X R42, R42, 0x1, R2.reuse, P2 ;  /* 0x000000012a2a7824 */ /* 0x100fe400010e0602 */
[----:B------:R2:W-:Y:S01]  /*1fe80*/  STL [R1+0x454], R8 ;  /* 0x0004540801007387 */ /* 0x0005e20000100800 */
[----:B------:R-:W-:Y:S01]  /*1fe90*/  IADD3 R37, P2, R37, R48, RZ ;  /* 0x0000003025257210 */ /* 0x000fe20007f5e0ff */
[----:B------:R-:W-:Y:S01]  /*1fea0*/  STL [R1+0x428], R39 ;  /* 0x0004282701007387 */ /* 0x000fe20000100800 */
[----:B------:R-:W-:-:S02]  /*1feb0*/  IMAD.X R41, R41, 0x1, R2, P3 ;  /* 0x0000000129297824 */ /* 0x000fc400018e0602 */
[----:B------:R3:W-:Y:S01]  /*1fec0*/  STL [R1+0x44c], R43 ;  /* 0x00044c2b01007387 */ /* 0x0007e20000100800 */
[-C--:B------:R-:W-:Y:S01]  /*1fed0*/  IADD3 R36, P3, R36, R48.reuse, RZ ;  /* 0x0000003024247210 */ /* 0x080fe20007f7e0ff */
[----:B------:R-:W-:Y:S01]  /*1fee0*/  STL [R1+0x420], R38 ;  /* 0x0004202601007387 */ /* 0x000fe20000100800 */
[--C-:B------:R-:W-:Y:S02]  /*1fef0*/  IMAD.X R40, R40, 0x1, R2.reuse, P4 ;  /* 0x0000000128287824 */ /* 0x100fe400020e0602 */
[----:B------:R3:W-:Y:S01]  /*1ff00*/  STL [R1+0x444], R42 ;  /* 0x0004442a01007387 */ /* 0x0007e20000100800 */
[-C--:B------:R-:W-:Y:S01]  /*1ff10*/  IADD3 R13, P4, R13, R48.reuse, RZ ;  /* 0x000000300d0d7210 */ /* 0x080fe20007f9e0ff */
[----:B------:R-:W-:Y:S01]  /*1ff20*/  STL [R1+0xb68], R37 ;  /* 0x000b682501007387 */ /* 0x000fe20000100800 */
        /* <DEDUP_REMOVED lines=13> */
[----:B------:R1:W-:Y:S02]  /*20000*/  STL [R1+0x424], R16 ;  /* 0x0004241001007387 */ /* 0x0003e40000100800 */
[----:B------:R-:W-:Y:S01]  /*20010*/  STL [R1+0xb78], R21 ;  /* 0x000b781501007387 */ /* 0x000fe20000100800 */
[----:B------:R-:W-:Y:S01]  /*20020*/  IADD3 R61, P2, R61, R48, RZ ;  /* 0x000000303d3d7210 */ /* 0x000fe20007f5e0ff */
[----:B------:R3:W-:Y:S01]  /*20030*/  STL [R1+0x41c], R25 ;  /* 0x00041c1901007387 */ /* 0x0007e20000100800 */
[----:B------:R-:W-:-:S02]  /*20040*/  IMAD.X R60, R60, 0x1, R2, P3 ;  /* 0x000000013c3c7824 */ /* 0x000fc400018e0602 */
[----:B------:R-:W-:Y:S02]  /*20050*/  STL [R1+0xb74], R20 ;  /* 0x000b741401007387 */ /* 0x000fe40000100800 */
[----:B------:R3:W-:Y:S01]  /*20060*/  STL [R1+0x418], R24 ;  /* 0x0004181801007387 */ /* 0x0007e20000100800 */
[-C--:B------:R-:W-:Y:S01]  /*20070*/  IADD3 R3, P3, R3, R48.reuse, RZ ;  /* 0x0000003003037210 */ /* 0x080fe20007f7e0ff */
[----:B0-----:R-:W4:Y:S01]  /*20080*/  LDL.LU R28, [R1+0x410] ;  /* 0x00041000011c7983 */ /* 0x001f220000300800 */
[----:B------:R-:W-:Y:S02]  /*20090*/  STL [R1+0xb80], R61 ;  /* 0x000b803d01007387 */ /* 0x000fe40000100800 */
        /* <DEDUP_REMOVED lines=20> */
[----:B0-----:R-:W3:Y:S02]  /*201e0*/  LDL.LU R60, [R1+0xba4] ;  /* 0x000ba400013c7983 */ /* 0x001ee40000300800 */
[----:B------:R-:W3:Y:S01]  /*201f0*/  LDL.LU R61, [R1+0x3e8] ;  /* 0x0003e800013d7983 */ /* 0x000ee20000300800 */
[----:B-1----:R-:W3:Y:S01]  /*20200*/  LDL.LU R3, [R1+0xbac] ;  /* 0x000bac0001037983 */ /* 0x002ee20000300800 */
        /* <DEDUP_REMOVED lines=9> */
[--C-:B----4-:R-:W-:Y:S01]  /*202a0*/  IMAD.X R28, R28, 0x1, R2.reuse, P4 ;  /* 0x000000011c1c7824 */ /* 0x110fe200020e0602 */
[----:B------:R-:W-:Y:S01]  /*202b0*/  IADD3 R9, P4, R9, R48, RZ ;  /* 0x0000003009097210 */ /* 0x000fe20007f9e0ff */
[----:B--2---:R-:W-:-:S03]  /*202c0*/  IMAD.X R8, R8, 0x1, R2, P5 ;  /* 0x0000000108087824 */ /* 0x004fc600028e0602 */
[----:B------:R0:W-:Y:S01]  /*202d0*/  STL [R1+0x410], R28 ;  /* 0x0004101c01007387 */ /* 0x0001e20000100800 */
[-C--:B---3--:R-:W-:Y:S01]  /*202e0*/  IADD3 R43, P5, R43, R48.reuse, RZ ;  /* 0x000000302b2b7210 */ /* 0x088fe20007fbe0ff */
[--C-:B------:R-:W-:Y:S01]  /*202f0*/  IMAD.X R39, R39, 0x1, R2.reuse, P6 ;  /* 0x0000000127277824 */ /* 0x100fe200030e0602 */
[-C--:B------:R-:W-:Y:S01]  /*20300*/  IADD3 R42, P6, R42, R48.reuse, RZ ;  /* 0x000000302a2a7210 */ /* 0x080fe20007fde0ff */
[--C-:B------:R-:W-:Y:S01]  /*20310*/  IMAD.X R38, R38, 0x1, R2.reuse, P1 ;  /* 0x0000000126267824 */ /* 0x100fe200008e0602 */
[----:B0-----:R0:W5:Y:S01]  /*20320*/  LDL.LU R28, [R1+0xd18] ;  /* 0x000d1800011c7983 */ /* 0x0011620000300800 */
[----:B------:R1:W-:Y:S01]  /*20330*/  STL [R1+0xb88], R9 ;  /* 0x000b880901007387 */ /* 0x0003e20000100800 */
[-C--:B------:R-:W-:Y:S01]  /*20340*/  IADD3 R41, P1, R41, R48.reuse, RZ ;  /* 0x0000003029297210 */ /* 0x080fe20007f3e0ff */
[----:B------:R-:W-:Y:S01]  /*20350*/  IMAD.X R37, R37, 0x1, R2, P2 ;  /* 0x0000000125257824 */ /* 0x000fe200010e0602 */
[----:B-1----:R0:W5:Y:S01]  /*20360*/  LDL.LU R9, [R1+0xd14] ;  /* 0x000d140001097983 */ /* 0x0021620000300800 */
[----:B------:R1:W-:Y:S01]  /*20370*/  STL [R1+0x40c], R8 ;  /* 0x00040c0801007387 */ /* 0x0003e20000100800 */
[----:B------:R-:W-:-:S02]  /*20380*/  IADD3 R40, P2, R40, R48, RZ ;  /* 0x0000003028287210 */ /* 0x000fc40007f5e0ff */
[----:B-1----:R0:W5:Y:S01]  /*20390*/  LDL.LU R8, [R1+0xd10] ;  /* 0x000d100001087983 */ /* 0x0021620000300800 */
[----:B------:R1:W-:Y:S02]  /*203a0*/  STL [R1+0xb84], R43 ;  /* 0x000b842b01007387 */ /* 0x0003e40000100800 */
[--C-:B------:R-:W-:Y:S01]  /*203b0*/  IMAD.X R36, R36, 0x1, R2.reuse, P3 ;  /* 0x0000000124247824 */ /* 0x100fe200018e0602 */
[----:B-1----:R0:W5:Y:S01]  /*203c0*/  LDL.LU R43, [R1+0xd0c] ;  /* 0x000d0c00012b7983 */ /* 0x0021620000300800 */
[----:B------:R1:W-:Y:S01]  /*203d0*/  STL [R1+0x408], R39 ;  /* 0x0004082701007387 */ /* 0x0003e20000100800 */
[-C--:B------:R-:W-:Y:S02]  /*203e0*/  IADD3 R17, P3, R17, R48.reuse, RZ ;  /* 0x0000003011117210 */ /* 0x080fe40007f7e0ff */
[----:B-1----:R0:W5:Y:S01]  /*203f0*/  LDL.LU R39, [R1+0xd08] ;  /* 0x000d080001277983 */ /* 0x0021620000300800 */
[----:B------:R1:W-:Y:S02]  /*20400*/  STL [R1+0xb90], R42 ;  /* 0x000b902a01007387 */ /* 0x0003e40000100800 */
        /* <DEDUP_REMOVED lines=29> */
[----:B------:R1:W-:Y:S03]  /*205e0*/  STL [R1+0xb9c], R25 ;  /* 0x000b9c1901007387 */ /* 0x0003e60000100800 */
        /* <DEDUP_REMOVED lines=12> */
[----:B-1----:R-:W2:Y:S01]  /*206b0*/  LDL.LU R3, [R1+0xcc4] ;  /* 0x000cc40001037983 */ /* 0x002ea20000300800 */
[--C-:B------:R-:W-:Y:S01]  /*206c0*/  IMAD.X R49, R49, 0x1, R2.reuse, P3 ;  /* 0x0000000131317824 */ /* 0x100fe200018e0602 */
[-C--:B------:R-:W-:Y:S01]  /*206d0*/  IADD3 R50, P3, R50, R48.reuse, RZ ;  /* 0x0000003032327210 */ /* 0x080fe20007f7e0ff */
[--C-:B------:R-:W-:Y:S01]  /*206e0*/  IMAD.X R51, R51, 0x1, R2.reuse, P4 ;  /* 0x0000000133337824 */ /* 0x100fe200020e0602 */
[----:B------:R-:W-:Y:S01]  /*206f0*/  IADD3 R46, P4, R46, R48, RZ ;  /* 0x000000302e2e7210 */ /* 0x000fe20007f9e0ff */
[--C-:B------:R-:W-:Y:S01]  /*20700*/  IMAD.X R47, R47, 0x1, R2.reuse, P5 ;  /* 0x000000012f2f7824 */ /* 0x100fe200028e0602 */
[----:B------:R-:W-:Y:S01]  /*20710*/  STL [R1+0x3e4], R49 ;  /* 0x0003e43101007387 */ /* 0x000fe20000100800 */
[----:B------:R-:W-:-:S02]  /*20720*/  IMAD.X R54, R54, 0x1, R2, P6 ;  /* 0x0000000136367824 */ /* 0x000fc400030e0602 */
[----:B------:R-:W-:Y:S02]  /*20730*/  STL [R1+0x3cc], R50 ;  /* 0x0003cc3201007387 */ /* 0x000fe40000100800 */
[--C-:B------:R-:W-:Y:S01]  /*20740*/  IMAD.X R55, R55, 0x1, R2.reuse, P1 ;  /* 0x0000000137377824 */ /* 0x100fe200008e0602 */
[----:B------:R-:W-:Y:S01]  /*20750*/  STL [R1+0x3e0], R51 ;  /* 0x0003e03301007387 */ /* 0x000fe20000100800 */
[----:B------:R1:W-:Y:S02]  /*20760*/  STL [R1+0x3c4], R46 ;  /* 0x0003c42e01007387 */ /* 0x0003e40000100800 */
[----:B------:R3:W-:Y:S02]  /*20770*/  STL [R1+0x3dc], R47 ;  /* 0x0003dc2f01007387 */ /* 0x0007e40000100800 */
[----:B------:R-:W-:Y:S01]  /*20780*/  STL [R1+0x3d8], R54 ;  /* 0x0003d83601007387 */ /* 0x000fe20000100800 */
[----:B------:R-:W-:Y:S01]  /*20790*/  STL [R1+0x3d4], R55 ;  /* 0x0003d43701007387 */ /* 0x000fe20000100800 */
[----:B------:R-:W-:-:S02]  /*207a0*/  IMAD.X R58, R58, 0x1, R2, P2 ;  /* 0x000000013a3a7824 */ /* 0x000fc400010e0602 */
[----:B------:R-:W-:Y:S02]  /*207b0*/  IMAD.X R59, R59, 0x1, R2, P3 ;  /* 0x000000013b3b7824 */ /* 0x000fe400018e0602 */
[----:B-1----:R-:W-:Y:S02]  /*207c0*/  IMAD.MOV.U32 R46, RZ, RZ, R4 ;  /* 0x000000ffff2e7224 */ /* 0x002fe400078e0004 */
[----:B------:R-:W-:Y:S02]  /*207d0*/  IMAD.MOV.U32 R4, RZ, RZ, R5 ;  /* 0x000000ffff047224 */ /* 0x000fe400078e0005 */
[----:B------:R-:W-:Y:S02]  /*207e0*/  IMAD.MOV.U32 R5, RZ, RZ, R7 ;  /* 0x000000ffff057224 */ /* 0x000fe400078e0007 */
[----:B---3--:R-:W-:Y:S02]  /*207f0*/  IMAD.MOV.U32 R47, RZ, RZ, R6 ;  /* 0x000000ffff2f7224 */ /* 0x008fe400078e0006 */
[----:B--2---:R-:W-:-:S05]  /*20800*/  IMAD.X R3, R3, 0x1, R2, P4 ;  /* 0x0000000103037824 */ /* 0x004fca00020e0602 */
[----:B------:R1:W-:Y:S01]  /*20810*/  STL [R1+0x3c0], R3 ;  /* 0x0003c00301007387 */ /* 0x0003e20000100800 */
[----:B------:R0:W-:Y:S02]  /*20820*/  STL [R1+0x3d0], R58 ;  /* 0x0003d03a01007387 */ /* 0x0001e40000100800 */
[----:B------:R0:W-:Y:S01]  /*20830*/  STL [R1+0x3c8], R59 ;  /* 0x0003c83b01007387 */ /* 0x0001e20000100800 */
[----:B-1----:R-:W1:Y:S01]  /*20840*/  S2R R3, SR_TID.X ;  /* 0x0000000000037919 */ /* 0x002e620000002100 */
[----:B------:R0:W-:Y:S02]  /*20850*/  STL.64 [R1+0x360], R4 ;  /* 0x0003600401007387 */ /* 0x0001e40000100a00 */
[----:B------:R0:W-:Y:S01]  /*20860*/  STL.64 [R1+0x368], R46 ;  /* 0x0003682e01007387 */ /* 0x0001e20000100a00 */
[----:B-1----:R-:W-:-:S05]  /*20870*/  LOP3.LUT R3, R3, 0x1f, RZ, 0xc0, !PT ;  /* 0x0000001f03037812 */ /* 0x002fca00078ec0ff */
[----:B------:R-:W-:Y:S01]  /*20880*/  IMAD.SHL.U32 R3, R3, 0x2, RZ ;  /* 0x0000000203037824 */ /* 0x000fe200078e00ff */
[----:B0-----:R-:W-:Y:S01]  /*20890*/  @!P0 CALL.REL.NOINC `(.L_x_2) ;  /* 0x0000001000008944 */ /* 0x001fe20003c00000 */
[----:B------:R-:W-:Y:S05]  /*208a0*/  BRA `(.L_x_3) ;  /* 0xfffea9a000007947 */ /* 0x000fea000383ffff */
.L_x_2:
[----:B------:R-:W-:Y:S01]  /*208b0*/  STL [R1+0xd2c], R30 ;  /* 0x000d2c1e01007387 */ /* 0x000fe20000100800 */
[----:B------:R-:W-:Y:S02]  /*208c0*/  F2FP.PACK_AB R2, R45, R44 ;  /* 0x0000002c2d02723e */ /* 0x000fe400000000ff */
[----:B------:R-:W-:Y:S01]  /*208d0*/  F2FP.PACK_AB R0, R53, R52 ;  /* 0x000000343500723e */ /* 0x000fe200000000ff */
[----:B------:R-:W-:Y:S01]  /*208e0*/  STL [R1+0xd28], R29 ;  /* 0x000d281d01007387 */ /* 0x000fe20000100800 */
[----:B------:R-:W-:-:S03]  /*208f0*/  F2FP.PACK_AB R3, R57, R56 ;  /* 0x000000383903723e */ /* 0x000fc600000000ff */
        /* <DEDUP_REMOVED lines=16> */
[----:B------:R1:W-:Y:S04]  /*20a00*/  STL [R1+0x18], R0 ;  /* 0x0000180001007387 */ /* 0x0003e80000100800 */
[----:B------:R2:W-:Y:S01]  /*20a10*/  STL [R1+0x14], R3 ;  /* 0x0000140301007387 */ /* 0x0005e20000100800 */
[----:B0-----:R-:W-:-:S02]  /*20a20*/  F2FP.PACK_AB R2, R27, R26 ;  /* 0x0000001a1b02723e */ /* 0x001fc400000000ff */
[----:B-1----:R-:W-:-:S03]  /*20a30*/  F2FP.PACK_AB R0, R11, R10 ;  /* 0x0000000a0b00723e */ /* 0x002fc600000000ff */
[----:B------:R0:W-:Y:S01]  /*20a40*/  STL [R1+0x10], R2 ;  /* 0x0000100201007387 */ /* 0x0001e20000100800 */
[----:B--2---:R-:W-:-:S03]  /*20a50*/  F2FP.PACK_AB R3, R15, R14 ;  /* 0x0000000e0f03723e */ /* 0x004fc600000000ff */
[----:B------:R1:W-:Y:S04]  /*20a60*/  STL [R1+0xc], R0 ;  /* 0x00000c0001007387 */ /* 0x0003e80000100800 */
[----:B------:R2:W-:Y:S01]  /*20a70*/  STL [R1+0x8], R3 ;  /* 0x0000080301007387 */ /* 0x0005e20000100800 */
[----:B0-----:R-:W-:-:S03]  /*20a80*/  F2FP.PACK_AB R2, R19, R18 ;  /* 0x000000121302723e */ /* 0x001fc600000000ff */
[----:B------:R-:W3:Y:S01]  /*20a90*/  LDL.LU R34, [R1+0x13c] ;  /* 0x00013c0001227983 */ /* 0x000ee20000300800 */
[----:B-1----:R-:W-:-:S03]  /*20aa0*/  F2FP.PACK_AB R0, R23, R22 ;  /* 0x000000161700723e */ /* 0x002fc600000000ff */
[----:B------:R-:W-:Y:S04]  /*20ab0*/  STL [R1+0x4], R2 ;  /* 0x0000040201007387 */ /* 0x000fe80000100800 */
[----:B------:R-:W3:Y:S04]  /*20ac0*/  LDL.LU R7, [R1+0x138] ;  /* 0x0001380001077983 */ /* 0x000ee80000300800 */
[----:B------:R0:W-:Y:S04]  /*20ad0*/  STL [R1], R0 ;  /* 0x0000000001007387 */ /* 0x0001e80000100800 */
[----:B------:R-:W4:Y:S04]  /*20ae0*/  LDL.LU R35, [R1+0x14c] ;  /* 0x00014c0001237983 */ /* 0x000f280000300800 */
[----:B------:R-:W4:Y:S04]  /*20af0*/  LDL.LU R6, [R1+0x148] ;  /* 0x0001480001067983 */ /* 0x000f280000300800 */
[----:B------:R-:W4:Y:S04]  /*20b00*/  LDL.LU R28, [R1+0x15c] ;  /* 0x00015c00011c7983 */ /* 0x000f280000300800 */
[----:B------:R-:W4:Y:S04]  /*20b10*/  LDL.LU R5, [R1+0x158] ;  /* 0x0001580001057983 */ /* 0x000f280000300800 */
[----:B------:R-:W4:Y:S04]  /*20b20*/  LDL.LU R29, [R1+0x16c] ;  /* 0x00016c00011d7983 */ /* 0x000f280000300800 */
[----:B------:R-:W4:Y:S04]  /*20b30*/  LDL.LU R4, [R1+0x168] ;  /* 0x0001680001047983 */ /* 0x000f280000300800 */
[----:B------:R-:W4:Y:S04]  /*20b40*/  LDL.LU R30, [R1+0x134] ;  /* 0x00013400011e7983 */ /* 0x000f280000300800 */
[----:B------:R-:W4:Y:S04]  /*20b50*/  LDL.LU R11, [R1+0x130] ;  /* 0x00013000010b7983 */ /* 0x000f280000300800 */
[----:B--2---:R-:W2:Y:S04]  /*20b60*/  LDL.LU R3, [R1+0x144] ;  /* 0x0001440001037983 */ /* 0x004ea80000300800 */
[----:B------:R-:W2:Y:S04]  /*20b70*/  LDL.LU R10, [R1+0x140] ;  /* 0x00014000010a7983 */ /* 0x000ea80000300800 */
[----:B0-----:R-:W2:Y:S04]  /*20b80*/  LDL.LU R0, [R1+0x154] ;  /* 0x0001540001007983 */ /* 0x001ea80000300800 */
[----:B------:R-:W2:Y:S04]  /*20b90*/  LDL.LU R2, [R1+0x164] ;  /* 0x0001640001027983 */ /* 0x000ea80000300800 */
        /* <DEDUP_REMOVED lines=23> */
[----:B------:R-:W2:Y:S01]  /*20d10*/  LDL.LU R59, [R1+0x1a4] ;  /* 0x0001a400013b7983 */ /* 0x000ea20000300800 */
[----:B---3--:R-:W-:-:S05]  /*20d20*/  F2FP.PACK_AB R7, R34, R7 ;  /* 0x000000072207723e */ /* 0x008fca00000000ff */
[----:B------:R-:W-:Y:S01]  /*20d30*/  STL [R1+0xccc], R7 ;  /* 0x000ccc0701007387 */ /* 0x000fe20000100800 */
[----:B----4-:R-:W-:Y:S02]  /*20d40*/  F2FP.PACK_AB R6, R35, R6 ;  /* 0x000000062306723e */ /* 0x010fe400000000ff */
[----:B------:R-:W-:-:S03]  /*20d50*/  F2FP.PACK_AB R5, R28, R5 ;  /* 0x000000051c05723e */ /* 0x000fc600000000ff */
[----:B------:R-:W-:Y:S01]  /*20d60*/  STL [R1+0xcd0], R6 ;  /* 0x000cd00601007387 */ /* 0x000fe20000100800 */
[----:B------:R-:W-:-:S03]  /*20d70*/  F2FP.PACK_AB R4, R29, R4 ;  /* 0x000000041d04723e */ /* 0x000fc600000000ff */
[----:B------:R-:W-:Y:S01]  /*20d80*/  STL [R1+0xcd4], R5 ;  /* 0x000cd40501007387 */ /* 0x000fe20000100800 */
[----:B------:R-:W-:-:S03]  /*20d90*/  F2FP.PACK_AB R11, R30, R11 ;  /* 0x0000000b1e0b723e */ /* 0x000fc600000000ff */
[----:B------:R-:W-:Y:S01]  /*20da0*/  STL [R1+0xcd8], R4 ;  /* 0x000cd80401007387 */ /* 0x000fe20000100800 */
[----:B--2---:R-:W-:-:S03]  /*20db0*/  F2FP.PACK_AB R10, R3, R10 ;  /* 0x0000000a030a723e */ /* 0x004fc600000000ff */
[----:B------:R-:W-:Y:S01]  /*20dc0*/  STL [R1+0xcdc], R11 ;  /* 0x000cdc0b01007387 */ /* 0x000fe20000100800 */
[----:B------:R-:W-:-:S03]  /*20dd0*/  F2FP.PACK_AB R9, R0, R9 ;  /* 0x000000090009723e */ /* 0x000fc600000000ff */
[----:B------:R-:W-:Y:S01]  /*20de0*/  STL [R1+0xce0], R10 ;  /* 0x000ce00a01007387 */ /* 0x000fe20000100800 */
[----:B------:R-:W-:-:S03]  /*20df0*/  F2FP.PACK_AB R8, R2, R8 ;  /* 0x000000080208723e */ /* 0x000fc600000000ff */
[----:B------:R-:W-:Y:S01]  /*20e00*/  STL [R1+0xce4], R9 ;  /* 0x000ce40901007387 */ /* 0x000fe20000100800 */
[----:B------:R-:W-:-:S03]  /*20e10*/  F2FP.PACK_AB R15, R48, R15 ;  /* 0x0000000f300f723e */ /* 0x000fc600000000ff */
[----:B------:R-:W-:Y:S01]  /*20e20*/  STL [R1+0xce8], R8 ;  /* 0x000ce80801007387 */ /* 0x000fe20000100800 */
[----:B------:R-:W-:-:S03]  /*20e30*/  F2FP.PACK_AB R14, R49, R14 ;  /* 0x0000000e310e723e */ /* 0x000fc600000000ff */
[----:B------:R-:W-:Y:S04]  /*20e40*/  STL [R1+0xcec], R15 ;  /* 0x000cec0f01007387 */ /* 0x000fe80000100800 */
[----:B------:R0:W-:Y:S04]  /*20e50*/  STL [R1+0xcf0], R14 ;  /* 0x000cf00e01007387 */ /* 0x0001e80000100800 */
[----:B------:R-:W2:Y:S04]  /*20e60*/  LDL.LU R30, [R1+0x1fc] ;  /* 0x0001fc00011e7983 */ /* 0x000ea80000300800 */
[----:B------:R-:W3:Y:S04]  /*20e70*/  LDL.LU R29, [R1+0x20c] ;  /* 0x00020c00011d7983 */ /* 0x000ee80000300800 */
[----:B------:R-:W4:Y:S04]  /*20e80*/  LDL.LU R28, [R1+0x21c] ;  /* 0x00021c00011c7983 */ /* 0x000f280000300800 */
        /* <DEDUP_REMOVED lines=9> */
[----:B------:R-:W3:Y:S01]  /*20f20*/  LDL.LU R42, [R1+0x234] ;  /* 0x00023400012a7983 */ /* 0x000ee20000300800 */
[----:B------:R-:W-:-:S03]  /*20f30*/  F2FP.PACK_AB R16, R47, R16 ;  /* 0x000000102f10723e */ /* 0x000fc600000000ff */
[----:B------:R-:W3:Y:S04]  /*20f40*/  LDL.LU R41, [R1+0x244] ;  /* 0x0002440001297983 */ /* 0x000ee80000300800 */
[----:B------:R-:W3:Y:S01]  /*20f50*/  LDL.LU R40, [R1+0x254] ;  /* 0x0002540001287983 */ /* 0x000ee20000300800 */
[----:B------:R-:W-:-:S03]  /*20f60*/  F2FP.PACK_AB R17, R46, R17 ;  /* 0x000000112e11723e */ /* 0x000fc600000000ff */
[----:B0-----:R-:W3:Y:S04]  /*20f70*/  LDL.LU R14, [R1+0x284] ;  /* 0x00028400010e7983 */ /* 0x001ee80000300800 */
[----:B------:R-:W3:Y:S01]  /*20f80*/  LDL.LU R15, [R1+0x2bc] ;  /* 0x0002bc00010f7983 */ /* 0x000ee20000300800 */
[----:B------:R-:W-:-:S03]  /*20f90*/  F2FP.PACK_AB R18, R45, R18 ;  /* 0x000000122d12723e */ /* 0x000fc600000000ff */
[----:B------:R-:W3:Y:S04]  /*20fa0*/  LDL.LU R47, [R1+0x2b8] ;  /* 0x0002b800012f7983 */ /* 0x000ee80000300800 */
        /* <DEDUP_REMOVED lines=30> */
[----:B------:R-:W3:Y:S01]  /*21190*/  LDL.LU R52, [R1+0x278] ;  /* 0x0002780001347983 */ /* 0x000ee20000300800 */
[----:B------:R-:W-:-:S03]  /*211a0*/  F2FP.PACK_AB R27, R56, R27 ;  /* 0x0000001b381b723e */ /* 0x000fc600000000ff */
[----:B------:R-:W3:Y:S01]  /*211b0*/  LDL.LU R0, [R1+0x294] ;  /* 0x0002940001007983 */ /* 0x000ee20000300800 */
[----:B------:R-:W-:-:S03]  /*211c0*/  F2FP.PACK_AB R26, R57, R26 ;  /* 0x0000001a391a723e */ /* 0x000fc600000000ff */
[----:B------:R-:W3:Y:S04]  /*211d0*/  LDL.LU R59, [R1+0x290] ;  /* 0x00029000013b7983 */ /* 0x000ee80000300800 */
[----:B------:R-:W3:Y:S04]  /*211e0*/  LDL.LU R2, [R1+0x2a4] ;  /* 0x0002a40001027983 */ /* 0x000ee80000300800 */
[----:B------:R-:W3:Y:S04]  /*211f0*/  LDL.LU R58, [R1+0x2a0] ;  /* 0x0002a000013a7983 */ /* 0x000ee80000300800 */
[----:B------:R-:W3:Y:S04]  /*21200*/  LDL.LU R56, [R1+0x264] ;  /* 0x0002640001387983 */ /* 0x000ee80000300800 */
[----:B------:R-:W3:Y:S01]  /*21210*/  LDL.LU R57, [R1+0x260] ;  /* 0x0002600001397983 */ /* 0x000ee20000300800 */
[----:B--2---:R-:W-:-:S03]  /*21220*/  F2FP.PACK_AB R31, R30, R31 ;  /* 0x0000001f1e1f723e */ /* 0x004fc600000000ff */
[----:B------:R-:W3:Y:S02]  /*21230*/  LDL.LU R30, [R1+0xd2c] ;  /* 0x000d2c00011e7983 */ /* 0x000ee40000300800 */
[----:B---3--:R-:W-:Y:S02]  /*21240*/  F2FP.PACK_AB R30, R29, R30 ;  /* 0x0000001e1d1e723e */ /* 0x008fe400000000ff */
[----:B------:R-:W4:Y:S02]  /*21250*/  LDL.LU R29, [R1+0xd28] ;  /* 0x000d2800011d7983 */ /* 0x000f240000300800 */
[----:B----4-:R-:W-:Y:S02]  /*21260*/  F2FP.PACK_AB R29, R28, R29 ;  /* 0x0000001d1c1d723e */ /* 0x010fe400000000ff */
[----:B------:R-:W2:Y:S02]  /*21270*/  LDL.LU R28, [R1+0xd24] ;  /* 0x000d2400011c7983 */ /* 0x000ea40000300800 */
[----:B--2---:R-:W-:-:S02]  /*21280*/  F2FP.PACK_AB R28, R35, R28 ;  /* 0x0000001c231c723e */ /* 0x004fc400000000ff */
[----:B------:R-:W2:Y:S02]  /*21290*/  LDL.LU R35, [R1+0xd20] ;  /* 0x000d200001237983 */ /* 0x000ea40000300800 */
[----:B--2---:R-:W-:Y:S02]  /*212a0*/  F2FP.PACK_AB R35, R34, R35 ;  /* 0x000000232223723e */ /* 0x004fe400000000ff */
[----:B------:R-:W2:Y:S02]  /*212b0*/  LDL.LU R34, [R1+0xd1c] ;  /* 0x000d1c0001227983 */ /* 0x000ea40000300800 */
[----:B--2---:R-:W-:Y:S02]  /*212c0*/  F2FP.PACK_AB R34, R33, R34 ;  /* 0x000000222122723e */ /* 0x004fe400000000ff */
        /* <DEDUP_REMOVED lines=18> */
[----:B------:R-:W2:Y:S01]  /*213f0*/  LDL.LU R40, [R1+0xcf4] ;  /* 0x000cf40001287983 */ /* 0x000ea20000300800 */
[----:B------:R-:W-:Y:S02]  /*21400*/  F2FP.PACK_AB R47, R15, R47 ;  /* 0x0000002f0f2f723e */ /* 0x000fe400000000ff */
[----:B------:R-:W-:-:S02]  /*21410*/  F2FP.PACK_AB R46, R8, R46 ;  /* 0x0000002e082e723e */ /* 0x000fc400000000ff */
[----:B------:R-:W-:Y:S02]  /*21420*/  F2FP.PACK_AB R45, R9, R45 ;  /* 0x0000002d092d723e */ /* 0x000fe400000000ff */
[----:B------:R-:W-:Y:S02]  /*21430*/  F2FP.PACK_AB R44, R10, R44 ;  /* 0x0000002c0a2c723e */ /* 0x000fe400000000ff */
[----:B------:R-:W-:Y:S02]  /*21440*/  F2FP.PACK_AB R51, R11, R51 ;  /* 0x000000330b33723e */ /* 0x000fe400000000ff */
[----:B------:R-:W-:Y:S02]  /*21450*/  F2FP.PACK_AB R50, R4, R50 ;  /* 0x000000320432723e */ /* 0x000fe400000000ff */
[----:B------:R-:W-:Y:S02]  /*21460*/  F2FP.PACK_AB R49, R5, R49 ;  /* 0x000000310531723e */ /* 0x000fe400000000ff */
[----:B------:R-:W-:-:S02]  /*21470*/  F2FP.PACK_AB R48, R6, R48 ;  /* 0x000000300630723e */ /* 0x000fc400000000ff */
[----:B------:R-:W-:Y:S02]  /*21480*/  F2FP.PACK_AB R55, R7, R55 ;  /* 0x000000370737723e */ /* 0x000fe400000000ff */
[----:B------:R-:W-:Y:S02]  /*21490*/  F2FP.PACK_AB R54, R60, R54 ;  /* 0x000000363c36723e */ /* 0x000fe400000000ff */
[----:B------:R-:W-:Y:S02]  /*214a0*/  F2FP.PACK_AB R53, R61, R53 ;  /* 0x000000353d35723e */ /* 0x000fe400000000ff */
[----:B--2---:R-:W-:Y:S02]  /*214b0*/  F2FP.PACK_AB R40, R14, R40 ;  /* 0x000000280e28723e */ /* 0x004fe400000000ff */
[----:B------:R0:W5:Y:S04]  /*214c0*/  LDL.LU R14, [R1+0xcf0] ;  /* 0x000cf000010e7983 */ /* 0x0001680000300800 */
        /* <DEDUP_REMOVED lines=9> */
[----:B------:R-:W2:Y:S04]  /*21560*/  LDL.LU R60, [R1+0xcc8] ;  /* 0x000cc800013c7983 */ /* 0x000ea80000300800 */
[----:B------:R-:W2:Y:S01]  /*21570*/  LDL.LU R61, [R1+0xcc4] ;  /* 0x000cc400013d7983 */ /* 0x000ea20000300800 */
[----:B------:R-:W-:-:S02]  /*21580*/  F2FP.PACK_AB R57, R56, R57 ;  /* 0x000000393839723e */ /* 0x000fc400000000ff */
[----:B------:R-:W-:Y:S02]  /*21590*/  F2FP.PACK_AB R52, R3, R52 ;  /* 0x000000340334723e */ /* 0x000fe400000000ff */
[----:B------:R-:W-:Y:S02]  /*215a0*/  F2FP.PACK_AB R59, R0, R59 ;  /* 0x0000003b003b723e */ /* 0x000fe400000000ff */
[----:B------:R-:W-:Y:S02]  /*215b0*/  F2FP.PACK_AB R58, R2, R58 ;  /* 0x0000003a023a723e */ /* 0x000fe400000000ff */
[----:B--2---:R-:W-:Y:S02]  /*215c0*/  F2FP.PACK_AB R56, R61, R60 ;  /* 0x0000003c3d38723e */ /* 0x004fe400000000ff */
.L_x_1:
[----:B01----:R-:W2:Y:S04]  /*215d0*/  LDL.LU R0, [R1+0xbc4] ;  /* 0x000bc40001007983 */ /* 0x003ea80000300800 */
[----:B------:R-:W0:Y:S04]  /*215e0*/  S2R R61, SR_TID.X ;  /* 0x00000000003d7919 */ /* 0x000e280000002100 */
[----:B-----5:R1:W-:Y:S04]  /*215f0*/  STL [R1+0xce4], R7 ;  /* 0x000ce40701007387 */ /* 0x0203e80000100800 */
[----:B-1----:R-:W3:Y:S01]  /*21600*/  LDL.LU R7, [R1+0xbcc] ;  /* 0x000bcc0001077983 */ /* 0x002ee20000300800 */
[----:B0-----:R-:W-:-:S02]  /*21610*/  IMAD.SHL.U32 R2, R61, 0x20, RZ ;  /* 0x000000203d027824 */ /* 0x001fc400078e00ff */
[C---:B------:R-:W-:Y:S02]  /*21620*/  IMAD.SHL.U32 R3, R61.reuse, 0x100, RZ ;  /* 0x000001003d037824 */ /* 0x040fe400078e00ff */
[----:B------:R-:W-:Y:S01]  /*21630*/  IMAD.SHL.U32 R60, R61, 0x4, RZ ;  /* 0x000000043d3c7824 */ /* 0x000fe200078e00ff */
[----:B------:R-:W-:Y:S01]  /*21640*/  BAR.SYNC.DEFER_BLOCKING 0x0 ;  /* 0x0000000000007b1d */ /* 0x000fe20000010000 */
[----:B--2---:R-:W-:-:S04]  /*21650*/  LOP3.LUT R0, R0, 0x600, RZ, 0xc0, !PT ;  /* 0x0000060000007812 */ /* 0x004fc800078ec0ff */
[----:B------:R-:W-:Y:S02]  /*21660*/  LOP3.LUT R0, R0, 0x60, R2, 0xf8, !PT ;  /* 0x0000006000007812 */ /* 0x000fe400078ef802 */
[----:B------:R-:W2:Y:S02]  /*21670*/  LDL.LU R2, [R1+0xbc8] ;  /* 0x000bc80001027983 */ /* 0x000ea40000300800 */
[----:B------:R-:W-:Y:S02]  /*21680*/  LOP3.LUT R60, R0, 0x70, R60, 0x78, !PT ;  /* 0x00000070003c7812 */ /* 0x000fe400078e783c */
[----:B---3--:R-:W-:Y:S02]  /*21690*/  ISETP.GE.AND P0, PT, R7, c[0x0][0x17c], PT ;  /* 0x00005f0007007a0c */ /* 0x008fe40003f06270 */
[----:B------:R-:W3:Y:S01]  /*216a0*/  LDL.LU R7, [R1+0xce4] ;  /* 0x000ce40001077983 */ /* 0x000ee20000300800 */
[----:B--2---:R-:W-:Y:S02]  /*216b0*/  ISETP.GE.AND P4, PT, R2, c[0x0][0x17c], PT ;  /* 0x00005f0002007a0c */ /* 0x004fe40003f86270 */
[----:B------:R-:W-:-:S02]  /*216c0*/  LOP3.LUT R2, R3, 0x600, RZ, 0xc0, !PT ;  /* 0x0000060003027812 */ /* 0x000fc400078ec0ff */
[----:B------:R-:W2:Y:S01]  /*216d0*/  LDL.LU R3, [R1+0xbd0] ;  /* 0x000bd00001037983 */ /* 0x000ea20000300800 */
[----:B------:R-:W-:-:S03]  /*216e0*/  LOP3.LUT R61, R61, 0x1f, RZ, 0xc0, !PT ;  /* 0x0000001f3d3d7812 */ /* 0x000fc600078ec0ff */
[----:B------:R-:W4:Y:S04]  /*216f0*/  LDL.LU R0, [R1+0xbd4] ;  /* 0x000bd40001007983 */ /* 0x000f280000300800 */
[----:B------:R-:W-:Y:S04]  /*21700*/  STS.128 [R60], R56 ;  /* 0x000000383c007388 */ /* 0x000fe80000000c00 */
[----:B------:R-:W-:Y:S04]  /*21710*/  STS.128 [R60+0x80], R52 ;  /* 0x000080343c007388 */ /* 0x000fe80000000c00 */
[----:B------:R-:W-:Y:S04]  /*21720*/  STS.128 [R60+0x100], R48 ;  /* 0x000100303c007388 */ /* 0x000fe80000000c00 */
[----:B------:R-:W-:Y:S01]  /*21730*/  STS.128 [R60+0x180], R44 ;  /* 0x0001802c3c007388 */ /* 0x000fe20000000c00 */
[----:B------:R-:W-:-:S06]  /*21740*/  NOP ;  /* 0x0000000000007918 */ /* 0x000fcc0000000000 */
[----:B--2---:R-:W-:Y:S02]  /*21750*/  ISETP.GE.AND P1, PT, R3, c[0x0][0x17c], PT ;  /* 0x00005f0003007a0c */ /* 0x004fe40003f26270 */
[----:B----4-:R-:W-:Y:S01]  /*21760*/  ISETP.GE.AND P5, PT, R0, c[0x0][0x17c], PT ;  /* 0x00005f0000007a0c */ /* 0x010fe20003fa6270 */
[----:B------:R-:W-:-:S05]  /*21770*/  IMAD R0, R61, 0x10, R2 ;  /* 0x000000103d007824 */ /* 0x000fca00078e0202 */
[----:B------:R-:W0:Y:S01]  /*21780*/  LDS.128 R56, [R0] ;  /* 0x0000000000387984 */ /* 0x000e220000000c00 */
[C---:B------:R-:W-:Y:S02]  /*21790*/  LOP3.LUT R2, R0.reuse, 0x40, RZ, 0x3c, !PT ;  /* 0x0000004000027812 */ /* 0x040fe400078e3cff */
[----:B------:R-:W-:-:S03]  /*217a0*/  LOP3.LUT R61, R0, 0x60, RZ, 0x3c, !PT ;  /* 0x00000060003d7812 */ /* 0x000fc600078e3cff */
[----:B------:R-:W-:Y:S04]  /*217b0*/  LDS.128 R48, [R2] ;  /* 0x0000000002307984 */ /* 0x000fe80000000c00 */
[----:B------:R-:W-:Y:S04]  /*217c0*/  LDS.128 R44, [R61] ;  /* 0x000000003d2c7984 */ /* 0x000fe80000000c00 */
[----:B0-----:R-:W-:Y:S04]  /*217d0*/  STL [R1+0xce0], R58 ;  /* 0x000ce03a01007387 */ /* 0x001fe80000100800 */
[----:B------:R0:W-:Y:S02]  /*217e0*/  STL [R1+0xcc8], R59 ;  /* 0x000cc83b01007387 */ /* 0x0001e40000100800 */
[----:B0-----:R-:W-:-:S05]  /*217f0*/  LOP3.LUT R59, R0, 0x20, RZ, 0x3c, !PT ;  /* 0x00000020003b7812 */ /* 0x001fca00078e3cff */
[----:B------:R-:W0:Y:S01]  /*21800*/  LDS.128 R52, [R59] ;  /* 0x000000003b347984 */ /* 0x000e220000000c00 */
[----:B------:R-:W-:-:S06]  /*21810*/  NOP ;  /* 0x0000000000007918 */ /* 0x000fcc0000000000 */
[----:B------:R-:W-:Y:S04]  /*21820*/  STS.128 [R60], R40 ;  /* 0x000000283c007388 */ /* 0x000fe80000000c00 */
[----:B------:R-:W-:Y:S04]  /*21830*/  STS.128 [R60+0x80], R36 ;  /* 0x000080243c007388 */ /* 0x000fe80000000c00 */
[----:B------:R-:W-:Y:S04]  /*21840*/  STS.128 [R60+0x100], R32 ;  /* 0x000100203c007388 */ /* 0x000fe80000000c00 */
[----:B------:R-:W-:Y:S01]  /*21850*/  STS.128 [R60+0x180], R28 ;  /* 0x0001801c3c007388 */ /* 0x000fe20000000c00 */
[----:B------:R-:W-:-:S06]  /*21860*/  NOP ;  /* 0x0000000000007918 */ /* 0x000fcc0000000000 */
[----:B------:R-:W-:Y:S04]  /*21870*/  LDS.128 R40, [R0] ;  /* 0x0000000000287984 */ /* 0x000fe80000000c00 */
[----:B------:R-:W-:Y:S04]  /*21880*/  LDS.128 R36, [R59] ;  /* 0x000000003b247984 */ /* 0x000fe80000000c00 */
[----:B------:R-:W-:Y:S04]  /*21890*/  LDS.128 R32, [R2] ;  /* 0x0000000002207984 */ /* 0x000fe80000000c00 */
[----:B------:R-:W-:Y:S01]  /*218a0*/  LDS.128 R28, [R61] ;  /* 0x000000003d1c7984 */ /* 0x000fe20000000c00 */
[----:B------:R-:W-:-:S06]  /*218b0*/  NOP ;  /* 0x0000000000007918 */ /* 0x000fcc0000000000 */
[----:B------:R-:W-:Y:S04]  /*218c0*/  STS.128 [R60], R24 ;  /* 0x000000183c007388 */ /* 0x000fe80000000c00 */
[----:B------:R-:W-:Y:S04]  /*218d0*/  STS.128 [R60+0x80], R20 ;  /* 0x000080143c007388 */ /* 0x000fe80000000c00 */
[----:B------:R-:W-:Y:S04]  /*218e0*/  STS.128 [R60+0x100], R16 ;  /* 0x000100103c007388 */ /* 0x000fe80000000c00 */
[----:B------:R-:W-:Y:S01]  /*218f0*/  STS.128 [R60+0x180], R12 ;  /* 0x0001800c3c007388 */ /* 0x000fe20000000c00 */
[----:B------:R-:W-:-:S06]  /*21900*/  NOP ;  /* 0x0000000000007918 */ /* 0x000fcc0000000000 */
[----:B------:R-:W1:Y:S04]  /*21910*/  LDS.128 R24, [R61] ;  /* 0x000000003d187984 */ /* 0x000e680000000c00 */
[----:B0-----:R-:W-:Y:S04]  /*21920*/  STL.64 [R1+0xcd8], R54 ;  /* 0x000cd83601007387 */ /* 0x001fe80000100a00 */
[----:B------:R0:W-:Y:S04]  /*21930*/  STL.64 [R1+0xcd0], R52 ;  /* 0x000cd03401007387 */ /* 0x0001e80000100a00 */
[----:B------:R2:W-:Y:S04]  /*21940*/  LDS.128 R16, [R59] ;  /* 0x000000003b107984 */ /* 0x0005e80000000c00 */
[----:B------:R-:W4:Y:S04]  /*21950*/  LDS.128 R12, [R0] ;  /* 0x00000000000c7984 */ /* 0x000f280000000c00 */
[----:B0-----:R-:W4:Y:S04]  /*21960*/  LDL.LU R52, [R1+0x10] ;  /* 0x0000100001347983 */ /* 0x001f280000300800 */
[----:B------:R-:W4:Y:S04]  /*21970*/  LDL.LU R53, [R1+0x14] ;  /* 0x0000140001357983 */ /* 0x000f280000300800 */
[----:B------:R-:W4:Y:S04]  /*21980*/  LDL.LU R54, [R1+0x18] ;  /* 0x0000180001367983 */ /* 0x000f280000300800 */
[----:B------:R-:W4:Y:S04]  /*21990*/  LDL.LU R55, [R1+0x1c] ;  /* 0x00001c0001377983 */ /* 0x000f280000300800 */
[----:B------:R-:W4:Y:S04]  /*219a0*/  LDL R58, [R1+0x3b8] ;  /* 0x0003b800013a7983 */ /* 0x000f280000100800 */
[----:B------:R-:W-:Y:S01]  /*219b0*/  LDS.128 R20, [R2] ;  /* 0x0000000002147984 */ /* 0x000fe20000000c00 */
[----:B------:R-:W-:-:S06]  /*219c0*/  NOP ;  /* 0x0000000000007918 */ /* 0x000fcc0000000000 */
[----:B--2---:R-:W2:Y:S04]  /*219d0*/  LDL.LU R59, [R1+0x3b4] ;  /* 0x0003b400013b7983 */ /* 0x004ea80000300800 */
[----:B-1----:R0:W-:Y:S04]  /*219e0*/  STL [R1+0xcc4], R27 ;  /* 0x000cc41b01007387 */ /* 0x0021e80000100800 */
[----:B---3--:R1:W-:Y:S04]  /*219f0*/  STS.128 [R60+0x80], R4 ;  /* 0x000080043c007388 */ /* 0x0083e80000000c00 */
[----:B0-----:R-:W3:Y:S04]  /*21a00*/  LDL.LU R27, [R1+0x3bc] ;  /* 0x0003bc00011b7983 */ /* 0x001ee80000300800 */
[----:B-1----:R-:W3:Y:S04]  /*21a10*/  LDL.LU R4, [R1] ;  /* 0x0000000001047983 */ /* 0x002ee80000300800 */
[----:B------:R-:W3:Y:S04]  /*21a20*/  LDL.LU R5, [R1+0x4] ;  /* 0x0000040001057983 */ /* 0x000ee80000300800 */
[----:B------:R-:W3:Y:S04]  /*21a30*/  LDL.LU R6, [R1+0x8] ;  /* 0x0000080001067983 */ /* 0x000ee80000300800 */
[----:B------:R-:W3:Y:S04]  /*21a40*/  LDL.LU R7, [R1+0xc] ;  /* 0x00000c0001077983 */ /* 0x000ee80000300800 */
[----:B------:R-:W-:Y:S04]  /*21a50*/  STS.128 [R60], R8 ;  /* 0x000000083c007388 */ /* 0x000fe80000000c00 */
[----:B----4-:R0:W-:Y:S01]  /*21a60*/  STS.128 [R60+0x180], R52 ;  /* 0x000180343c007388 */ /* 0x0101e20000000c00 */
[C---:B------:R-:W-:Y:S01]  /*21a70*/  IMAD R3, R58.reuse, c[0x0][0x194], RZ ;  /* 0x000065003a037a24 */ /* 0x040fe200078e02ff */
[----:B------:R-:W-:-:S02]  /*21a80*/  ISETP.GE.AND P6, PT, R58, c[0x0][0x178], PT ;  /* 0x00005e003a007a0c */ /* 0x000fc40003fc6270 */
[----:B------:R-:W4:Y:S02]  /*21a90*/  LDL.LU R58, [R1+0xce0] ;  /* 0x000ce000013a7983 */ /* 0x000f240000300800 */
[C---:B------:R-:W-:Y:S02]  /*21aa0*/  LEA R2, P3, R3.reuse, c[0x0][0x170], 0x1 ;  /* 0x00005c0003027a11 */ /* 0x040fe400078608ff */
[----:B0-----:R-:W4:Y:S04]  /*21ab0*/  LDL.LU.64 R54, [R1+0xcd8] ;  /* 0x000cd80001367983 */ /* 0x001f280000300a00 */
[----:B------:R-:W4:Y:S01]  /*21ac0*/  LDL.LU.64 R52, [R1+0xcd0] ;  /* 0x000cd00001347983 */ /* 0x000f220000300a00 */
[----:B------:R-:W-:Y:S01]  /*21ad0*/  LEA.HI.X.SX32 R3, R3, c[0x0][0x174], 0x1, P3 ;  /* 0x00005d0003037a11 */ /* 0x000fe200018f0eff */
[C---:B--2---:R-:W-:Y:S01]  /*21ae0*/  IMAD R10, R59.reuse, c[0x0][0x198], RZ ;  /* 0x000066003b0a7a24 */ /* 0x044fe200078e02ff */
[----:B------:R-:W-:-:S02]  /*21af0*/  ISETP.LT.AND P6, PT, R59, c[0x0][0x17c], !P6 ;  /* 0x00005f003b007a0c */ /* 0x000fc400077c1270 */
[----:B---3--:R-:W-:-:S04]  /*21b00*/  ISETP.GE.AND P3, PT, R27, c[0x0][0x178], PT ;  /* 0x00005e001b007a0c */ /* 0x008fc80003f66270 */
[----:B------:R-:W-:Y:S01]  /*21b10*/  ISETP.LT.AND P3, PT, R59, c[0x0][0x17c], !P3 ;  /* 0x00005f003b007a0c */ /* 0x000fe20005f61270 */
[----:B------:R0:W-:Y:S04]  /*21b20*/  STS.128 [R60+0x100], R4 ;  /* 0x000100043c007388 */ /* 0x0001e80000000c00 */
[----:B0-----:R-:W2:Y:S04]  /*21b30*/  LDL.LU R60, [R1+0x3b8] ;  /* 0x0003b800013c7983 */ /* 0x001ea80000300800 */
[----:B------:R-:W3:Y:S01]  /*21b40*/  LDL.LU R59, [R1+0xbd8] ;  /* 0x000bd800013b7983 */ /* 0x000ee20000300800 */
[----:B------:R-:W-:-:S02]  /*21b50*/  IMAD R8, R27, c[0x0][0x194], RZ ;  /* 0x000065001b087a24 */ /* 0x000fc400078e02ff */
[----:B------:R-:W-:Y:S01]  /*21b60*/  IMAD.WIDE R6, R10, 0x2, R2 ;  /* 0x000000020a067825 */ /* 0x000fe200078e0202 */
[----:B------:R-:W-:-:S06]  /*21b70*/  NOP ;  /* 0x0000000000007918 */ /* 0x000fcc0000000000 */
[C---:B------:R-:W-:Y:S01]  /*21b80*/  LEA R4, P2, R8.reuse, c[0x0][0x170], 0x1 ;  /* 0x00005c0008047a11 */ /* 0x040fe200078408ff */
[----:B------:R0:W-:Y:S03]  /*21b90*/  @P6 STG.E.U16 [R6.64], R56 ;  /* 0x0000003806006986 */ /* 0x0001e6000c101504 */
[----:B------:R-:W-:-:S05]  /*21ba0*/  LEA.HI.X.SX32 R5, R8, c[0x0][0x174], 0x1, P2 ;  /* 0x00005d0008057a11 */ /* 0x000fca00010f0eff */
[C---:B------:R-:W-:Y:S01]  /*21bb0*/  IMAD.WIDE R8, R10.reuse, 0x2, R4 ;  /* 0x000000020a087825 */ /* 0x040fe200078e0204 */
[----:B0-----:R-:W-:Y:S02]  /*21bc0*/  IADD3 R7, R10, c[0x0][0x198], RZ ;  /* 0x000066000a077a10 */ /* 0x001fe40007ffe0ff */
[----:B------:R-:W-:Y:S02]  /*21bd0*/  PRMT R56, R56, 0x7632, R56 ;  /* 0x0000763238387816 */ /* 0x000fe40000000038 */
[----:B------:R0:W-:Y:S01]  /*21be0*/  @P3 STG.E.U16 [R8.64], R40 ;  /* 0x0000002808003986 */ /* 0x0001e2000c101504 */
[C---:B------:R-:W-:Y:S01]  /*21bf0*/  IMAD.WIDE R10, R7.reuse, 0x2, R2 ;  /* 0x00000002070a7825 */ /* 0x040fe200078e0202 */
[----:B------:R-:W-:-:S03]  /*21c00*/  IADD3 R6, R7, c[0x0][0x198], RZ ;  /* 0x0000660007067a10 */ /* 0x000fc60007ffe0ff */
[----:B0-----:R-:W-:Y:S02]  /*21c10*/  IMAD.WIDE R8, R7, 0x2, R4 ;  /* 0x0000000207087825 */ /* 0x001fe400078e0204 */
[----:B------:R-:W4:Y:S01]  /*21c20*/  LDL.LU R7, [R1+0xbdc] ;  /* 0x000bdc0001077983 */ /* 0x000f220000300800 */
[----:B------:R-:W-:Y:S02]  /*21c30*/  PRMT R40, R40, 0x7632, R40 ;  /* 0x0000763228287816 */ /* 0x000fe40000000028 */
[----:B--2---:R-:W-:Y:S02]  /*21c40*/  ISETP.LT.AND P2, PT, R60, c[0x0][0x178], !P0 ;  /* 0x00005e003c007a0c */ /* 0x004fe40004741270 */
[----:B---3--:R-:W-:Y:S02]  /*21c50*/  ISETP.GE.AND P3, PT, R59, c[0x0][0x17c], PT ;  /* 0x00005f003b007a0c */ /* 0x008fe40003f66270 */
[----:B------:R-:W2:Y:S01]  /*21c60*/  LDL.LU R59, [R1+0xcc8] ;  /* 0x000cc800013b7983 */ /* 0x000ea20000300800 */
[----:B------:R-:W-:-:S08]  /*21c70*/  ISETP.LT.AND P0, PT, R27, c[0x0][0x178], !P0 ;  /* 0x00005e001b007a0c */ /* 0x000fd00004701270 */
[----:B------:R0:W-:Y:S04]  /*21c80*/  @P2 STG.E.U16 [R10.64], R56 ;  /* 0x000000380a002986 */ /* 0x0001e8000c101504 */
[----:B0-----:R-:W3:Y:S04]  /*21c90*/  LDL.LU R56, [R1+0xbe0] ;  /* 0x000be00001387983 */ /* 0x001ee80000300800 */
[----:B------:R0:W-:Y:S04]  /*21ca0*/  @P0 STG.E.U16 [R8.64], R40 ;  /* 0x0000002808000986 */ /* 0x0001e8000c101504 */
[----:B0-----:R-:W2:Y:S01]  /*21cb0*/  LDL.LU R40, [R1+0xbe4] ;  /* 0x000be40001287983 */ /* 0x001ea20000300800 */
[----:B------:R-:W-:-:S02]  /*21cc0*/  ISETP.LT.AND P6, PT, R60, c[0x0][0x178], !P4 ;  /* 0x00005e003c007a0c */ /* 0x000fc400067c1270 */
[----:B------:R-:W-:Y:S01]  /*21cd0*/  ISETP.LT.AND P4, PT, R27, c[0x0][0x178], !P4 ;  /* 0x00005e001b007a0c */ /* 0x000fe20006781270 */
[----:B------:R-:W-:-:S04]  /*21ce0*/  IMAD.WIDE R10, R6, 0x2, R2 ;  /* 0x00000002060a7825 */ /* 0x000fc800078e0202 */
[----:B------:R-:W-:Y:S01]  /*21cf0*/  IMAD.WIDE R8, R6, 0x2, R4 ;  /* 0x0000000206087825 */ /* 0x000fe200078e0204 */
[----:B------:R-:W-:-:S05]  /*21d00*/  ISETP.LT.AND P0, PT, R60, c[0x0][0x178], !P5 ;  /* 0x00005e003c007a0c */ /* 0x000fca0006f01270 */
[----:B----4-:R0:W-:Y:S04]  /*21d10*/  @P6 STG.E.U16 [R10.64], R52 ;  /* 0x000000340a006986 */ /* 0x0101e8000c101504 */
[----:B------:R1:W-:Y:S01]  /*21d20*/  @P4 STG.E.U16 [R8.64], R36 ;  /* 0x0000002408004986 */ /* 0x0003e2000c101504 */
[----:B------:R-:W-:Y:S02]  /*21d30*/  IADD3 R6, R6, c[0x0][0x198], RZ ;  /* 0x0000660006067a10 */ /* 0x000fe40007ffe0ff */
[----:B0-----:R-:W-:-:S03]  /*21d40*/  PRMT R52, R52, 0x7632, R52 ;  /* 0x0000763234347816 */ /* 0x001fc60000000034 */
[----:B-1----:R-:W-:-:S05]  /*21d50*/  IMAD.WIDE R8, R6, 0x2, R2 ;  /* 0x0000000206087825 */ /* 0x002fca00078e0202 */
[----:B------:R0:W-:Y:S01]  /*21d60*/  @P0 STG.E.U16 [R8.64], R52 ;  /* 0x0000003408000986 */ /* 0x0001e2000c101504 */
[----:B---3--:R-:W-:-:S03]  /*21d70*/  ISETP.GE.AND P4, PT, R56, c[0x0][0x17c], PT ;  /* 0x00005f0038007a0c */ /* 0x008fc60003f86270 */
[----:B------:R-:W3:Y:S01]  /*21d80*/  LDL.LU R56, [R1+0xbe8] ;  /* 0x000be80001387983 */ /* 0x000ee20000300800 */
[----:B--2---:R-:W-:-:S03]  /*21d90*/  ISETP.GE.AND P0, PT, R40, c[0x0][0x17c], PT ;  /* 0x00005f0028007a0c */ /* 0x004fc60003f06270 */
[----:B------:R-:W2:Y:S01]  /*21da0*/  LDL.LU R40, [R1+0xbec] ;  /* 0x000bec0001287983 */ /* 0x000ea20000300800 */
[----:B------:R-:W-:Y:S02]  /*21db0*/  ISETP.LT.AND P5, PT, R27, c[0x0][0x178], !P5 ;  /* 0x00005e001b007a0c */ /* 0x000fe40006fa1270 */
[----:B------:R-:W-:Y:S02]  /*21dc0*/  ISETP.GE.AND P2, PT, R7, c[0x0][0x17c], PT ;  /* 0x00005f0007007a0c */ /* 0x000fe40003f46270 */
[C---:B------:R-:W-:Y:S01]  /*21dd0*/  IADD3 R10, R6.reuse, c[0x0][0x198], RZ ;  /* 0x00006600060a7a10 */ /* 0x040fe20007ffe0ff */
[----:B------:R-:W-:Y:S01]  /*21de0*/  IMAD.WIDE R6, R6, 0x2, R4 ;  /* 0x0000000206067825 */ /* 0x000fe200078e0204 */
[----:B------:R-:W-:Y:S02]  /*21df0*/  ISETP.LT.AND P6, PT, R60, c[0x0][0x178], !P1 ;  /* 0x00005e003c007a0c */ /* 0x000fe40004fc1270 */
[----:B------:R-:W-:Y:S02]  /*21e00*/  PRMT R36, R36, 0x7632, R36 ;  /* 0x0000763224247816 */ /* 0x000fe40000000024 */
[----:B------:R-:W-:-:S03]  /*21e10*/  ISETP.LT.AND P1, PT, R27, c[0x0][0x178], !P1 ;  /* 0x00005e001b007a0c */ /* 0x000fc60004f21270 */
[----:B------:R1:W-:Y:S01]  /*21e20*/  @P5 STG.E.U16 [R6.64], R36 ;  /* 0x0000002406005986 */ /* 0x0003e2000c101504 */
[----:B------:R-:W-:Y:S01]  /*21e30*/  ISETP.LT.AND P5, PT, R60, c[0x0][0x178], !P3 ;  /* 0x00005e003c007a0c */ /* 0x000fe20005fa1270 */
[C---:B0-----:R-:W-:Y:S01]  /*21e40*/  IMAD.WIDE R8, R10.reuse, 0x2, R2 ;  /* 0x000000020a087825 */ /* 0x041fe200078e0202 */
[----:B------:R-:W-:Y:S02]  /*21e50*/  ISETP.LT.AND P3, PT, R27, c[0x0][0x178], !P3 ;  /* 0x00005e001b007a0c */ /* 0x000fe40005f61270 */
[C---:B------:R-:W-:Y:S02]  /*21e60*/  IADD3 R11, R10.reuse, c[0x0][0x198], RZ ;  /* 0x000066000a0b7a10 */ /* 0x040fe40007ffe0ff */
[----:B------:R0:W-:Y:S01]  /*21e70*/  @P6 STG.E.U16 [R8.64], R48 ;  /* 0x0000003008006986 */ /* 0x0001e2000c101504 */
[----:B-1----:R-:W-:Y:S01]  /*21e80*/  IMAD.WIDE R6, R10, 0x2, R4 ;  /* 0x000000020a067825 */ /* 0x002fe200078e0204 */
[----:B------:R-:W-:-:S04]  /*21e90*/  ISETP.LT.AND P6, PT, R60, c[0x0][0x178], !P2 ;  /* 0x00005e003c007a0c */ /* 0x000fc800057c1270 */
[----:B------:R1:W-:Y:S01]  /*21ea0*/  @P1 STG.E.U16 [R6.64], R32 ;  /* 0x0000002006001986 */ /* 0x0003e2000c101504 */
[----:B0-----:R-:W-:Y:S01]  /*21eb0*/  PRMT R48, R48, 0x7632, R48 ;  /* 0x0000763230307816 */ /* 0x001fe20000000030 */
[C---:B------:R-:W-:Y:S01]  /*21ec0*/  IMAD.WIDE R8, R11.reuse, 0x2, R2 ;  /* 0x000000020b087825 */ /* 0x040fe200078e0202 */
[----:B------:R-:W-:Y:S02]  /*21ed0*/  IADD3 R10, R11, c[0x0][0x198], RZ ;  /* 0x000066000b0a7a10 */ /* 0x000fe40007ffe0ff */
[----:B------:R-:W-:Y:S02]  /*21ee0*/  ISETP.LT.AND P2, PT, R27, c[0x0][0x178], !P2 ;  /* 0x00005e001b007a0c */ /* 0x000fe40005741270 */
[----:B------:R0:W-:Y:S01]  /*21ef0*/  @P5 STG.E.U16 [R8.64], R48 ;  /* 0x0000003008005986 */ /* 0x0001e2000c101504 */
[----:B-1----:R-:W-:Y:S01]  /*21f00*/  PRMT R32, R32, 0x7632, R32 ;  /* 0x0000763220207816 */ /* 0x002fe20000000020 */
[----:B------:R-:W-:Y:S01]  /*21f10*/  IMAD.WIDE R6, R11, 0x2, R4 ;  /* 0x000000020b067825 */ /* 0x000fe200078e0204 */
[----:B------:R-:W-:-:S04]  /*21f20*/  IADD3 R11, R10, c[0x0][0x198], RZ ;  /* 0x000066000a0b7a10 */ /* 0x000fc80007ffe0ff */
[----:B------:R1:W-:Y:S01]  /*21f30*/  @P3 STG.E.U16 [R6.64], R32 ;  /* 0x0000002006003986 */ /* 0x0003e2000c101504 */
[----:B------:R-:W-:Y:S01]  /*21f40*/  ISETP.LT.AND P3, PT, R60, c[0x0][0x178], !P4 ;  /* 0x00005e003c007a0c */ /* 0x000fe20006761270 */
[----:B0-----:R-:W-:-:S05]  /*21f50*/  IMAD.WIDE R8, R10, 0x2, R2 ;  /* 0x000000020a087825 */ /* 0x001fca00078e0202 */
[----:B------:R0:W-:Y:S01]  /*21f60*/  @P6 STG.E.U16 [R8.64], R44 ;  /* 0x0000002c08006986 */ /* 0x0001e2000c101504 */
[----:B-1----:R-:W-:Y:S01]  /*21f70*/  IMAD.WIDE R6, R10, 0x2, R4 ;  /* 0x000000020a067825 */ /* 0x002fe200078e0204 */
[----:B0-----:R-:W-:-:S03]  /*21f80*/  PRMT R44, R44, 0x7632, R44 ;  /* 0x000076322c2c7816 */ /* 0x001fc6000000002c */
[----:B------:R-:W-:Y:S01]  /*21f90*/  IMAD.WIDE R8, R11, 0x2, R2 ;  /* 0x000000020b087825 */ /* 0x000fe200078e0202 */
[----:B------:R-:W-:Y:S04]  /*21fa0*/  @P2 STG.E.U16 [R6.64], R28 ;  /* 0x0000001c06002986 */ /* 0x000fe8000c101504 */
[----:B------:R0:W-:Y:S01]  /*21fb0*/  @P3 STG.E.U16 [R8.64], R44 ;  /* 0x0000002c08003986 */ /* 0x0001e2000c101504 */
[----:B---3--:R-:W-:-:S03]  /*21fc0*/  ISETP.GE.AND P1, PT, R56, c[0x0][0x17c], PT ;  /* 0x00005f0038007a0c */ /* 0x008fc60003f26270 */
[----:B------:R-:W3:Y:S04]  /*21fd0*/  LDL.LU R56, [R1+0xbf0] ;  /* 0x000bf00001387983 */ /* 0x000ee80000300800 */
[----:B------:R-:W4:Y:S01]  /*21fe0*/  LDL.LU R52, [R1+0xbf4] ;  /* 0x000bf40001347983 */ /* 0x000f220000300800 */
[----:B--2---:R-:W-:-:S03]  /*21ff0*/  ISETP.GE.AND P5, PT, R40, c[0x0][0x17c], PT ;  /* 0x00005f0028007a0c */ /* 0x004fc60003fa6270 */
[----:B------:R-:W2:Y:S04]  /*22000*/  LDL.LU R40, [R1+0xbf8] ;  /* 0x000bf80001287983 */ /* 0x000ea80000300800 */
[----:B------:R-:W4:Y:S04]  /*22010*/  LDL.LU R36, [R1+0xbfc] ;  /* 0x000bfc0001247983 */ /* 0x000f280000300800 */
[----:B0-----:R-:W4:Y:S04]  /*22020*/  LDL.LU R44, [R1+0xc00] ;  /* 0x000c0000012c7983 */ /* 0x001f280000300800 */
[----:B------:R-:W4:Y:S01]  /*22030*/  LDL.LU R32, [R1+0xc04] ;  /* 0x000c040001207983 */ /* 0x000f220000300800 */
[----:B------:R-:W-:-:S02]  /*22040*/  ISETP.LT.AND P4, PT, R27, c[0x0][0x178], !P4 ;  /* 0x00005e001b007a0c */ /* 0x000fc40006781270 */
[----:B------:R-:W-:Y:S02]  /*22050*/  ISETP.LT.AND P6, PT, R60, c[0x0][0x178], !P0 ;  /* 0x00005e003c007a0c */ /* 0x000fe400047c1270 */
[C---:B------:R-:W-:Y:S01]  /*22060*/  IADD3 R10, R11.reuse, c[0x0][0x198], RZ ;  /* 0x000066000b0a7a10 */ /* 0x040fe20007ffe0ff */
[----:B------:R-:W-:Y:S01]  /*22070*/  IMAD.WIDE R6, R11, 0x2, R4 ;  /* 0x000000020b067825 */ /* 0x000fe200078e0204 */
[----:B------:R-:W-:Y:S02]  /*22080*/  ISETP.LT.AND P0, PT, R27, c[0x0][0x178], !P0 ;  /* 0x00005e001b007a0c */ /* 0x000fe40004701270 */
[----:B------:R-:W-:Y:S01]  /*22090*/  PRMT R28, R28, 0x7632, R28 ;  /* 0x000076321c1c7816 */ /* 0x000fe2000000001c */
[----:B------:R-:W-:-:S04]  /*220a0*/  IMAD.WIDE R8, R10, 0x2, R2 ;  /* 0x000000020a087825 */ /* 0x000fc800078e0202 */
[----:B------:R0:W-:Y:S01]  /*220b0*/  @P4 STG.E.U16 [R6.64], R28 ;  /* 0x0000001c06004986 */ /* 0x0001e2000c101504 */
[C---:B------:R-:W-:Y:S02]  /*220c0*/  ISETP.LT.AND P4, PT, R60.reuse, c[0x0][0x178], !P1 ;  /* 0x00005e003c007a0c */ /* 0x040fe40004f81270 */
[----:B------:R-:W-:Y:S01]  /*220d0*/  ISETP.LT.AND P1, PT, R27, c[0x0][0x178], !P1 ;  /* 0x00005e001b007a0c */ /* 0x000fe20004f21270 */
[----:B------:R1:W-:Y:S01]  /*220e0*/  @P6 STG.E.U16 [R8.64], R57 ;  /* 0x0000003908006986 */ /* 0x0003e2000c101504 */
[----:B------:R-:W-:Y:S01]  /*220f0*/  ISETP.LT.AND P6, PT, R60, c[0x0][0x178], !P5 ;  /* 0x00005e003c007a0c */ /* 0x000fe20006fc1270 */
[C---:B0-----:R-:W-:Y:S01]  /*22100*/  IMAD.WIDE R6, R10.reuse, 0x2, R4 ;  /* 0x000000020a067825 */ /* 0x041fe200078e0204 */
[----:B-1----:R-:W-:-:S04]  /*22110*/  IADD3 R8, R10, c[0x0][0x198], RZ ;  /* 0x000066000a087a10 */ /* 0x002fc80007ffe0ff */
[----:B------:R0:W-:Y:S01]  /*22120*/  @P0 STG.E.U16 [R6.64], R41 ;  /* 0x0000002906000986 */ /* 0x0001e2000c101504 */
[----:B------:R-:W-:Y:S02]  /*22130*/  PRMT R57, R57, 0x7632, R57 ;  /* 0x0000763239397816 */ /* 0x000fe40000000039 */
[C---:B------:R-:W-:Y:S02]  /*22140*/  IADD3 R10, R8.reuse, c[0x0][0x198], RZ ;  /* 0x00006600080a7a10 */ /* 0x040fe40007ffe0ff */
[----:B------:R-:W-:Y:S01]  /*22150*/  ISETP.LT.AND P5, PT, R27, c[0x0][0x178], !P5 ;  /* 0x00005e001b007a0c */ /* 0x000fe20006fa1270 */
[----:B0-----:R-:W-:Y:S01]  /*22160*/  IMAD.WIDE R6, R8, 0x2, R2 ;  /* 0x0000000208067825 */ /* 0x001fe200078e0202 */
[----:B------:R-:W-:-:S03]  /*22170*/  PRMT R41, R41, 0x7632, R41 ;  /* 0x0000763229297816 */ /* 0x000fc60000000029 */
[----:B------:R-:W-:Y:S01]  /*22180*/  IMAD.WIDE R8, R8, 0x2, R4 ;  /* 0x0000000208087825 */ /* 0x000fe200078e0204 */
[----:B------:R0:W-:Y:S04]  /*22190*/  @P4 STG.E.U16 [R6.64], R57 ;  /* 0x0000003906004986 */ /* 0x0001e8000c101504 */
[----:B------:R1:W-:Y:S01]  /*221a0*/  @P1 STG.E.U16 [R8.64], R41 ;  /* 0x0000002908001986 */ /* 0x0003e2000c101504 */
[C---:B------:R-:W-:Y:S01]  /*221b0*/  IADD3 R11, R10.reuse, c[0x0][0x198], RZ ;  /* 0x000066000a0b7a10 */ /* 0x040fe20007ffe0ff */
[----:B0-----:R-:W-:-:S04]  /*221c0*/  IMAD.WIDE R6, R10, 0x2, R2 ;  /* 0x000000020a067825 */ /* 0x001fc800078e0202 */
[----:B-1----:R-:W-:Y:S01]  /*221d0*/  IMAD.WIDE R8, R10, 0x2, R4 ;  /* 0x000000020a087825 */ /* 0x002fe200078e0204 */
[----:B------:R0:W-:Y:S04]  /*221e0*/  @P6 STG.E.U16 [R6.64], R53 ;  /* 0x0000003506006986 */ /* 0x0001e8000c101504 */
[----:B------:R1:W-:Y:S01]  /*221f0*/  @P5 STG.E.U16 [R8.64], R37 ;  /* 0x0000002508005986 */ /* 0x0003e2000c101504 */
[----:B0-----:R-:W-:Y:S01]  /*22200*/  PRMT R53, R53, 0x7632, R53 ;  /* 0x0000763235357816 */ /* 0x001fe20000000035 */
[----:B------:R-:W-:Y:S01]  /*22210*/  IMAD.WIDE R6, R11, 0x2, R2 ;  /* 0x000000020b067825 */ /* 0x000fe200078e0202 */
[----:B---3--:R-:W-:-:S04]  /*22220*/  ISETP.GE.AND P2, PT, R56, c[0x0][0x17c], PT ;  /* 0x00005f0038007a0c */ /* 0x008fc80003f46270 */
[----:B------:R-:W-:Y:S02]  /*22230*/  ISETP.LT.AND P1, PT, R60, c[0x0][0x178], !P2 ;  /* 0x00005e003c007a0c */ /* 0x000fe40005721270 */
[----:B--2---:R-:W-:-:S11]  /*22240*/  ISETP.GE.AND P0, PT, R40, c[0x0][0x17c], PT ;  /* 0x00005f0028007a0c */ /* 0x004fd60003f06270 */
[----:B------:R0:W-:Y:S01]  /*22250*/  @P1 STG.E.U16 [R6.64], R53 ;  /* 0x0000003506001986 */ /* 0x0001e2000c101504 */
[----:B----4-:R-:W-:-:S03]  /*22260*/  ISETP.GE.AND P4, PT, R36, c[0x0][0x17c], PT ;  /* 0x00005f0024007a0c */ /* 0x010fc60003f86270 */
[----:B------:R-:W2:Y:S04]  /*22270*/  LDL.LU R40, [R1+0xc10] ;  /* 0x000c100001287983 */ /* 0x000ea80000300800 */
[----:B------:R-:W3:Y:S01]  /*22280*/  LDL.LU R36, [R1+0xc14] ;  /* 0x000c140001247983 */ /* 0x000ee20000300800 */
[----:B------:R-:W-:-:S03]  /*22290*/  ISETP.GE.AND P1, PT, R32, c[0x0][0x17c], PT ;  /* 0x00005f0020007a0c */ /* 0x000fc60003f26270 */
[----:B------:R-:W4:Y:S04]  /*222a0*/  LDL.LU R41, [R1+0xc20] ;  /* 0x000c200001297983 */ /* 0x000f280000300800 */
[----:B------:R-:W4:Y:S01]  /*222b0*/  LDL.LU R32, [R1+0xc24] ;  /* 0x000c240001207983 */ /* 0x000f220000300800 */
[----:B------:R-:W-:Y:S02]  /*222c0*/  ISETP.LT.AND P2, PT, R27, c[0x0][0x178], !P2 ;  /* 0x00005e001b007a0c */ /* 0x000fe40005741270 */
[----:B------:R-:W-:Y:S01]  /*222d0*/  ISETP.GE.AND P3, PT, R52, c[0x0][0x17c], PT ;  /* 0x00005f0034007a0c */ /* 0x000fe20003f66270 */
[----:B-1----:R-:W-:Y:S01]  /*222e0*/  IMAD.WIDE R8, R11, 0x2, R4 ;  /* 0x000000020b087825 */ /* 0x002fe200078e0204 */
[----:B------:R-:W-:Y:S02]  /*222f0*/  PRMT R37, R37, 0x7632, R37 ;  /* 0x0000763225257816 */ /* 0x000fe40000000025 */
[----:B------:R-:W-:-:S02]  /*22300*/  ISETP.LT.AND P5, PT, R60, c[0x0][0x178], !P3 ;  /* 0x00005e003c007a0c */ /* 0x000fc40005fa1270 */
[----:B------:R-:W-:Y:S02]  /*22310*/  ISETP.LT.AND P3, PT, R27, c[0x0][0x178], !P3 ;  /* 0x00005e001b007a0c */ /* 0x000fe40005f61270 */
[----:B------:R-:W-:-:S03]  /*22320*/  IADD3 R10, R11, c[0x0][0x198], RZ ;  /* 0x000066000b0a7a10 */ /* 0x000fc60007ffe0ff */
        /* <DEDUP_REMOVED lines=11> */
[----:B------:R-:W-:Y:S02]  /*223e0*/  ISETP.GE.AND P6, PT, R44, c[0x0][0x17c], PT ;  /* 0x00005f002c007a0c */ /* 0x000fe40003fc6270 */
[----:B------:R-:W-:Y:S02]  /*223f0*/  IADD3 R10, R11, c[0x0][0x198], RZ ;  /* 0x000066000b0a7a10 */ /* 0x000fe40007ffe0ff */
[----:B------:R0:W-:Y:S01]  /*22400*/  @P2 STG.E.U16 [R6.64], R49 ;  /* 0x0000003106002986 */ /* 0x0001e2000c101504 */
[----:B-1----:R-:W-:Y:S01]  /*22410*/  PRMT R33, R33, 0x7632, R33 ;  /* 0x0000763221217816 */ /* 0x002fe20000000021 */
[----:B------:R-:W-:Y:S01]  /*22420*/  IMAD.WIDE R8, R11, 0x2, R4 ;  /* 0x000000020b087825 */ /* 0x000fe200078e0204 */
[----:B------:R-:W-:-:S04]  /*22430*/  ISETP.LT.AND P4, PT, R27, c[0x0][0x178], !P4 ;  /* 0x00005e001b007a0c */ /* 0x000fc80006781270 */
[----:B------:R1:W-:Y:S01]  /*22440*/  @P0 STG.E.U16 [R8.64], R33 ;  /* 0x0000002108000986 */ /* 0x0003e2000c101504 */
[----:B------:R-:W-:Y:S01]  /*22450*/  ISETP.LT.AND P0, PT, R60, c[0x0][0x178], !P6 ;  /* 0x00005e003c007a0c */ /* 0x000fe20007701270 */
[C---:B0-----:R-:W-:Y:S01]  /*22460*/  IMAD.WIDE R6, R10.reuse, 0x2, R2 ;  /* 0x000000020a067825 */ /* 0x041fe200078e0202 */
[----:B------:R-:W-:-:S04]  /*22470*/  IADD3 R11, R10, c[0x0][0x198], RZ ;  /* 0x000066000a0b7a10 */ /* 0x000fc80007ffe0ff */
[----:B------:R0:W-:Y:S01]  /*22480*/  @P5 STG.E.U16 [R6.64], R45 ;  /* 0x0000002d06005986 */ /* 0x0001e2000c101504 */
[----:B-1----:R-:W-:Y:S01]  /*22490*/  IMAD.WIDE R8, R10, 0x2, R4 ;  /* 0x000000020a087825 */ /* 0x002fe200078e0204 */
[----:B0-----:R-:W-:-:S03]  /*224a0*/  PRMT R45, R45, 0x7632, R45 ;  /* 0x000076322d2d7816 */ /* 0x001fc6000000002d */
[----:B------:R-:W-:Y:S01]  /*224b0*/  IMAD.WIDE R6, R11, 0x2, R2 ;  /* 0x000000020b067825 */ /* 0x000fe200078e0202 */
[----:B------:R0:W-:Y:S04]  /*224c0*/  @P4 STG.E.U16 [R8.64], R29 ;  /* 0x0000001d08004986 */ /* 0x0001e8000c101504 */
[----:B------:R1:W-:Y:S01]  /*224d0*/  @P0 STG.E.U16 [R6.64], R45 ;  /* 0x0000002d06000986 */ /* 0x0003e2000c101504 */
[----:B--2---:R-:W-:-:S03]  /*224e0*/  ISETP.GE.AND P3, PT, R40, c[0x0][0x17c], PT ;  /* 0x00005f0028007a0c */ /* 0x004fc60003f66270 */
[----:B------:R-:W2:Y:S01]  /*224f0*/  LDL.LU R40, [R1+0xc28] ;  /* 0x000c280001287983 */ /* 0x000ea20000300800 */
[----:B---3--:R-:W-:-:S03]  /*22500*/  ISETP.GE.AND P2, PT, R36, c[0x0][0x17c], PT ;  /* 0x00005f0024007a0c */ /* 0x008fc60003f46270 */
[----:B------:R-:W3:Y:S01]  /*22510*/  LDL.LU R36, [R1+0xc2c] ;  /* 0x000c2c0001247983 */ /* 0x000ee20000300800 */
[----:B----4-:R-:W-:-:S03]  /*22520*/  ISETP.GE.AND P4, PT, R41, c[0x0][0x17c], PT ;  /* 0x00005f0029007a0c */ /* 0x010fc60003f86270 */
[----:B------:R-:W4:Y:S01]  /*22530*/  LDL.LU R41, [R1+0xc30] ;  /* 0x000c300001297983 */ /* 0x000f220000300800 */
[----:B------:R-:W-:-:S03]  /*22540*/  ISETP.GE.AND P0, PT, R32, c[0x0][0x17c], PT ;  /* 0x00005f0020007a0c */ /* 0x000fc60003f06270 */
[----:B------:R-:W4:Y:S01]  /*22550*/  LDL.LU R32, [R1+0xc34] ;  /* 0x000c340001207983 */ /* 0x000f220000300800 */
[----:B------:R-:W-:Y:S01]  /*22560*/  ISETP.LT.AND P6, PT, R27, c[0x0][0x178], !P6 ;  /* 0x00005e001b007a0c */ /* 0x000fe200077c1270 */
[----:B0-----:R-:W-:Y:S01]  /*22570*/  IMAD.WIDE R8, R11, 0x2, R4 ;  /* 0x000000020b087825 */ /* 0x001fe200078e0204 */
[----:B------:R-:W-:Y:S02]  /*22580*/  ISETP.LT.AND P5, PT, R60, c[0x0][0x178], !P1 ;  /* 0x00005e003c007a0c */ /* 0x000fe40004fa1270 */
[----:B------:R-:W-:Y:S02]  /*22590*/  PRMT R29, R29, 0x7632, R29 ;  /* 0x000076321d1d7816 */ /* 0x000fe4000000001d */
[----:B------:R-:W-:Y:S02]  /*225a0*/  ISETP.LT.AND P1, PT, R27, c[0x0][0x178], !P1 ;  /* 0x00005e001b007a0c */ /* 0x000fe40004f21270 */
[----:B------:R-:W-:-:S05]  /*225b0*/  IADD3 R10, R11, c[0x0][0x198], RZ ;  /* 0x000066000b0a7a10 */ /* 0x000fca0007ffe0ff */
[----:B------:R0:W-:Y:S01]  /*225c0*/  @P6 STG.E.U16 [R8.64], R29 ;  /* 0x0000001d08006986 */ /* 0x0001e2000c101504 */
[----:B------:R-:W-:Y:S01]  /*225d0*/  ISETP.LT.AND P6, PT, R60, c[0x0][0x178], !P3 ;  /* 0x00005e003c007a0c */ /* 0x000fe20005fc1270 */
[C---:B-1----:R-:W-:Y:S01]  /*225e0*/  IMAD.WIDE R6, R10.reuse, 0x2, R2 ;  /* 0x000000020a067825 */ /* 0x042fe200078e0202 */
[----:B------:R-:W-:Y:S02]  /*225f0*/  ISETP.LT.AND P3, PT, R27, c[0x0][0x178], !P3 ;  /* 0x00005e001b007a0c */ /* 0x000fe40005f61270 */
[C---:B------:R-:W-:Y:S02]  /*22600*/  IADD3 R11, R10.reuse, c[0x0][0x198], RZ ;  /* 0x000066000a0b7a10 */ /* 0x040fe40007ffe0ff */
[----:B------:R1:W-:Y:S01]  /*22610*/  @P5 STG.E.U16 [R6.64], R58 ;  /* 0x0000003a06005986 */ /* 0x0003e2000c101504 */
[----:B0-----:R-:W-:Y:S01]  /*22620*/  IMAD.WIDE R8, R10, 0x2, R4 ;  /* 0x000000020a087825 */ /* 0x001fe200078e0204 */
[----:B------:R-:W-:-:S04]  /*22630*/  ISETP.LT.AND P5, PT, R60, c[0x0][0x178], !P2 ;  /* 0x00005e003c007a0c */ /* 0x000fc800057a1270 */
[----:B------:R0:W-:Y:S01]  /*22640*/  @P1 STG.E.U16 [R8.64], R42 ;  /* 0x0000002a08001986 */ /* 0x0001e2000c101504 */
[----:B-1----:R-:W-:Y:S01]  /*22650*/  PRMT R58, R58, 0x7632, R58 ;  /* 0x000076323a3a7816 */ /* 0x002fe2000000003a */
[C---:B------:R-:W-:Y:S01]  /*22660*/  IMAD.WIDE R6, R11.reuse, 0x2, R2 ;  /* 0x000000020b067825 */ /* 0x040fe200078e0202 */
[----:B------:R-:W-:Y:S02]  /*22670*/  IADD3 R10, R11, c[0x0][0x198], RZ ;  /* 0x000066000b0a7a10 */ /* 0x000fe40007ffe0ff */
[----:B------:R-:W-:Y:S02]  /*22680*/  ISETP.LT.AND P2, PT, R27, c[0x0][0x178], !P2 ;  /* 0x00005e001b007a0c */ /* 0x000fe40005741270 */
[----:B------:R1:W-:Y:S01]  /*22690*/  @P6 STG.E.U16 [R6.64], R58 ;  /* 0x0000003a06006986 */ /* 0x0003e2000c101504 */
[----:B0-----:R-:W-:Y:S01]  /*226a0*/  PRMT R42, R42, 0x7632, R42 ;  /* 0x000076322a2a7816 */ /* 0x001fe2000000002a */
[----:B------:R-:W-:Y:S01]  /*226b0*/  IMAD.WIDE R8, R11, 0x2, R4 ;  /* 0x000000020b087825 */ /* 0x000fe200078e0204 */
[----:B------:R-:W-:-:S04]  /*226c0*/  IADD3 R11, R10, c[0x0][0x198], RZ ;  /* 0x000066000a0b7a10 */ /* 0x000fc80007ffe0ff */
[----:B------:R0:W-:Y:S01]  /*226d0*/  @P3 STG.E.U16 [R8.64], R42 ;  /* 0x0000002a08003986 */ /* 0x0001e2000c101504 */
[----:B------:R-:W-:Y:S01]  /*226e0*/  ISETP.LT.AND P3, PT, R60, c[0x0][0x178], !P4 ;  /* 0x00005e003c007a0c */ /* 0x000fe20006761270 */
[----:B-1----:R-:W-:-:S05]  /*226f0*/  IMAD.WIDE R6, R10, 0x2, R2 ;  /* 0x000000020a067825 */ /* 0x002fca00078e0202 */
[----:B------:R1:W-:Y:S01]  /*22700*/  @P5 STG.E.U16 [R6.64], R54 ;  /* 0x0000003606005986 */ /* 0x0003e2000c101504 */
[----:B0-----:R-:W-:Y:S01]  /*22710*/  IMAD.WIDE R8, R10, 0x2, R4 ;  /* 0x000000020a087825 */ /* 0x001fe200078e0204 */
[----:B-1----:R-:W-:-:S03]  /*22720*/  PRMT R54, R54, 0x7632, R54 ;  /* 0x0000763236367816 */ /* 0x002fc60000000036 */
[----:B------:R-:W-:Y:S01]  /*22730*/  IMAD.WIDE R6, R11, 0x2, R2 ;  /* 0x000000020b067825 */ /* 0x000fe200078e0202 */
[----:B------:R0:W-:Y:S04]  /*22740*/  @P2 STG.E.U16 [R8.64], R38 ;  /* 0x0000002608002986 */ /* 0x0001e8000c101504 */
[----:B------:R1:W-:Y:S01]  /*22750*/  @P3 STG.E.U16 [R6.64], R54 ;  /* 0x0000003606003986 */ /* 0x0003e2000c101504 */
[----:B--2---:R-:W-:-:S03]  /*22760*/  ISETP.GE.AND P1, PT, R40, c[0x0][0x17c], PT ;  /* 0x00005f0028007a0c */ /* 0x004fc60003f26270 */
[----:B------:R-:W2:Y:S01]  /*22770*/  LDL.LU R40, [R1+0xc38] ;  /* 0x000c380001287983 */ /* 0x000ea20000300800 */
[----:B---3--:R-:W-:-:S03]  /*22780*/  ISETP.GE.AND P6, PT, R36, c[0x0][0x17c], PT ;  /* 0x00005f0024007a0c */ /* 0x008fc60003fc6270 */
[----:B------:R-:W3:Y:S04]  /*22790*/  LDL.LU R36, [R1+0xc3c] ;  /* 0x000c3c0001247983 */ /* 0x000ee80000300800 */
[----:B------:R-:W2:Y:S01]  /*227a0*/  LDL.LU R33, [R1+0xc40] ;  /* 0x000c400001217983 */ /* 0x000ea20000300800 */
[----:B----4-:R-:W-:-:S03]  /*227b0*/  ISETP.GE.AND P3, PT, R32, c[0x0][0x17c], PT ;  /* 0x00005f0020007a0c */ /* 0x010fc60003f66270 */
        /* <DEDUP_REMOVED lines=13> */
[----:B0-----:R-:W-:-:S05]  /*22890*/  IMAD.WIDE R8, R10, 0x2, R4 ;  /* 0x000000020a087825 */ /* 0x001fca00078e0204 */
[----:B------:R0:W-:Y:S01]  /*228a0*/  @P0 STG.E.U16 [R8.64], R34 ;  /* 0x0000002208000986 */ /* 0x0001e2000c101504 */
[----:B-1----:R-:W-:Y:S01]  /*228b0*/  PRMT R50, R50, 0x7632, R50 ;  /* 0x0000763232327816 */ /* 0x002fe20000000032 */
[C---:B------:R-:W-:Y:S01]  /*228c0*/  IMAD.WIDE R6, R11.reuse, 0x2, R2 ;  /* 0x000000020b067825 */ /* 0x040fe200078e0202 */
[----:B------:R-:W-:-:S04]  /*228d0*/  IADD3 R10, R11, c[0x0][0x198], RZ ;  /* 0x000066000b0a7a10 */ /* 0x000fc80007ffe0ff */
[----:B------:R-:W-:Y:S01]  /*228e0*/  @P4 STG.E.U16 [R6.64], R50 ;  /* 0x0000003206004986 */ /* 0x000fe2000c101504 */
[----:B0-----:R-:W-:Y:S01]  /*228f0*/  PRMT R34, R34, 0x7632, R34 ;  /* 0x0000763222227816 */ /* 0x001fe20000000022 */
[----:B------:R-:W-:Y:S02]  /*22900*/  IMAD.WIDE R8, R11, 0x2, R4 ;  /* 0x000000020b087825 */ /* 0x000fe400078e0204 */
[----:B------:R-:W3:Y:S04]  /*22910*/  LDL.LU R11, [R1+0xc1c] ;  /* 0x000c1c00010b7983 */ /* 0x000ee80000300800 */
[----:B------:R0:W-:Y:S04]  /*22920*/  @P1 STG.E.U16 [R8.64], R34 ;  /* 0x0000002208001986 */ /* 0x0001e8000c101504 */
[----:B0-----:R-:W3:Y:S01]  /*22930*/  LDL.LU R34, [R1+0xc18] ;  /* 0x000c180001227983 */ /* 0x001ee20000300800 */
[----:B------:R-:W-:-:S02]  /*22940*/  ISETP.LT.AND P0, PT, R60, c[0x0][0x178], !P6 ;  /* 0x00005e003c007a0c */ /* 0x000fc40007701270 */
[----:B------:R-:W-:Y:S02]  /*22950*/  ISETP.GE.AND P5, PT, R41, c[0x0][0x17c], PT ;  /* 0x00005f0029007a0c */ /* 0x000fe40003fa6270 */
[----:B------:R-:W-:Y:S02]  /*22960*/  ISETP.LT.AND P6, PT, R27, c[0x0][0x178], !P6 ;  /* 0x00005e001b007a0c */ /* 0x000fe400077c1270 */
[----:B------:R-:W-:Y:S01]  /*22970*/  ISETP.LT.AND P1, PT, R60, c[0x0][0x178], !P5 ;  /* 0x00005e003c007a0c */ /* 0x000fe20006f21270 */
[----:B------:R-:W-:-:S04]  /*22980*/  IMAD.WIDE R6, R10, 0x2, R2 ;  /* 0x000000020a067825 */ /* 0x000fc800078e0202 */
[C---:B------:R-:W-:Y:S01]  /*22990*/  IMAD.WIDE R8, R10.reuse, 0x2, R4 ;  /* 0x000000020a087825 */ /* 0x040fe200078e0204 */
[----:B------:R-:W-:Y:S01]  /*229a0*/  IADD3 R10, R10, c[0x0][0x198], RZ ;  /* 0x000066000a0a7a10 */ /* 0x000fe20007ffe0ff */
[----:B------:R0:W-:Y:S04]  /*229b0*/  @P0 STG.E.U16 [R6.64], R46 ;  /* 0x0000002e06000986 */ /* 0x0001e8000c101504 */
[----:B------:R1:W-:Y:S01]  /*229c0*/  @P6 STG.E.U16 [R8.64], R30 ;  /* 0x0000001e08006986 */ /* 0x0003e2000c101504 */
[----:B0-----:R-:W-:Y:S01]  /*229d0*/  PRMT R46, R46, 0x7632, R46 ;  /* 0x000076322e2e7816 */ /* 0x001fe2000000002e */
[----:B------:R-:W-:-:S05]  /*229e0*/  IMAD.WIDE R6, R10, 0x2, R2 ;  /* 0x000000020a067825 */ /* 0x000fca00078e0202 */
[----:B------:R0:W-:Y:S01]  /*229f0*/  @P1 STG.E.U16 [R6.64], R46 ;  /* 0x0000002e06001986 */ /* 0x0001e2000c101504 */
[----:B--2---:R-:W-:-:S03]  /*22a00*/  ISETP.GE.AND P0, PT, R33, c[0x0][0x17c], PT ;  /* 0x00005f0021007a0c */ /* 0x004fc60003f06270 */
[----:B------:R-:W2:Y:S01]  /*22a10*/  LDL.LU R33, [R1+0xc0c] ;  /* 0x000c0c0001217983 */ /* 0x000ea20000300800 */
[----:B----4-:R-:W-:-:S03]  /*22a20*/  ISETP.GE.AND P1, PT, R32, c[0x0][0x17c], PT ;  /* 0x00005f0020007a0c */ /* 0x010fc60003f26270 */
[----:B------:R-:W4:Y:S01]  /*22a30*/  LDL.LU R32, [R1+0xc08] ;  /* 0x000c080001207983 */ /* 0x000f220000300800 */
[C---:B------:R-:W-:Y:S02]  /*22a40*/  ISETP.LT.AND P5, PT, R27.reuse, c[0x0][0x178], !P5 ;  /* 0x00005e001b007a0c */ /* 0x040fe40006fa1270 */
[----:B------:R-:W-:Y:S01]  /*22a50*/  ISETP.LT.AND P6, PT, R60, c[0x0][0x178], !P3 ;  /* 0x00005e003c007a0c */ /* 0x000fe20005fc1270 */
[C---:B-1----:R-:W-:Y:S01]  /*22a60*/  IMAD.WIDE R8, R10.reuse, 0x2, R4 ;  /* 0x000000020a087825 */ /* 0x042fe200078e0204 */
[----:B------:R-:W-:Y:S02]  /*22a70*/  IADD3 R10, R10, c[0x0][0x198], RZ ;  /* 0x000066000a0a7a10 */ /* 0x000fe40007ffe0ff */
[----:B------:R-:W-:Y:S02]  /*22a80*/  PRMT R30, R30, 0x7632, R30 ;  /* 0x000076321e1e7816 */ /* 0x000fe4000000001e */
[----:B------:R-:W-:Y:S01]  /*22a90*/  ISETP.LT.AND P3, PT, R27, c[0x0][0x178], !P3 ;  /* 0x00005e001b007a0c */ /* 0x000fe20005f61270 */
[----:B0-----:R-:W-:Y:S01]  /*22aa0*/  IMAD.WIDE R6, R10, 0x2, R2 ;  /* 0x000000020a067825 */ /* 0x001fe200078e0202 */
[----:B------:R-:W-:-:S03]  /*22ab0*/  ISETP.GE.AND P2, PT, R40, c[0x0][0x17c], PT ;  /* 0x00005f0028007a0c */ /* 0x000fc60003f46270 */
[----:B------:R0:W-:Y:S01]  /*22ac0*/  @P5 STG.E.U16 [R8.64], R30 ;  /* 0x0000001e08005986 */ /* 0x0001e2000c101504 */
[----:B------:R-:W-:Y:S02]  /*22ad0*/  ISETP.LT.AND P5, PT, R60, c[0x0][0x178], !P2 ;  /* 0x00005e003c007a0c */ /* 0x000fe400057a1270 */
[----:B------:R-:W-:Y:S01]  /*22ae0*/  ISETP.LT.AND P2, PT, R27, c[0x0][0x178], !P2 ;  /* 0x00005e001b007a0c */ /* 0x000fe20005741270 */
[----:B------:R1:W-:Y:S01]  /*22af0*/  @P6 STG.E.U16 [R6.64], R59 ;  /* 0x0000003b06006986 */ /* 0x0003e2000c101504 */
[----:B------:R-:W-:Y:S01]  /*22b00*/  PRMT R28, R59, 0x7632, R28 ;  /* 0x000076323b1c7816 */ /* 0x000fe2000000001c */
[C---:B0-----:R-:W-:Y:S01]  /*22b10*/  IMAD.WIDE R8, R10.reuse, 0x2, R4 ;  /* 0x000000020a087825 */ /* 0x041fe200078e0204 */
[----:B-1----:R-:W-:-:S04]  /*22b20*/  IADD3 R6, R10, c[0x0][0x198], RZ ;  /* 0x000066000a067a10 */ /* 0x002fc80007ffe0ff */
[----:B------:R0:W-:Y:S01]  /*22b30*/  @P3 STG.E.U16 [R8.64], R43 ;  /* 0x0000002b08003986 */ /* 0x0001e2000c101504 */
[----:B------:R-:W-:Y:S02]  /*22b40*/  PRMT R29, R43, 0x7632, R29 ;  /* 0x000076322b1d7816 */ /* 0x000fe4000000001d */
[----:B------:R-:W-:Y:S02]  /*22b50*/  IADD3 R30, R6, c[0x0][0x198], RZ ;  /* 0x00006600061e7a10 */ /* 0x000fe40007ffe0ff */
[----:B---3--:R-:W-:Y:S02]  /*22b60*/  ISETP.GE.AND P4, PT, R36, c[0x0][0x17c], PT ;  /* 0x00005f0024007a0c */ /* 0x008fe40003f86270 */
[----:B------:R-:W3:Y:S01]  /*22b70*/  LDL.LU R36, [R1+0xc50] ;  /* 0x000c500001247983 */ /* 0x000ee20000300800 */
[----:B0-----:R-:W-:-:S04]  /*22b80*/  IMAD.WIDE R8, R6, 0x2, R2 ;  /* 0x0000000206087825 */ /* 0x001fc800078e0202 */
[----:B------:R-:W-:Y:S01]  /*22b90*/  IMAD.WIDE R6, R6, 0x2, R4 ;  /* 0x0000000206067825 */ /* 0x000fe200078e0204 */
[----:B------:R-:W-:Y:S04]  /*22ba0*/  @P5 STG.E.U16 [R8.64], R28 ;  /* 0x0000001c08005986 */ /* 0x000fe8000c101504 */
[----:B------:R0:W-:Y:S01]  /*22bb0*/  @P2 STG.E.U16 [R6.64], R29 ;  /* 0x0000001d06002986 */ /* 0x0001e2000c101504 */
[----:B------:R-:W-:-:S03]  /*22bc0*/  ISETP.GE.AND P2, PT, R34, c[0x0][0x17c], PT ;  /* 0x00005f0022007a0c */ /* 0x000fc60003f46270 */
[----:B------:R-:W3:Y:S01]  /*22bd0*/  LDL.LU R34, [R1+0xc4c] ;  /* 0x000c4c0001227983 */ /* 0x000ee20000300800 */
[----:B------:R-:W-:Y:S02]  /*22be0*/  ISETP.LT.AND P6, PT, R60, c[0x0][0x178], !P4 ;  /* 0x00005e003c007a0c */ /* 0x000fe400067c1270 */
[----:B------:R-:W-:Y:S02]  /*22bf0*/  ISETP.LT.AND P4, PT, R27, c[0x0][0x178], !P4 ;  /* 0x00005e001b007a0c */ /* 0x000fe40006781270 */
[----:B------:R-:W-:Y:S01]  /*22c00*/  ISETP.GE.AND P3, PT, R11, c[0x0][0x17c], PT ;  /* 0x00005f000b007a0c */ /* 0x000fe20003f66270 */
[----:B------:R-:W-:Y:S01]  /*22c10*/  IMAD.WIDE R10, R30, 0x2, R2 ;  /* 0x000000021e0a7825 */ /* 0x000fe200078e0202 */
[----:B------:R-:W-:-:S03]  /*22c20*/  ISETP.LT.AND P5, PT, R60, c[0x0][0x178], !P0 ;  /* 0x00005e003c007a0c */ /* 0x000fc600047a1270 */
[----:B0-----:R-:W-:-:S04]  /*22c30*/  IMAD.WIDE R6, R30, 0x2, R4 ;  /* 0x000000021e067825 */ /* 0x001fc800078e0204 */
[----:B------:R0:W-:Y:S01]  /*22c40*/  @P6 STG.E.U16 [R10.64], R55 ;  /* 0x000000370a006986 */ /* 0x0001e2000c101504 */
[----:B------:R-:W-:-:S03]  /*22c50*/  ISETP.LT.AND P6, PT, R27, c[0x0][0x178], !P0 ;  /* 0x00005e001b007a0c */ /* 0x000fc600047c1270 */
[----:B------:R1:W-:Y:S01]  /*22c60*/  @P4 STG.E.U16 [R6.64], R39 ;  /* 0x0000002706004986 */ /* 0x0003e2000c101504 */
[----:B------:R-:W-:Y:S02]  /*22c70*/  ISETP.LT.AND P4, PT, R60, c[0x0][0x178], !P1 ;  /* 0x00005e003c007a0c */ /* 0x000fe40004f81270 */
[----:B0-----:R-:W-:Y:S02]  /*22c80*/  IADD3 R10, R30, c[0x0][0x198], RZ ;  /* 0x000066001e0a7a10 */ /* 0x001fe40007ffe0ff */
[----:B------:R-:W-:Y:S02]  /*22c90*/  PRMT R55, R55, 0x7632, R55 ;  /* 0x0000763237377816 */ /* 0x000fe40000000037 */
[----:B------:R-:W-:Y:S01]  /*22ca0*/  PRMT R11, R39, 0x7632, R11 ;  /* 0x00007632270b7816 */ /* 0x000fe2000000000b */
[C---:B------:R-:W-:Y:S01]  /*22cb0*/  IMAD.WIDE R8, R10.reuse, 0x2, R2 ;  /* 0x000000020a087825 */ /* 0x040fe200078e0202 */
[----:B------:R-:W-:Y:S01]  /*22cc0*/  ISETP.LT.AND P1, PT, R27, c[0x0][0x178], !P1 ;  /* 0x00005e001b007a0c */ /* 0x000fe20004f21270 */
[----:B-1----:R-:W3:Y:S02]  /*22cd0*/  LDL.LU R39, [R1+0xc5c] ;  /* 0x000c5c0001277983 */ /* 0x002ee40000300800 */
[C---:B------:R-:W-:Y:S01]  /*22ce0*/  IMAD.WIDE R6, R10.reuse, 0x2, R4 ;  /* 0x000000020a067825 */ /* 0x040fe200078e0204 */
[----:B------:R-:W-:Y:S01]  /*22cf0*/  IADD3 R10, R10, c[0x0][0x198], RZ ;  /* 0x000066000a0a7a10 */ /* 0x000fe20007ffe0ff */
[----:B------:R-:W-:Y:S04]  /*22d00*/  @P5 STG.E.U16 [R8.64], R55 ;  /* 0x0000003708005986 */ /* 0x000fe8000c101504 */
[----:B------:R0:W-:Y:S01]  /*22d10*/  @P6 STG.E.U16 [R6.64], R11 ;  /* 0x0000000b06006986 */ /* 0x0001e2000c101504 */
[----:B------:R-:W-:-:S02]  /*22d20*/  ISETP.LT.AND P6, PT, R60, c[0x0][0x178], !P3 ;  /* 0x00005e003c007a0c */ /* 0x000fc40005fc1270 */
[----:B------:R-:W-:Y:S01]  /*22d30*/  ISETP.LT.AND P3, PT, R27, c[0x0][0x178], !P3 ;  /* 0x00005e001b007a0c */ /* 0x000fe20005f61270 */
[----:B------:R-:W3:Y:S01]  /*22d40*/  LDL.LU R38, [R1+0xc58] ;  /* 0x000c580001267983 */ /* 0x000ee20000300800 */
[C---:B------:R-:W-:Y:S01]  /*22d50*/  IMAD.WIDE R28, R10.reuse, 0x2, R4 ;  /* 0x000000020a1c7825 */ /* 0x040fe200078e0204 */
[----:B------:R-:W-:Y:S02]  /*22d60*/  PRMT R30, R51, 0x7632, R30 ;  /* 0x00007632331e7816 */ /* 0x000fe4000000001e */
[----:B------:R-:W3:Y:S01]  /*22d70*/  LDL.LU R41, [R1+0xc64] ;  /* 0x000c640001297983 */ /* 0x000ee20000300800 */
[----:B0-----:R-:W-:-:S03]  /*22d80*/  IMAD.WIDE R6, R10, 0x2, R2 ;  /* 0x000000020a067825 */ /* 0x001fc600078e0202 */
[----:B------:R-:W3:Y:S04]  /*22d90*/  LDL.LU R40, [R1+0xc60] ;  /* 0x000c600001287983 */ /* 0x000ee80000300800 */
[----:B------:R-:W-:Y:S01]  /*22da0*/  @P4 STG.E.U16 [R6.64], R51 ;  /* 0x0000003306004986 */ /* 0x000fe2000c101504 */
[----:B------:R-:W-:-:S03]  /*22db0*/  ISETP.LT.AND P4, PT, R60, c[0x0][0x178], !P2 ;  /* 0x00005e003c007a0c */ /* 0x000fc60005781270 */
[----:B------:R0:W-:Y:S02]  /*22dc0*/  @P1 STG.E.U16 [R28.64], R35 ;  /* 0x000000231c001986 */ /* 0x0001e4000c101504 */
[----:B0-----:R-:W-:Y:S02]  /*22dd0*/  PRMT R35, R35, 0x7632, R35 ;  /* 0x0000763223237816 */ /* 0x001fe40000000023 */
[----:B----4-:R-:W-:Y:S02]  /*22de0*/  ISETP.GE.AND P5, PT, R32, c[0x0][0x17c], PT ;  /* 0x00005f0020007a0c */ /* 0x010fe40003fa6270 */
[----:B------:R-:W-:Y:S02]  /*22df0*/  IADD3 R32, R10, c[0x0][0x198], RZ ;  /* 0x000066000a207a10 */ /* 0x000fe40007ffe0ff */
[----:B--2---:R-:W-:Y:S01]  /*22e00*/  ISETP.GE.AND P0, PT, R33, c[0x0][0x17c], PT ;  /* 0x00005f0021007a0c */ /* 0x004fe20003f06270 */
[----:B------:R0:W1:Y:S01]  /*22e10*/  LDS.128 R8, [R0] ;  /* 0x0000000000087984 */ /* 0x0000620000000c00 */
[C---:B------:R-:W-:Y:S01]  /*22e20*/  IADD3 R33, R32.reuse, c[0x0][0x198], RZ ;  /* 0x0000660020217a10 */ /* 0x040fe20007ffe0ff */
[----:B------:R-:W-:-:S04]  /*22e30*/  IMAD.WIDE R6, R32, 0x2, R2 ;  /* 0x0000000220067825 */ /* 0x000fc800078e0202 */
[----:B------:R-:W-:Y:S01]  /*22e40*/  IMAD.WIDE R28, R32, 0x2, R4 ;  /* 0x00000002201c7825 */ /* 0x000fe200078e0204 */
[----:B------:R2:W-:Y:S01]  /*22e50*/  @P6 STG.E.U16 [R6.64], R30 ;  /* 0x0000001e06006986 */ /* 0x0005e2000c101504 */
[----:B0-----:R-:W-:-:S03]  /*22e60*/  PRMT R0, R47, 0x7632, R0 ;  /* 0x000076322f007816 */ /* 0x001fc60000000000 */
[----:B------:R-:W-:Y:S01]  /*22e70*/  @P3 STG.E.U16 [R28.64], R35 ;  /* 0x000000231c003986 */ /* 0x000fe2000c101504 */
[----:B--2---:R-:W-:-:S05]  /*22e80*/  IMAD.WIDE R6, R33, 0x2, R2 ;  /* 0x0000000221067825 */ /* 0x004fca00078e0202 */
[----:B------:R0:W-:Y:S04]  /*22e90*/  @P4 STG.E.U16 [R6.64], R47 ;  /* 0x0000002f06004986 */ /* 0x0001e8000c101504 */
[----:B0-----:R-:W2:Y:S04]  /*22ea0*/  LDL.LU R47, [R1+0xc7c] ;  /* 0x000c7c00012f7983 */ /* 0x001ea80000300800 */
[----:B------:R-:W4:Y:S04]  /*22eb0*/  LDL.LU R49, [R1+0xc78] ;  /* 0x000c780001317983 */ /* 0x000f280000300800 */
[----:B------:R-:W4:Y:S04]  /*22ec0*/  LDL.LU R46, [R1+0xc84] ;  /* 0x000c8400012e7983 */ /* 0x000f280000300800 */
[----:B------:R-:W0:Y:S01]  /*22ed0*/  S2R R56, SR_TID.X ;  /* 0x0000000000387919 */ /* 0x000e220000002100 */
[C---:B------:R-:W-:Y:S01]  /*22ee0*/  IADD3 R28, R33.reuse, c[0x0][0x198], RZ ;  /* 0x00006600211c7a10 */ /* 0x040fe20007ffe0ff */
[----:B------:R-:W-:Y:S01]  /*22ef0*/  IMAD.WIDE R6, R33, 0x2, R4 ;  /* 0x0000000221067825 */ /* 0x000fe200078e0204 */
[----:B---3--:R-:W-:Y:S01]  /*22f00*/  ISETP.GE.AND P6, PT, R34, c[0x0][0x17c], PT ;  /* 0x00005f0022007a0c */ /* 0x008fe20003fc6270 */
[----:B------:R-:W3:Y:S01]  /*22f10*/  LDL.LU R48, [R1+0xc80] ;  /* 0x000c800001307983 */ /* 0x000ee20000300800 */
[C---:B0-----:R-:W-:Y:S01]  /*22f20*/  LOP3.LUT R52, R56.reuse, 0x1f, RZ, 0xc0, !PT ;  /* 0x0000001f38347812 */ /* 0x041fe200078ec0ff */
[----:B------:R-:W-:-:S05]  /*22f30*/  IMAD.SHL.U32 R56, R56, 0x100, RZ ;  /* 0x0000010038387824 */ /* 0x000fca00078e00ff */
[----:B------:R-:W-:-:S05]  /*22f40*/  LOP3.LUT R56, R56, 0x600, RZ, 0xc0, !PT ;  /* 0x0000060038387812 */ /* 0x000fca00078ec0ff */
[----:B------:R-:W-:-:S05]  /*22f50*/  IMAD R56, R52, 0x10, R56 ;  /* 0x0000001034387824 */ /* 0x000fca00078e0238 */
[----:B------:R-:W-:-:S05]  /*22f60*/  LOP3.LUT R56, R56, 0x20, RZ, 0x3c, !PT ;  /* 0x0000002038387812 */ /* 0x000fca00078e3cff */
[----:B------:R0:W1:Y:S04]  /*22f70*/  LDS.128 R32, [R56] ;  /* 0x0000000038207984 */ /* 0x0000680000000c00 */
[----:B0-----:R-:W0:Y:S01]  /*22f80*/  S2R R56, SR_TID.X ;  /* 0x0000000000387919 */ /* 0x001e220000002100 */
[C---:B------:R-:W-:Y:S02]  /*22f90*/  ISETP.LT.AND P2, PT, R27.reuse, c[0x0][0x178], !P2 ;  /* 0x00005e001b007a0c */ /* 0x040fe40005741270 */
[C---:B------:R-:W-:Y:S02]  /*22fa0*/  ISETP.LT.AND P3, PT, R60.reuse, c[0x0][0x178], !P0 ;  /* 0x00005e003c007a0c */ /* 0x040fe40004761270 */
[----:B------:R-:W-:Y:S02]  /*22fb0*/  ISETP.LT.AND P0, PT, R27, c[0x0][0x178], !P0 ;  /* 0x00005e001b007a0c */ /* 0x000fe40004701270 */
[----:B------:R-:W-:-:S02]  /*22fc0*/  ISETP.LT.AND P4, PT, R60, c[0x0][0x178], !P5 ;  /* 0x00005e003c007a0c */ /* 0x000fc40006f81270 */
[----:B------:R-:W-:Y:S02]  /*22fd0*/  ISETP.GE.AND P1, PT, R36, c[0x0][0x17c], PT ;  /* 0x00005f0024007a0c */ /* 0x000fe40003f26270 */
[----:B------:R-:W-:Y:S02]  /*22fe0*/  IADD3 R36, R28, c[0x0][0x198], RZ ;  /* 0x000066001c247a10 */ /* 0x000fe40007ffe0ff */
[C---:B0-----:R-:W-:Y:S01]  /*22ff0*/  LOP3.LUT R52, R56.reuse, 0x1f, RZ, 0xc0, !PT ;  /* 0x0000001f38347812 */ /* 0x041fe200078ec0ff */
[----:B------:R-:W-:-:S05]  /*23000*/  IMAD.SHL.U32 R56, R56, 0x100, RZ ;  /* 0x0000010038387824 */ /* 0x000fca00078e00ff */
[----:B------:R-:W-:Y:S01]  /*23010*/  LOP3.LUT R56, R56, 0x600, RZ, 0xc0, !PT ;  /* 0x0000060038387812 */ /* 0x000fe200078ec0ff */
[----:B------:R0:W-:Y:S01]  /*23020*/  @P2 STG.E.U16 [R6.64], R31 ;  /* 0x0000001f06002986 */ /* 0x0001e2000c101504 */
[----:B------:R-:W-:-:S03]  /*23030*/  PRMT R37, R31, 0x7632, R37 ;  /* 0x000076321f257816 */ /* 0x000fc60000000025 */
[----:B------:R-:W-:-:S05]  /*23040*/  IMAD R56, R52, 0x10, R56 ;  /* 0x0000001034387824 */ /* 0x000fca00078e0238 */
[----:B------:R-:W-:Y:S01]  /*23050*/  LOP3.LUT R56, R56, 0x40, RZ, 0x3c, !PT ;  /* 0x0000004038387812 */ /* 0x000fe200078e3cff */
[----:B0-----:R-:W-:-:S04]  /*23060*/  IMAD.WIDE R6, R28, 0x2, R2 ;  /* 0x000000021c067825 */ /* 0x001fc800078e0202 */
[----:B------:R-:W-:Y:S01]  /*23070*/  IMAD.WIDE R28, R28, 0x2, R4 ;  /* 0x000000021c1c7825 */ /* 0x000fe200078e0204 */
[----:B------:R0:W-:Y:S03]  /*23080*/  @P3 STG.E.U16 [R6.64], R0 ;  /* 0x0000000006003986 */ /* 0x0001e6000c101504 */
[----:B------:R-:W-:Y:S01]  /*23090*/  IMAD.WIDE R30, R36, 0x2, R2 ;  /* 0x00000002241e7825 */ /* 0x000fe200078e0202 */
[----:B------:R-:W-:Y:S04]  /*230a0*/  @P0 STG.E.U16 [R28.64], R37 ;  /* 0x000000251c000986 */ /* 0x000fe8000c101504 */
[----:B------:R1:W-:Y:S01]  /*230b0*/  @P4 STG.E.U16 [R30.64], R12 ;  /* 0x0000000c1e004986 */ /* 0x0003e2000c101504 */
[----:B------:R-:W-:-:S03]  /*230c0*/  ISETP.LT.AND P5, PT, R27, c[0x0][0x178], !P5 ;  /* 0x00005e001b007a0c */ /* 0x000fc60006fa1270 */
[----:B------:R-:W1:Y:S01]  /*230d0*/  LDS.128 R28, [R56] ;  /* 0x00000000381c7984 */ /* 0x000e620000000c00 */
[----:B------:R-:W-:Y:S01]  /*230e0*/  ISETP.LT.AND P0, PT, R60, c[0x0][0x178], !P1 ;  /* 0x00005e003c007a0c */ /* 0x000fe20004f01270 */
[C---:B0-----:R-:W-:Y:S01]  /*230f0*/  IMAD.WIDE R6, R36.reuse, 0x2, R4 ;  /* 0x0000000224067825 */ /* 0x041fe200078e0204 */
[----:B------:R-:W-:Y:S02]  /*23100*/  ISETP.LT.AND P1, PT, R27, c[0x0][0x178], !P1 ;  /* 0x00005e001b007a0c */ /* 0x000fe40004f21270 */
[----:B------:R-:W-:Y:S02]  /*23110*/  IADD3 R36, R36, c[0x0][0x198], RZ ;  /* 0x0000660024247a10 */ /* 0x000fe40007ffe0ff */
[----:B------:R-:W-:Y:S02]  /*23120*/  ISETP.LT.AND P4, PT, R60, c[0x0][0x178], !P6 ;  /* 0x00005e003c007a0c */ /* 0x000fe40007781270 */
[----:B------:R-:W-:Y:S01]  /*23130*/  IADD3 R0, R36, c[0x0][0x198], RZ ;  /* 0x0000660024007a10 */ /* 0x000fe20007ffe0ff */
[----:B-1----:R0:W-:Y:S01]  /*23140*/  @P5 STG.E.U16 [R6.64], R8 ;  /* 0x0000000806005986 */ /* 0x0021e2000c101504 */
[----:B------:R-:W-:-:S02]  /*23150*/  PRMT R12, R12, 0x7632, R12 ;  /* 0x000076320c0c7816 */ /* 0x000fc4000000000c */
[----:B------:R-:W-:Y:S02]  /*23160*/  ISETP.LT.AND P6, PT, R27, c[0x0][0x178], !P6 ;  /* 0x00005e001b007a0c */ /* 0x000fe400077c1270 */
[----:B------:R-:W-:Y:S02]  /*23170*/  ISETP.GE.AND P2, PT, R39, c[0x0][0x17c], PT ;  /* 0x00005f0027007a0c */ /* 0x000fe40003f46270 */
[----:B------:R-:W-:Y:S01]  /*23180*/  ISETP.GE.AND P3, PT, R38, c[0x0][0x17c], PT ;  /* 0x00005f0026007a0c */ /* 0x000fe20003f66270 */
[----:B------:R-:W-:-:S04]  /*23190*/  IMAD.WIDE R38, R0, 0x2, R2 ;  /* 0x0000000200267825 */ /* 0x000fc800078e0202 */
[----:B0-----:R-:W-:Y:S01]  /*231a0*/  IMAD.WIDE R6, R36, 0x2, R2 ;  /* 0x0000000224067825 */ /* 0x001fe200078e0202 */
[----:B------:R-:W-:-:S03]  /*231b0*/  PRMT R8, R8, 0x7632, R8 ;  /* 0x0000763208087816 */ /* 0x000fc60000000008 */
[----:B------:R-:W-:Y:S01]  /*231c0*/  IMAD.WIDE R36, R36, 0x2, R4 ;  /* 0x0000000224247825 */ /* 0x000fe200078e0204 */
[----:B------:R0:W-:Y:S01]  /*231d0*/  @P0 STG.E.U16 [R6.64], R12 ;  /* 0x0000000c06000986 */ /* 0x0001e2000c101504 */
[----:B------:R-:W-:-:S03]  /*231e0*/  IADD3 R42, R0, c[0x0][0x198], RZ ;  /* 0x00006600002a7a10 */ /* 0x000fc60007ffe0ff */
[----:B------:R1:W-:Y:S01]  /*231f0*/  @P1 STG.E.U16 [R36.64], R8 ;  /* 0x0000000824001986 */ /* 0x0003e2000c101504 */
[C---:B------:R-:W-:Y:S02]  /*23200*/  ISETP.LT.AND P1, PT, R60.reuse, c[0x0][0x178], !P2 ;  /* 0x00005e003c007a0c */ /* 0x040fe40005721270 */
[C---:B------:R-:W-:Y:S01]  /*23210*/  ISETP.LT.AND P2, PT, R27.reuse, c[0x0][0x178], !P2 ;  /* 0x00005e001b007a0c */ /* 0x040fe20005741270 */
[----:B------:R1:W-:Y:S01]  /*23220*/  @P4 STG.E.U16 [R38.64], R16 ;  /* 0x0000001026004986 */ /* 0x0003e2000c101504 */
[----:B------:R-:W-:Y:S02]  /*23230*/  ISETP.LT.AND P4, PT, R60, c[0x0][0x178], !P3 ;  /* 0x00005e003c007a0c */ /* 0x000fe40005f81270 */
[----:B------:R-:W-:Y:S01]  /*23240*/  ISETP.LT.AND P3, PT, R27, c[0x0][0x178], !P3 ;  /* 0x00005e001b007a0c */ /* 0x000fe20005f61270 */
[----:B0-----:R-:W-:Y:S01]  /*23250*/  IMAD.WIDE R6, R0, 0x2, R4 ;  /* 0x0000000200067825 */ /* 0x001fe200078e0204 */
[----:B------:R-:W-:Y:S01]  /*23260*/  ISETP.GE.AND P5, PT, R41, c[0x0][0x17c], PT ;  /* 0x00005f0029007a0c */ /* 0x000fe20003fa6270 */
[----:B------:R-:W0:Y:S01]  /*23270*/  LDS.128 R36, [R61] ;  /* 0x000000003d247984 */ /* 0x000e220000000c00 */
[----:B-1----:R-:W-:-:S02]  /*23280*/  IADD3 R8, R42, c[0x0][0x198], RZ ;  /* 0x000066002a087a10 */ /* 0x002fc40007ffe0ff */
[----:B------:R-:W-:Y:S01]  /*23290*/  ISETP.GE.AND P0, PT, R40, c[0x0][0x17c], PT ;  /* 0x00005f0028007a0c */ /* 0x000fe20003f06270 */
[----:B------:R1:W-:Y:S01]  /*232a0*/  @P6 STG.E.U16 [R6.64], R32 ;  /* 0x0000002006006986 */ /* 0x0003e2000c101504 */
[----:B------:R-:W-:Y:S01]  /*232b0*/  PRMT R16, R16, 0x7632, R16 ;  /* 0x0000763210107816 */ /* 0x000fe20000000010 */
[----:B------:R-:W-:Y:S01]  /*232c0*/  IMAD.WIDE R40, R42, 0x2, R2 ;  /* 0x000000022a287825 */ /* 0x000fe200078e0202 */
[----:B------:R-:W-:-:S03]  /*232d0*/  PRMT R0, R32, 0x7632, R0 ;  /* 0x0000763220007816 */ /* 0x000fc60000000000 */
[----:B------:R-:W-:Y:S01]  /*232e0*/  IMAD.WIDE R42, R42, 0x2, R4 ;  /* 0x000000022a2a7825 */ /* 0x000fe200078e0204 */
[----:B------:R-:W-:Y:S03]  /*232f0*/  @P1 STG.E.U16 [R40.64], R16 ;  /* 0x0000001028001986 */ /* 0x000fe6000c101504 */
[C---:B------:R-:W-:Y:S01]  /*23300*/  IMAD.WIDE R44, R8.reuse, 0x2, R2 ;  /* 0x00000002082c7825 */ /* 0x040fe200078e0202 */
[----:B------:R0:W-:Y:S03]  /*23310*/  @P2 STG.E.U16 [R42.64], R0 ;  /* 0x000000002a002986 */ /* 0x0001e6000c101504 */
[----:B-1----:R-:W-:Y:S01]  /*23320*/  IMAD.WIDE R6, R8, 0x2, R4 ;  /* 0x0000000208067825 */ /* 0x002fe200078e0204 */
[----:B------:R1:W-:Y:S04]  /*23330*/  @P4 STG.E.U16 [R44.64], R20 ;  /* 0x000000142c004986 */ /* 0x0003e8000c101504 */
[----:B------:R-:W-:Y:S01]  /*23340*/  @P3 STG.E.U16 [R6.64], R28 ;  /* 0x0000001c06003986 */ /* 0x000fe2000c101504 */
[----:B--2---:R-:W-:-:S03]  /*23350*/  ISETP.GE.AND P6, PT, R47, c[0x0][0x17c], PT ;  /* 0x00005f002f007a0c */ /* 0x004fc60003fc6270 */
[----:B------:R-:W2:Y:S04]  /*23360*/  LDL.LU R47, [R1+0xc90] ;  /* 0x000c9000012f7983 */ /* 0x000ea80000300800 */
[----:B------:R-:W3:Y:S01]  /*23370*/  LDL.LU R12, [R1+0xc8c] ;  /* 0x000c8c00010c7983 */ /* 0x000ee20000300800 */
[----:B----4-:R-:W-:-:S03]  /*23380*/  ISETP.GE.AND P3, PT, R46, c[0x0][0x17c], PT ;  /* 0x00005f002e007a0c */ /* 0x010fc60003f66270 */
[----:B------:R-:W4:Y:S04]  /*23390*/  LDL.LU R46, [R1+0xca0] ;  /* 0x000ca000012e7983 */ /* 0x000f280000300800 */
[----:B------:R-:W4:Y:S01]  /*233a0*/  LDL.LU R32, [R1+0xc9c] ;  /* 0x000c9c0001207983 */ /* 0x000f220000300800 */
[----:B------:R-:W-:Y:S02]  /*233b0*/  ISETP.LT.AND P2, PT, R60, c[0x0][0x178], !P5 ;  /* 0x00005e003c007a0c */ /* 0x000fe40006f41270 */
[----:B------:R-:W-:Y:S02]  /*233c0*/  ISETP.LT.AND P5, PT, R27, c[0x0][0x178], !P5 ;  /* 0x00005e001b007a0c */ /* 0x000fe40006fa1270 */
[----:B0-----:R-:W-:Y:S02]  /*233d0*/  IADD3 R42, R8, c[0x0][0x198], RZ ;  /* 0x00006600082a7a10 */ /* 0x001fe40007ffe0ff */
[----:B------:R-:W-:-:S02]  /*233e0*/  ISETP.LT.AND P4, PT, R60, c[0x0][0x178], !P0 ;  /* 0x00005e003c007a0c */ /* 0x000fc40004781270 */
[C---:B------:R-:W-:Y:S01]  /*233f0*/  IADD3 R0, R42.reuse, c[0x0][0x198], RZ ;  /* 0x000066002a007a10 */ /* 0x040fe20007ffe0ff */
[----:B------:R-:W-:Y:S01]  /*23400*/  IMAD.WIDE R40, R42, 0x2, R2 ;  /* 0x000000022a287825 */ /* 0x000fe200078e0202 */
[----:B-1----:R-:W-:Y:S02]  /*23410*/  PRMT R20, R20, 0x7632, R20 ;  /* 0x0000763214147816 */ /* 0x002fe40000000014 */
[----:B------:R-:W-:Y:S01]  /*23420*/  PRMT R8, R28, 0x7632, R8 ;  /* 0x000076321c087816 */ /* 0x000fe20000000008 */
[----:B------:R-:W-:-:S04]  /*23430*/  IMAD.WIDE R42, R42, 0x2, R4 ;  /* 0x000000022a2a7825 */ /* 0x000fc800078e0204 */
[----:B------:R-:W-:Y:S01]  /*23440*/  IMAD.WIDE R44, R0, 0x2, R2 ;  /* 0x00000002002c7825 */ /* 0x000fe200078e0202 */
[----:B------:R-:W-:Y:S01]  /*23450*/  @P2 STG.E.U16 [R40.64], R20 ;  /* 0x0000001428002986 */ /* 0x000fe2000c101504 */
[----:B------:R-:W-:Y:S02]  /*23460*/  ISETP.GE.AND P1, PT, R49, c[0x0][0x17c], PT ;  /* 0x00005f0031007a0c */ /* 0x000fe40003f26270 */
[----:B------:R-:W-:Y:S01]  /*23470*/  ISETP.LT.AND P0, PT, R27, c[0x0][0x178], !P0 ;  /* 0x00005e001b007a0c */ /* 0x000fe20004701270 */
[----:B------:R0:W-:Y:S01]  /*23480*/  @P5 STG.E.U16 [R42.64], R8 ;  /* 0x000000082a005986 */ /* 0x0001e2000c101504 */
[----:B------:R-:W-:-:S03]  /*23490*/  ISETP.LT.AND P5, PT, R60, c[0x0][0x178], !P1 ;  /* 0x00005e003c007a0c */ /* 0x000fc60004fa1270 */
[----:B------:R1:W-:Y:S01]  /*234a0*/  @P4 STG.E.U16 [R44.64], R24 ;  /* 0x000000182c004986 */ /* 0x0003e2000c101504 */
[----:B------:R-:W-:Y:S02]  /*234b0*/  ISETP.LT.AND P4, PT, R60, c[0x0][0x178], !P6 ;  /* 0x00005e003c007a0c */ /* 0x000fe40007781270 */
[----:B------:R-:W-:Y:S02]  /*234c0*/  ISETP.LT.AND P6, PT, R27, c[0x0][0x178], !P6 ;  /* 0x00005e001b007a0c */ /* 0x000fe400077c1270 */
[C---:B0-----:R-:W-:Y:S01]  /*234d0*/  IADD3 R42, R0.reuse, c[0x0][0x198], RZ ;  /* 0x00006600002a7a10 */ /* 0x041fe20007ffe0ff */
[----:B------:R-:W-:-:S03]  /*234e0*/  IMAD.WIDE R6, R0, 0x2, R4 ;  /* 0x0000000200067825 */ /* 0x000fc600078e0204 */
[C---:B------:R-:W-:Y:S01]  /*234f0*/  IADD3 R8, R42.reuse, c[0x0][0x198], RZ ;  /* 0x000066002a087a10 */ /* 0x040fe20007ffe0ff */
[----:B------:R-:W-:Y:S01]  /*23500*/  IMAD.WIDE R40, R42, 0x2, R2 ;  /* 0x000000022a287825 */ /* 0x000fe200078e0202 */
[----:B-1----:R-:W-:Y:S02]  /*23510*/  PRMT R24, R24, 0x7632, R24 ;  /* 0x0000763218187816 */ /* 0x002fe40000000018 */
[----:B------:R-:W-:Y:S01]  /*23520*/  PRMT R0, R36, 0x7632, R0 ;  /* 0x0000763224007816 */ /* 0x000fe20000000000 */
[----:B------:R-:W-:Y:S01]  /*23530*/  IMAD.WIDE R42, R42, 0x2, R4 ;  /* 0x000000022a2a7825 */ /* 0x000fe200078e0204 */
[----:B------:R0:W-:Y:S03]  /*23540*/  @P0 STG.E.U16 [R6.64], R36 ;  /* 0x0000002406000986 */ /* 0x0001e6000c101504 */
[----:B------:R-:W-:Y:S01]  /*23550*/  IMAD.WIDE R44, R8, 0x2, R2 ;  /* 0x00000002082c7825 */ /* 0x000fe200078e0202 */
[----:B------:R-:W-:Y:S01]  /*23560*/  @P4 STG.E.U16 [R40.64], R24 ;  /* 0x0000001828004986 */ /* 0x000fe2000c101504 */
[----:B------:R-:W-:-:S03]  /*23570*/  ISETP.LT.AND P1, PT, R27, c[0x0][0x178], !P1 ;  /* 0x00005e001b007a0c */ /* 0x000fc60004f21270 */
[----:B------:R-:W-:Y:S01]  /*23580*/  @P6 STG.E.U16 [R42.64], R0 ;  /* 0x000000002a006986 */ /* 0x000fe2000c101504 */
[----:B------:R-:W-:-:S03]  /*23590*/  ISETP.LT.AND P4, PT, R27, c[0x0][0x178], !P3 ;  /* 0x00005e001b007a0c */ /* 0x000fc60005f81270 */
[----:B------:R1:W-:Y:S01]  /*235a0*/  @P5 STG.E.U16 [R44.64], R13 ;  /* 0x0000000d2c005986 */ /* 0x0003e2000c101504 */
[----:B------:R-:W-:Y:S02]  /*235b0*/  ISETP.LT.AND P5, PT, R60, c[0x0][0x178], !P3 ;  /* 0x00005e003c007a0c */ /* 0x000fe40005fa1270 */
[----:B------:R-:W-:Y:S01]  /*235c0*/  IADD3 R49, R8, c[0x0][0x198], RZ ;  /* 0x0000660008317a10 */ /* 0x000fe20007ffe0ff */
[----:B0-----:R-:W4:Y:S01]  /*235d0*/  LDL.LU R36, [R1+0xcb0] ;  /* 0x000cb00001247983 */ /* 0x001f220000300800 */
[----:B------:R-:W-:-:S03]  /*235e0*/  PRMT R16, R13, 0x7632, R16 ;  /* 0x000076320d107816 */ /* 0x000fc60000000010 */
[----:B------:R-:W4:Y:S01]  /*235f0*/  LDL.LU R28, [R1+0xcac] ;  /* 0x000cac00011c7983 */ /* 0x000f220000300800 */
[----:B------:R-:W-:Y:S01]  /*23600*/  IMAD.WIDE R6, R8, 0x2, R4 ;  /* 0x0000000208067825 */ /* 0x000fe200078e0204 */
[----:B------:R-:W-:Y:S02]  /*23610*/  PRMT R20, R9, 0x7632, R20 ;  /* 0x0000763209147816 */ /* 0x000fe40000000014 */
[----:B-1----:R-:W4:Y:S01]  /*23620*/  LDL.LU R44, [R1+0xcc0] ;  /* 0x000cc000012c7983 */ /* 0x002f220000300800 */
[----:B------:R-:W-:-:S03]  /*23630*/  IMAD.WIDE R40, R49, 0x2, R4 ;  /* 0x0000000231287825 */ /* 0x000fc600078e0204 */
[----:B------:R0:W-:Y:S01]  /*23640*/  @P1 STG.E.U16 [R6.64], R9 ;  /* 0x0000000906001986 */ /* 0x0001e2000c101504 */
[----:B--2---:R-:W-:Y:S02]  /*23650*/  ISETP.GE.AND P0, PT, R47, c[0x0][0x17c], PT ;  /* 0x00005f002f007a0c */ /* 0x004fe40003f06270 */
[----:B---3--:R-:W-:Y:S01]  /*23660*/  ISETP.GE.AND P3, PT, R12, c[0x0][0x17c], PT ;  /* 0x00005f000c007a0c */ /* 0x008fe20003f66270 */
[----:B------:R-:W-:-:S05]  /*23670*/  IMAD.WIDE R12, R49, 0x2, R2 ;  /* 0x00000002310c7825 */ /* 0x000fca00078e0202 */
[----:B------:R-:W-:Y:S01]  /*23680*/  @P5 STG.E.U16 [R12.64], R16 ;  /* 0x000000100c005986 */ /* 0x000fe2000c101504 */
[----:B------:R-:W-:-:S03]  /*23690*/  ISETP.LT.AND P5, PT, R60, c[0x0][0x178], !P0 ;  /* 0x00005e003c007a0c */ /* 0x000fc600047a1270 */
[----:B------:R1:W-:Y:S01]  /*236a0*/  @P4 STG.E.U16 [R40.64], R20 ;  /* 0x0000001428004986 */ /* 0x0003e2000c101504 */
[----:B------:R-:W-:Y:S02]  /*236b0*/  ISETP.LT.AND P4, PT, R27, c[0x0][0x178], !P0 ;  /* 0x00005e001b007a0c */ /* 0x000fe40004781270 */
[----:B----4-:R-:W-:Y:S02]  /*236c0*/  ISETP.GE.AND P0, PT, R32, c[0x0][0x17c], PT ;  /* 0x00005f0020007a0c */ /* 0x010fe40003f06270 */
[----:B------:R-:W2:Y:S01]  /*236d0*/  LDL.LU R32, [R1+0xcbc] ;  /* 0x000cbc0001207983 */ /* 0x000ea20000300800 */
[----:B------:R-:W-:Y:S02]  /*236e0*/  ISETP.GE.AND P2, PT, R48, c[0x0][0x17c], PT ;  /* 0x00005f0030007a0c */ /* 0x000fe40003f46270 */
[----:B------:R-:W-:Y:S02]  /*236f0*/  IADD3 R47, R49, c[0x0][0x198], RZ ;  /* 0x00006600312f7a10 */ /* 0x000fe40007ffe0ff */
[----:B------:R-:W-:-:S02]  /*23700*/  ISETP.LT.AND P6, PT, R60, c[0x0][0x178], !P2 ;  /* 0x00005e003c007a0c */ /* 0x000fc400057c1270 */
[----:B------:R-:W-:Y:S02]  /*23710*/  ISETP.LT.AND P2, PT, R27, c[0x0][0x178], !P2 ;  /* 0x00005e001b007a0c */ /* 0x000fe40005741270 */
[C---:B------:R-:W-:Y:S01]  /*23720*/  IADD3 R45, R47.reuse, c[0x0][0x198], RZ ;  /* 0x000066002f2d7a10 */ /* 0x040fe20007ffe0ff */
[----:B------:R-:W-:Y:S01]  /*23730*/  IMAD.WIDE R42, R47, 0x2, R2 ;  /* 0x000000022f2a7825 */ /* 0x000fe200078e0202 */
[----:B------:R-:W-:-:S03]  /*23740*/  PRMT R0, R17, 0x7632, R0 ;  /* 0x0000763211007816 */ /* 0x000fc60000000000 */
[----:B0-----:R-:W-:Y:S01]  /*23750*/  IMAD.WIDE R6, R47, 0x2, R4 ;  /* 0x000000022f067825 */ /* 0x001fe200078e0204 */
[----:B-1----:R-:W-:-:S03]  /*23760*/  PRMT R20, R33, 0x7632, R20 ;  /* 0x0000763221147816 */ /* 0x002fc60000000014 */
[C---:B------:R-:W-:Y:S01]  /*23770*/  IMAD.WIDE R8, R45.reuse, 0x2, R2 ;  /* 0x000000022d087825 */ /* 0x040fe200078e0202 */
[----:B------:R-:W-:Y:S01]  /*23780*/  ISETP.GE.AND P1, PT, R46, c[0x0][0x17c], PT ;  /* 0x00005f002e007a0c */ /* 0x000fe20003f26270 */
[----:B------:R0:W-:Y:S02]  /*23790*/  @P6 STG.E.U16 [R42.64], R17 ;  /* 0x000000112a006986 */ /* 0x0001e4000c101504 */
[C---:B------:R-:W-:Y:S01]  /*237a0*/  IMAD.WIDE R12, R45.reuse, 0x2, R4 ;  /* 0x000000022d0c7825 */ /* 0x040fe200078e0204 */
[C---:B------:R-:W-:Y:S01]  /*237b0*/  ISETP.LT.AND P6, PT, R60.reuse, c[0x0][0x178], !P3 ;  /* 0x00005e003c007a0c */ /* 0x040fe20005fc1270 */
[----:B------:R1:W-:Y:S01]  /*237c0*/  @P2 STG.E.U16 [R6.64], R33 ;  /* 0x0000002106002986 */ /* 0x0003e2000c101504 */
[----:B------:R-:W-:Y:S02]  /*237d0*/  IADD3 R49, R45, c[0x0][0x198], RZ ;  /* 0x000066002d317a10 */ /* 0x000fe40007ffe0ff */
[----:B------:R-:W-:Y:S01]  /*237e0*/  ISETP.LT.AND P3, PT, R27, c[0x0][0x178], !P3 ;  /* 0x00005e001b007a0c */ /* 0x000fe20005f61270 */
[----:B------:R3:W-:Y:S01]  /*237f0*/  @P5 STG.E.U16 [R8.64], R0 ;  /* 0x0000000008005986 */ /* 0x0007e2000c101504 */
[----:B------:R-:W-:-:S03]  /*23800*/  ISETP.LT.AND P5, PT, R60, c[0x0][0x178], !P1 ;  /* 0x00005e003c007a0c */ /* 0x000fc60004fa1270 */
[----:B------:R4:W-:Y:S01]  /*23810*/  @P4 STG.E.U16 [R12.64], R20 ;  /* 0x000000140c004986 */ /* 0x0009e2000c101504 */
[----:B------:R-:W-:Y:S02]  /*23820*/  ISETP.LT.AND P4, PT, R27, c[0x0][0x178], !P1 ;  /* 0x00005e001b007a0c */ /* 0x000fe40004f81270 */
[C---:B------:R-:W-:Y:S01]  /*23830*/  IADD3 R41, R49.reuse, c[0x0][0x198], RZ ;  /* 0x0000660031297a10 */ /* 0x040fe20007ffe0ff */
[----:B0-----:R-:W-:Y:S01]  /*23840*/  IMAD.WIDE R16, R49, 0x2, R2 ;  /* 0x0000000231107825 */ /* 0x001fe200078e0202 */
[----:B------:R-:W-:-:S03]  /*23850*/  PRMT R24, R21, 0x7632, R24 ;  /* 0x0000763215187816 */ /* 0x000fc60000000018 */
[----:B-1----:R-:W-:Y:S01]  /*23860*/  IMAD.WIDE R6, R49, 0x2, R4 ;  /* 0x0000000231067825 */ /* 0x002fe200078e0204 */
[----:B---3--:R-:W-:-:S03]  /*23870*/  PRMT R0, R29, 0x7632, R0 ;  /* 0x000076321d007816 */ /* 0x008fc60000000000 */
[----:B------:R-:W-:Y:S01]  /*23880*/  IMAD.WIDE R8, R41, 0x2, R2 ;  /* 0x0000000229087825 */ /* 0x000fe200078e0202 */
[----:B------:R0:W-:Y:S01]  /*23890*/  @P6 STG.E.U16 [R16.64], R21 ;  /* 0x0000001510006986 */ /* 0x0001e2000c101504 */
[----:B------:R-:W-:-:S03]  /*238a0*/  ISETP.GE.AND P2, PT, R36, c[0x0][0x17c], PT ;  /* 0x00005f0024007a0c */ /* 0x000fc60003f46270 */
[----:B------:R-:W3:Y:S01]  /*238b0*/  LDL.LU R36, [R1+0xcb8] ;  /* 0x000cb80001247983 */ /* 0x000ee20000300800 */
[----:B------:R-:W-:-:S03]  /*238c0*/  ISETP.GE.AND P1, PT, R28, c[0x0][0x17c], PT ;  /* 0x00005f001c007a0c */ /* 0x000fc60003f26270 */
[----:B------:R-:W3:Y:S01]  /*238d0*/  LDL.LU R28, [R1+0xcb4] ;  /* 0x000cb400011c7983 */ /* 0x000ee20000300800 */
[----:B----4-:R-:W-:-:S03]  /*238e0*/  IMAD.WIDE R12, R41, 0x2, R4 ;  /* 0x00000002290c7825 */ /* 0x010fc600078e0204 */
[----:B------:R1:W-:Y:S04]  /*238f0*/  @P3 STG.E.U16 [R6.64], R29 ;  /* 0x0000001d06003986 */ /* 0x0003e8000c101504 */
[----:B------:R-:W-:Y:S01]  /*23900*/  @P5 STG.E.U16 [R8.64], R24 ;  /* 0x0000001808005986 */ /* 0x000fe2000c101504 */
[----:B------:R-:W-:-:S03]  /*23910*/  ISETP.LT.AND P5, PT, R60, c[0x0][0x178], !P2 ;  /* 0x00005e003c007a0c */ /* 0x000fc600057a1270 */
[----:B------:R4:W-:Y:S01]  /*23920*/  @P4 STG.E.U16 [R12.64], R0 ;  /* 0x000000000c004986 */ /* 0x0009e2000c101504 */
[----:B------:R-:W-:-:S03]  /*23930*/  ISETP.LT.AND P4, PT, R27, c[0x0][0x178], !P2 ;  /* 0x00005e001b007a0c */ /* 0x000fc60005781270 */
[----:B------:R-:W3:Y:S01]  /*23940*/  LDL.LU R40, [R1+0xca8] ;  /* 0x000ca80001287983 */ /* 0x000ee20000300800 */
[----:B--2---:R-:W-:-:S03]  /*23950*/  ISETP.GE.AND P2, PT, R32, c[0x0][0x17c], PT ;  /* 0x00005f0020007a0c */ /* 0x004fc60003f46270 */
[----:B------:R-:W2:Y:S01]  /*23960*/  LDL.LU R32, [R1+0xca4] ;  /* 0x000ca40001207983 */ /* 0x000ea20000300800 */
[----:B------:R-:W-:Y:S02]  /*23970*/  ISETP.LT.AND P6, PT, R60, c[0x0][0x178], !P0 ;  /* 0x00005e003c007a0c */ /* 0x000fe400047c1270 */
[----:B------:R-:W-:Y:S02]  /*23980*/  IADD3 R33, R41, c[0x0][0x198], RZ ;  /* 0x0000660029217a10 */ /* 0x000fe40007ffe0ff */
[----:B------:R-:W-:Y:S02]  /*23990*/  ISETP.LT.AND P0, PT, R27, c[0x0][0x178], !P0 ;  /* 0x00005e001b007a0c */ /* 0x000fe40004701270 */
[C---:B0-----:R-:W-:Y:S01]  /*239a0*/  IADD3 R21, R33.reuse, c[0x0][0x198], RZ ;  /* 0x0000660021157a10 */ /* 0x041fe20007ffe0ff */
[----:B------:R-:W-:Y:S01]  /*239b0*/  IMAD.WIDE R16, R33, 0x2, R2 ;  /* 0x0000000221107825 */ /* 0x000fe200078e0202 */
[----:B------:R-:W-:-:S03]  /*239c0*/  PRMT R20, R25, 0x7632, R20 ;  /* 0x0000763219147816 */ /* 0x000fc60000000014 */
[----:B-1----:R-:W-:Y:S01]  /*239d0*/  IMAD.WIDE R6, R33, 0x2, R4 ;  /* 0x0000000221067825 */ /* 0x002fe200078e0204 */
[----:B----4-:R-:W-:-:S03]  /*239e0*/  PRMT R0, R37, 0x7632, R0 ;  /* 0x0000763225007816 */ /* 0x010fc60000000000 */
        /* <DEDUP_REMOVED lines=16> */
[----:B------:R0:W-:Y:S03]  /*23af0*/  @P6 STG.E.U16 [R16.64], R14 ;  /* 0x0000000e10006986 */ /* 0x0001e6000c101504 */
[----:B----4-:R-:W-:Y:S01]  /*23b00*/  IMAD.WIDE R8, R21, 0x2, R2 ;  /* 0x0000000215087825 */ /* 0x010fe200078e0202 */
[----:B------:R-:W-:-:S03]  /*23b10*/  PRMT R0, R10, 0x7632, R0 ;  /* 0x000076320a007816 */ /* 0x000fc60000000000 */
[----:B------:R-:W-:Y:S01]  /*23b20*/  IMAD.WIDE R12, R21, 0x2, R4 ;  /* 0x00000002150c7825 */ /* 0x000fe200078e0204 */
[----:B---3--:R-:W-:Y:S02]  /*23b30*/  ISETP.GE.AND P0, PT, R36, c[0x0][0x17c], PT ;  /* 0x00005f0024007a0c */ /* 0x008fe40003f06270 */
[----:B------:R-:W3:Y:S01]  /*23b40*/  LDL.LU R36, [R1+0xc98] ;  /* 0x000c980001247983 */ /* 0x000ee20000300800 */
[----:B------:R-:W-:-:S03]  /*23b50*/  ISETP.GE.AND P3, PT, R28, c[0x0][0x17c], PT ;  /* 0x00005f001c007a0c */ /* 0x000fc60003f66270 */
[----:B------:R-:W4:Y:S04]  /*23b60*/  LDL.LU R28, [R1+0xc94] ;  /* 0x000c9400011c7983 */ /* 0x000f280000300800 */
[----:B------:R1:W-:Y:S04]  /*23b70*/  @P1 STG.E.U16 [R6.64], R10 ;  /* 0x0000000a06001986 */ /* 0x0003e8000c101504 */
[----:B------:R-:W-:Y:S01]  /*23b80*/  @P5 STG.E.U16 [R8.64], R24 ;  /* 0x0000001808005986 */ /* 0x000fe2000c101504 */
[----:B------:R-:W-:-:S03]  /*23b90*/  ISETP.LT.AND P5, PT, R60, c[0x0][0x178], !P0 ;  /* 0x00005e003c007a0c */ /* 0x000fc600047a1270 */
[----:B------:R0:W-:Y:S01]  /*23ba0*/  @P4 STG.E.U16 [R12.64], R0 ;  /* 0x000000000c004986 */ /* 0x0001e2000c101504 */
[----:B------:R-:W-:-:S03]  /*23bb0*/  ISETP.LT.AND P4, PT, R27, c[0x0][0x178], !P0 ;  /* 0x00005e001b007a0c */ /* 0x000fc60004781270 */
[----:B------:R-:W3:Y:S01]  /*23bc0*/  LDL.LU R33, [R1+0xc88] ;  /* 0x000c880001217983 */ /* 0x000ee20000300800 */
[----:B--2---:R-:W-:-:S03]  /*23bd0*/  ISETP.GE.AND P0, PT, R32, c[0x0][0x17c], PT ;  /* 0x00005f0020007a0c */ /* 0x004fc60003f06270 */
[----:B------:R-:W2:Y:S04]  /*23be0*/  LDL.LU R32, [R1+0xc74] ;  /* 0x000c740001207983 */ /* 0x000ea80000300800 */
[----:B------:R-:W2:Y:S01]  /*23bf0*/  LDL.LU R20, [R1+0xc70] ;  /* 0x000c700001147983 */ /* 0x000ea20000300800 */
[----:B------:R-:W-:Y:S02]  /*23c00*/  ISETP.LT.AND P6, PT, R60, c[0x0][0x178], !P2 ;  /* 0x00005e003c007a0c */ /* 0x000fe400057c1270 */
[----:B------:R-:W-:Y:S02]  /*23c10*/  IADD3 R25, R21, c[0x0][0x198], RZ ;  /* 0x0000660015197a10 */ /* 0x000fe40007ffe0ff */
[----:B------:R-:W-:-:S03]  /*23c20*/  ISETP.LT.AND P2, PT, R27, c[0x0][0x178], !P2 ;  /* 0x00005e001b007a0c */ /* 0x000fc60005741270 */
[C---:B0-----:R-:W-:Y:S01]  /*23c30*/  IMAD.WIDE R16, R25.reuse, 0x2, R2 ;  /* 0x0000000219107825 */ /* 0x041fe200078e0202 */
[----:B------:R-:W-:-:S05]  /*23c40*/  IADD3 R21, R25, c[0x0][0x198], RZ ;  /* 0x0000660019157a10 */ /* 0x000fca0007ffe0ff */
[----:B------:R0:W-:Y:S01]  /*23c50*/  @P6 STG.E.U16 [R16.64], R18 ;  /* 0x0000001210006986 */ /* 0x0001e2000c101504 */
[----:B------:R-:W-:Y:S02]  /*23c60*/  ISETP.LT.AND P6, PT, R60, c[0x0][0x178], !P3 ;  /* 0x00005e003c007a0c */ /* 0x000fe40005fc1270 */
[----:B------:R-:W-:Y:S01]  /*23c70*/  IADD3 R29, R21, c[0x0][0x198], RZ ;  /* 0x00006600151d7a10 */ /* 0x000fe20007ffe0ff */
[----:B-1----:R-:W-:Y:S01]  /*23c80*/  IMAD.WIDE R6, R25, 0x2, R4 ;  /* 0x0000000219067825 */ /* 0x002fe200078e0204 */
[----:B------:R-:W-:Y:S02]  /*23c90*/  PRMT R10, R18, 0x7632, R10 ;  /* 0x00007632120a7816 */ /* 0x000fe4000000000a */
[----:B------:R-:W-:Y:S01]  /*23ca0*/  PRMT R0, R34, 0x7632, R0 ;  /* 0x0000763222007816 */ /* 0x000fe20000000000 */
[----:B------:R-:W-:Y:S01]  /*23cb0*/  IMAD.WIDE R8, R21, 0x2, R2 ;  /* 0x0000000215087825 */ /* 0x000fe200078e0202 */
[----:B------:R-:W-:-:S03]  /*23cc0*/  ISETP.GE.AND P1, PT, R40, c[0x0][0x17c], PT ;  /* 0x00005f0028007a0c */ /* 0x000fc60003f26270 */
[----:B------:R-:W-:Y:S01]  /*23cd0*/  IMAD.WIDE R12, R21, 0x2, R4 ;  /* 0x00000002150c7825 */ /* 0x000fe200078e0204 */
[----:B------:R-:W-:Y:S01]  /*23ce0*/  ISETP.LT.AND P3, PT, R27, c[0x0][0x178], !P3 ;  /* 0x00005e001b007a0c */ /* 0x000fe20005f61270 */
[----:B------:R1:W-:Y:S02]  /*23cf0*/  @P2 STG.E.U16 [R6.64], R34 ;  /* 0x0000002206002986 */ /* 0x0003e4000c101504 */
[C---:B0-----:R-:W-:Y:S02]  /*23d00*/  IMAD.WIDE R16, R29.reuse, 0x2, R2 ;  /* 0x000000021d107825 */ /* 0x041fe400078e0202 */
[----:B------:R0:W-:Y:S01]  /*23d10*/  @P5 STG.E.U16 [R8.64], R10 ;  /* 0x0000000a08005986 */ /* 0x0001e2000c101504 */
[----:B------:R-:W-:Y:S02]  /*23d20*/  ISETP.LT.AND P5, PT, R60, c[0x0][0x178], !P1 ;  /* 0x00005e003c007a0c */ /* 0x000fe40004fa1270 */
[----:B------:R-:W-:Y:S01]  /*23d30*/  IADD3 R21, R29, c[0x0][0x198], RZ ;  /* 0x000066001d157a10 */ /* 0x000fe20007ffe0ff */
[----:B------:R0:W-:Y:S01]  /*23d40*/  @P4 STG.E.U16 [R12.64], R0 ;  /* 0x000000000c004986 */ /* 0x0001e2000c101504 */
[----:B------:R-:W-:-:S03]  /*23d50*/  ISETP.LT.AND P4, PT, R27, c[0x0][0x178], !P1 ;  /* 0x00005e001b007a0c */ /* 0x000fc60004f81270 */
[----:B------:R4:W-:Y:S01]  /*23d60*/  @P6 STG.E.U16 [R16.64], R22 ;  /* 0x0000001610006986 */ /* 0x0009e2000c101504 */
[----:B------:R-:W-:Y:S02]  /*23d70*/  ISETP.LT.AND P6, PT, R60, c[0x0][0x178], !P0 ;  /* 0x00005e003c007a0c */ /* 0x000fe400047c1270 */
[----:B------:R-:W-:Y:S01]  /*23d80*/  ISETP.LT.AND P0, PT, R27, c[0x0][0x178], !P0 ;  /* 0x00005e001b007a0c */ /* 0x000fe20004701270 */
[----:B-1----:R-:W-:Y:S01]  /*23d90*/  IMAD.WIDE R6, R29, 0x2, R4 ;  /* 0x000000021d067825 */ /* 0x002fe200078e0204 */
[C---:B------:R-:W-:Y:S02]  /*23da0*/  IADD3 R25, R21.reuse, c[0x0][0x198], RZ ;  /* 0x0000660015197a10 */ /* 0x040fe40007ffe0ff */
[----:B------:R-:W-:Y:S01]  /*23db0*/  PRMT R14, R22, 0x7632, R14 ;  /* 0x00007632160e7816 */ /* 0x000fe2000000000e */
[C---:B0-----:R-:W-:Y:S01]  /*23dc0*/  IMAD.WIDE R8, R21.reuse, 0x2, R2 ;  /* 0x0000000215087825 */ /* 0x041fe200078e0202 */
[----:B----4-:R-:W-:Y:S02]  /*23dd0*/  ISETP.GE.AND P1, PT, R28, c[0x0][0x17c], PT ;  /* 0x00005f001c007a0c */ /* 0x010fe40003f26270 */
[----:B------:R-:W4:Y:S01]  /*23de0*/  LDL.LU R28, [R1+0xc6c] ;  /* 0x000c6c00011c7983 */ /* 0x000f220000300800 */
[----:B------:R-:W-:Y:S01]  /*23df0*/  PRMT R0, R30, 0x7632, R0 ;  /* 0x000076321e007816 */ /* 0x000fe20000000000 */
[----:B------:R-:W-:-:S02]  /*23e00*/  IMAD.WIDE R12, R21, 0x2, R4 ;  /* 0x00000002150c7825 */ /* 0x000fc400078e0204 */
[----:B------:R0:W-:Y:S02]  /*23e10*/  @P3 STG.E.U16 [R6.64], R30 ;  /* 0x0000001e06003986 */ /* 0x0001e4000c101504 */
[C---:B------:R-:W-:Y:S02]  /*23e20*/  IMAD.WIDE R16, R25.reuse, 0x2, R2 ;  /* 0x0000000219107825 */ /* 0x040fe400078e0202 */
[----:B------:R1:W-:Y:S04]  /*23e30*/  @P5 STG.E.U16 [R8.64], R14 ;  /* 0x0000000e08005986 */ /* 0x0003e8000c101504 */
[----:B------:R1:W-:Y:S01]  /*23e40*/  @P4 STG.E.U16 [R12.64], R0 ;  /* 0x000000000c004986 */ /* 0x0003e2000c101504 */
[----:B0-----:R-:W-:-:S03]  /*23e50*/  IMAD.WIDE R6, R25, 0x2, R4 ;  /* 0x0000000219067825 */ /* 0x001fc600078e0204 */
[----:B------:R0:W-:Y:S04]  /*23e60*/  @P6 STG.E.U16 [R16.64], R26 ;  /* 0x0000001a10006986 */ /* 0x0001e8000c101504 */
[----:B------:R-:W4:Y:S04]  /*23e70*/  LDL.LU R24, [R1+0xc68] ;  /* 0x000c680001187983 */ /* 0x000f280000300800 */
[----:B------:R0:W-:Y:S04]  /*23e80*/  @P0 STG.E.U16 [R6.64], R38 ;  /* 0x0000002606000986 */ /* 0x0001e8000c101504 */
[----:B------:R-:W4:Y:S01]  /*23e90*/  LDL.LU R22, [R1+0xc54] ;  /* 0x000c540001167983 */ /* 0x000f220000300800 */
[----:B--2---:R-:W-:-:S03]  /*23ea0*/  ISETP.GE.AND P0, PT, R20, c[0x0][0x17c], PT ;  /* 0x00005f0014007a0c */ /* 0x004fc60003f06270 */
[----:B------:R-:W2:Y:S01]  /*23eb0*/  LDL.LU R20, [R1+0xc48] ;  /* 0x000c480001147983 */ /* 0x000ea20000300800 */
[----:B---3--:R-:W-:Y:S02]  /*23ec0*/  ISETP.GE.AND P2, PT, R36, c[0x0][0x17c], PT ;  /* 0x00005f0024007a0c */ /* 0x008fe40003f46270 */
[----:B------:R-:W-:Y:S02]  /*23ed0*/  IADD3 R21, R25, c[0x0][0x198], RZ ;  /* 0x0000660019157a10 */ /* 0x000fe40007ffe0ff */
[C---:B------:R-:W-:Y:S02]  /*23ee0*/  ISETP.LT.AND P5, PT, R60.reuse, c[0x0][0x178], !P2 ;  /* 0x00005e003c007a0c */ /* 0x040fe400057a1270 */
[----:B------:R-:W-:Y:S02]  /*23ef0*/  ISETP.LT.AND P4, PT, R27, c[0x0][0x178], !P2 ;  /* 0x00005e001b007a0c */ /* 0x000fe40005781270 */
[----:B------:R-:W-:Y:S02]  /*23f00*/  ISETP.LT.AND P6, PT, R60, c[0x0][0x178], !P1 ;  /* 0x00005e003c007a0c */ /* 0x000fe40004fc1270 */
[C---:B------:R-:W-:Y:S01]  /*23f10*/  IADD3 R29, R21.reuse, c[0x0][0x198], RZ ;  /* 0x00006600151d7a10 */ /* 0x040fe20007ffe0ff */
[----:B-1----:R-:W-:Y:S01]  /*23f20*/  IMAD.WIDE R8, R21, 0x2, R2 ;  /* 0x0000000215087825 */ /* 0x002fe200078e0202 */
[----:B------:R-:W-:-:S02]  /*23f30*/  PRMT R10, R26, 0x7632, R10 ;  /* 0x000076321a0a7816 */ /* 0x000fc4000000000a */
[----:B------:R-:W-:Y:S01]  /*23f40*/  PRMT R0, R38, 0x7632, R0 ;  /* 0x0000763226007816 */ /* 0x000fe20000000000 */
[----:B------:R-:W-:Y:S01]  /*23f50*/  IMAD.WIDE R12, R21, 0x2, R4 ;  /* 0x00000002150c7825 */ /* 0x000fe200078e0204 */
[----:B------:R-:W-:-:S03]  /*23f60*/  ISETP.GE.AND P3, PT, R33, c[0x0][0x17c], PT ;  /* 0x00005f0021007a0c */ /* 0x000fc60003f66270 */
[----:B0-----:R-:W-:Y:S01]  /*23f70*/  IMAD.WIDE R16, R29, 0x2, R2 ;  /* 0x000000021d107825 */ /* 0x001fe200078e0202 */
[----:B------:R-:W-:Y:S01]  /*23f80*/  ISETP.GE.AND P2, PT, R32, c[0x0][0x17c], PT ;  /* 0x00005f0020007a0c */ /* 0x000fe20003f46270 */
[----:B------:R0:W-:Y:S01]  /*23f90*/  @P5 STG.E.U16 [R8.64], R10 ;  /* 0x0000000a08005986 */ /* 0x0001e2000c101504 */
[C---:B------:R-:W-:Y:S02]  /*23fa0*/  ISETP.LT.AND P1, PT, R27.reuse, c[0x0][0x178], !P1 ;  /* 0x00005e001b007a0c */ /* 0x040fe40004f21270 */
[C---:B------:R-:W-:Y:S01]  /*23fb0*/  ISETP.LT.AND P5, PT, R60.reuse, c[0x0][0x178], !P3 ;  /* 0x00005e003c007a0c */ /* 0x040fe20005fa1270 */
[----:B------:R1:W-:Y:S01]  /*23fc0*/  @P4 STG.E.U16 [R12.64], R0 ;  /* 0x000000000c004986 */ /* 0x0003e2000c101504 */
[----:B------:R-:W-:Y:S02]  /*23fd0*/  ISETP.LT.AND P4, PT, R27, c[0x0][0x178], !P3 ;  /* 0x00005e001b007a0c */ /* 0x000fe40005f81270 */
[----:B------:R-:W-:Y:S01]  /*23fe0*/  IADD3 R21, R29, c[0x0][0x198], RZ ;  /* 0x000066001d157a10 */ /* 0x000fe20007ffe0ff */
[----:B------:R3:W-:Y:S01]  /*23ff0*/  @P6 STG.E.U16 [R16.64], R15 ;  /* 0x0000000f10006986 */ /* 0x0007e2000c101504 */
[----:B------:R-:W-:-:S02]  /*24000*/  ISETP.LT.AND P6, PT, R60, c[0x0][0x178], !P2 ;  /* 0x00005e003c007a0c */ /* 0x000fc400057c1270 */
[----:B------:R-:W-:Y:S01]  /*24010*/  IADD3 R25, R21, c[0x0][0x198], RZ ;  /* 0x0000660015197a10 */ /* 0x000fe20007ffe0ff */
[----:B------:R-:W-:Y:S01]  /*24020*/  IMAD.WIDE R6, R29, 0x2, R4 ;  /* 0x000000021d067825 */ /* 0x000fe200078e0204 */
[----:B------:R-:W-:-:S03]  /*24030*/  PRMT R18, R15, 0x7632, R18 ;  /* 0x000076320f127816 */ /* 0x000fc60000000012 */
[----:B0-----:R-:W-:Y:S01]  /*24040*/  IMAD.WIDE R8, R21, 0x2, R2 ;  /* 0x0000000215087825 */ /* 0x001fe200078e0202 */
[----:B-1----:R-:W-:-:S03]  /*24050*/  PRMT R0, R11, 0x7632, R0 ;  /* 0x000076320b007816 */ /* 0x002fc60000000000 */
[----:B------:R-:W-:Y:S01]  /*24060*/  IMAD.WIDE R12, R21, 0x2, R4 ;  /* 0x00000002150c7825 */ /* 0x000fe200078e0204 */
[----:B------:R0:W-:Y:S01]  /*24070*/  @P1 STG.E.U16 [R6.64], R11 ;  /* 0x0000000b06001986 */ /* 0x0001e2000c101504 */
[----:B------:R-:W-:Y:S02]  /*24080*/  ISETP.LT.AND P2, PT, R27, c[0x0][0x178], !P2 ;  /* 0x00005e001b007a0c */ /* 0x000fe40005741270 */
[C---:B---3--:R-:W-:Y:S01]  /*24090*/  IMAD.WIDE R14, R25.reuse, 0x2, R2 ;  /* 0x00000002190e7825 */ /* 0x048fe200078e0202 */
[----:B------:R1:W-:Y:S01]  /*240a0*/  @P5 STG.E.U16 [R8.64], R18 ;  /* 0x0000001208005986 */ /* 0x0003e2000c101504 */
[----:B------:R-:W-:Y:S02]  /*240b0*/  ISETP.LT.AND P5, PT, R60, c[0x0][0x178], !P0 ;  /* 0x00005e003c007a0c */ /* 0x000fe400047a1270 */
[----:B------:R-:W-:Y:S01]  /*240c0*/  IADD3 R17, R25, c[0x0][0x198], RZ ;  /* 0x0000660019117a10 */ /* 0x000fe20007ffe0ff */
[----:B------:R3:W-:Y:S01]  /*240d0*/  @P4 STG.E.U16 [R12.64], R0 ;  /* 0x000000000c004986 */ /* 0x0007e2000c101504 */
[----:B----4-:R-:W-:-:S03]  /*240e0*/  ISETP.GE.AND P3, PT, R28, c[0x0][0x17c], PT ;  /* 0x00005f001c007a0c */ /* 0x010fc60003f66270 */
[----:B------:R4:W-:Y:S01]  /*240f0*/  @P6 STG.E.U16 [R14.64], R19 ;  /* 0x000000130e006986 */ /* 0x0009e2000c101504 */
[----:B------:R-:W-:Y:S02]  /*24100*/  ISETP.LT.AND P4, PT, R27, c[0x0][0x178], !P0 ;  /* 0x00005e001b007a0c */ /* 0x000fe40004781270 */
[----:B------:R-:W-:Y:S01]  /*24110*/  ISETP.LT.AND P6, PT, R60, c[0x0][0x178], !P3 ;  /* 0x00005e003c007a0c */ /* 0x000fe20005fc1270 */
[----:B0-----:R-:W-:Y:S01]  /*24120*/  IMAD.WIDE R6, R25, 0x2, R4 ;  /* 0x0000000219067825 */ /* 0x001fe200078e0204 */
[----:B------:R-:W-:Y:S02]  /*24130*/  IADD3 R21, R17, c[0x0][0x198], RZ ;  /* 0x0000660011157a10 */ /* 0x000fe40007ffe0ff */
[----:B------:R-:W-:Y:S01]  /*24140*/  PRMT R16, R19, 0x7632, R16 ;  /* 0x0000763213107816 */ /* 0x000fe20000000010 */
[----:B-1----:R-:W-:Y:S01]  /*24150*/  IMAD.WIDE R8, R17, 0x2, R2 ;  /* 0x0000000211087825 */ /* 0x002fe200078e0202 */
[----:B---3--:R-:W-:Y:S01]  /*24160*/  PRMT R0, R35, 0x7632, R0 ;  /* 0x0000763223007816 */ /* 0x008fe20000000000 */
[----:B------:R0:W-:Y:S02]  /*24170*/  @P2 STG.E.U16 [R6.64], R35 ;  /* 0x0000002306002986 */ /* 0x0001e4000c101504 */
[----:B------:R-:W-:-:S04]  /*24180*/  IMAD.WIDE R10, R17, 0x2, R4 ;  /* 0x00000002110a7825 */ /* 0x000fc800078e0204 */
[----:B------:R-:W-:Y:S01]  /*24190*/  IMAD.WIDE R12, R21, 0x2, R2 ;  /* 0x00000002150c7825 */ /* 0x000fe200078e0202 */
[----:B------:R1:W-:Y:S01]  /*241a0*/  @P5 STG.E.U16 [R8.64], R16 ;  /* 0x0000001008005986 */ /* 0x0003e2000c101504 */
[----:B------:R-:W-:-:S03]  /*241b0*/  ISETP.GE.AND P1, PT, R24, c[0x0][0x17c], PT ;  /* 0x00005f0018007a0c */ /* 0x000fc60003f26270 */
[----:B------:R3:W-:Y:S01]  /*241c0*/  @P4 STG.E.U16 [R10.64], R0 ;  /* 0x000000000a004986 */ /* 0x0007e2000c101504 */
[----:B------:R-:W-:-:S03]  /*241d0*/  ISETP.LT.AND P3, PT, R27, c[0x0][0x178], !P3 ;  /* 0x00005e001b007a0c */ /* 0x000fc60005f61270 */
[----:B------:R0:W-:Y:S01]  /*241e0*/  @P6 STG.E.U16 [R12.64], R23 ;  /* 0x000000170c006986 */ /* 0x0001e2000c101504 */
[----:B------:R-:W-:Y:S02]  /*241f0*/  ISETP.GE.AND P0, PT, R22, c[0x0][0x17c], PT ;  /* 0x00005f0016007a0c */ /* 0x000fe40003f06270 */
[C---:B------:R-:W-:Y:S02]  /*24200*/  ISETP.LT.AND P6, PT, R60.reuse, c[0x0][0x178], !P1 ;  /* 0x00005e003c007a0c */ /* 0x040fe40004fc1270 */
[----:B------:R-:W-:Y:S02]  /*24210*/  ISETP.LT.AND P5, PT, R60, c[0x0][0x178], !P0 ;  /* 0x00005e003c007a0c */ /* 0x000fe400047a1270 */
[C---:B------:R-:W-:Y:S02]  /*24220*/  ISETP.LT.AND P1, PT, R27.reuse, c[0x0][0x178], !P1 ;  /* 0x00005e001b007a0c */ /* 0x040fe40004f21270 */
[----:B------:R-:W-:Y:S02]  /*24230*/  ISETP.LT.AND P0, PT, R27, c[0x0][0x178], !P0 ;  /* 0x00005e001b007a0c */ /* 0x000fe40004701270 */
[----:B--2---:R-:W-:-:S04]  /*24240*/  ISETP.GE.AND P2, PT, R20, c[0x0][0x17c], PT ;  /* 0x00005f0014007a0c */ /* 0x004fc80003f46270 */
[----:B------:R-:W-:Y:S02]  /*24250*/  ISETP.LT.AND P4, PT, R60, c[0x0][0x178], !P2 ;  /* 0x00005e003c007a0c */ /* 0x000fe40005781270 */
[----:B------:R-:W-:Y:S02]  /*24260*/  ISETP.LT.AND P2, PT, R27, c[0x0][0x178], !P2 ;  /* 0x00005e001b007a0c */ /* 0x000fe40005741270 */
[----:B------:R-:W2:Y:S01]  /*24270*/  LDL.LU R27, [R1+0xcc4] ;  /* 0x000cc400011b7983 */ /* 0x000ea20000300800 */
[C---:B----4-:R-:W-:Y:S01]  /*24280*/  IADD3 R15, R21.reuse, c[0x0][0x198], RZ ;  /* 0x00006600150f7a10 */ /* 0x050fe20007ffe0ff */
[----:B0-----:R-:W-:-:S03]  /*24290*/  IMAD.WIDE R6, R21, 0x2, R4 ;  /* 0x0000000215067825 */ /* 0x001fc600078e0204 */
[C---:B------:R-:W-:Y:S01]  /*242a0*/  IADD3 R17, R15.reuse, c[0x0][0x198], RZ ;  /* 0x000066000f117a10 */ /* 0x040fe20007ffe0ff */
[----:B-1----:R-:W-:Y:S01]  /*242b0*/  IMAD.WIDE R8, R15, 0x2, R2 ;  /* 0x000000020f087825 */ /* 0x002fe200078e0202 */
[----:B---3--:R-:W-:Y:S02]  /*242c0*/  PRMT R0, R23, 0x7632, R0 ;  /* 0x0000763217007816 */ /* 0x008fe40000000000 */
[----:B------:R-:W-:Y:S01]  /*242d0*/  IADD3 R19, R17, c[0x0][0x198], RZ ;  /* 0x0000660011137a10 */ /* 0x000fe20007ffe0ff */
[----:B------:R-:W-:Y:S01]  /*242e0*/  IMAD.WIDE R10, R15, 0x2, R4 ;  /* 0x000000020f0a7825 */ /* 0x000fe200078e0204 */
[----:B------:R-:W-:Y:S01]  /*242f0*/  PRMT R16, R31, 0x7632, R16 ;  /* 0x000076321f107816 */ /* 0x000fe20000000010 */
[----:B------:R2:W-:Y:S02]  /*24300*/  @P3 STG.E.U16 [R6.64], R31 ;  /* 0x0000001f06003986 */ /* 0x0005e4000c101504 */
[C---:B------:R-:W-:Y:S02]  /*24310*/  IMAD.WIDE R12, R17.reuse, 0x2, R2 ;  /* 0x00000002110c7825 */ /* 0x040fe400078e0202 */
[----:B------:R0:W-:Y:S02]  /*24320*/  @P6 STG.E.U16 [R8.64], R0 ;  /* 0x0000000008006986 */ /* 0x0001e4000c101504 */
[----:B------:R-:W-:-:S02]  /*24330*/  IMAD.WIDE R14, R17, 0x2, R4 ;  /* 0x00000002110e7825 */ /* 0x000fc400078e0204 */
[----:B------:R0:W-:Y:S02]  /*24340*/  @P1 STG.E.U16 [R10.64], R16 ;  /* 0x000000100a001986 */ /* 0x0001e4000c101504 */
[----:B------:R-:W-:-:S04]  /*24350*/  IMAD.WIDE R2, R19, 0x2, R2 ;  /* 0x0000000213027825 */ /* 0x000fc800078e0202 */
[----:B------:R-:W-:Y:S01]  /*24360*/  IMAD.WIDE R4, R19, 0x2, R4 ;  /* 0x0000000213047825 */ /* 0x000fe200078e0204 */
[----:B--2---:R-:W-:Y:S01]  /*24370*/  PRMT R7, R27, 0x7632, R7 ;  /* 0x000076321b077816 */ /* 0x004fe20000000007 */
[----:B------:R0:W-:Y:S04]  /*24380*/  @P5 STG.E.U16 [R12.64], R27 ;  /* 0x0000001b0c005986 */ /* 0x0001e8000c101504 */
[----:B------:R0:W-:Y:S04]  /*24390*/  @P0 STG.E.U16 [R14.64], R39 ;  /* 0x000000270e000986 */ /* 0x0001e8000c101504 */
[----:B------:R0:W-:Y:S01]  /*243a0*/  @P4 STG.E.U16 [R2.64], R7 ;  /* 0x0000000702004986 */ /* 0x0001e2000c101504 */
[----:B------:R-:W-:Y:S05]  /*243b0*/  @!P2 EXIT ;  /* 0x000000000000a94d */ /* 0x000fea0003800000 */
[----:B0-----:R-:W-:-:S05]  /*243c0*/  PRMT R2, R39, 0x7632, R2 ;  /* 0x0000763227027816 */ /* 0x001fca0000000002 */
[----:B------:R-:W-:Y:S01]  /*243d0*/  STG.E.U16 [R4.64], R2 ;  /* 0x0000000204007986 */ /* 0x000fe2000c101504 */
[----:B------:R-:W-:Y:S05]  /*243e0*/  EXIT ;  /* 0x000000000000794d */ /* 0x000fea0003800000 */
.L_x_4:
[----:B------:R-:W-:-:S00]  /*243f0*/  BRA `(.L_x_4) ;  /* 0xfffffff000007947 */ /* 0x000fc0000383ffff */
[----:B------:R-:W-:-:S00]  /*24400*/  NOP ;  /* 0x0000000000007918 */ /* 0x000fc00000000000 */
[----:B------:R-:W-:-:S00]  /*24410*/  NOP ;  /* 0x0000000000007918 */ /* 0x000fc00000000000 */
[----:B------:R-:W-:-:S00]  /*24420*/  NOP ;  /* 0x0000000000007918 */ /* 0x000fc00000000000 */
[----:B------:R-:W-:-:S00]  /*24430*/  NOP ;  /* 0x0000000000007918 */ /* 0x000fc00000000000 */
[----:B------:R-:W-:-:S00]  /*24440*/  NOP ;  /* 0x0000000000007918 */ /* 0x000fc00000000000 */
[----:B------:R-:W-:-:S00]  /*24450*/  NOP ;  /* 0x0000000000007918 */ /* 0x000fc00000000000 */
[----:B------:R-:W-:-:S00]  /*24460*/  NOP ;  /* 0x0000000000007918 */ /* 0x000fc00000000000 */
[----:B------:R-:W-:-:S00]  /*24470*/  NOP ;  /* 0x0000000000007918 */ /* 0x000fc00000000000 */
.L_x_5:


//--------------------- .nv.shared.matmul_kernel  --------------------------
	.section	.nv.shared.matmul_kernel,"aw",@nobits
	.sectionflags	@""
	.align	16
